def attn_fwd(
    Q,
    K,
    V,
    Out,
    Lse,
    sm_scale,
    stride_qz,
    stride_qh,
    stride_qm,
    stride_qk,
    stride_kz,
    stride_kh,
    stride_kn,
    stride_kk,
    stride_vz,
    stride_vh,
    stride_vn,
    stride_vk,
    stride_oz,
    stride_oh,
    stride_om,
    stride_ok,
    seqlen_q,
    seqlen_k,
    BLOCK_M: tl.constexpr,
    BLOCK_N: tl.constexpr,
    HEAD_DIM: tl.constexpr,
    CAUSAL: tl.constexpr,
):
    start_m = tl.program_id(0)
    off_hz = tl.program_id(1)
    q_off = off_hz * stride_qh
    k_off = off_hz * stride_kh
    v_off = off_hz * stride_vh
    offs_m = start_m * BLOCK_M + tl.arange(0, BLOCK_M)
    offs_d = tl.arange(0, HEAD_DIM)
    offs_n = tl.arange(0, BLOCK_N)
    q_ptrs = Q + q_off + offs_m[:, None] * stride_qm + offs_d[None, :] * stride_qk
    k_ptrs = K + k_off + offs_d[:, None] * stride_kk + offs_n[None, :] * stride_kn
    v_ptrs = V + v_off + offs_n[:, None] * stride_vn + offs_d[None, :] * stride_vk
    m_i = tl.full([BLOCK_M], float("-inf"), dtype=tl.float32)
    l_i = tl.zeros([BLOCK_M], dtype=tl.float32) + 1.0
    acc = tl.zeros([BLOCK_M, HEAD_DIM], dtype=tl.float32)
    q = tl.load(q_ptrs)
    acc, l_i, m_i = _attn_fwd_inner(
        acc,
        l_i,
        m_i,
        q,
        k_ptrs,
        v_ptrs,
        sm_scale,
        stride_kn,
        stride_vn,
        start_m,
        seqlen_k,
        BLOCK_M,
        BLOCK_N,
        HEAD_DIM,
        CAUSAL,
    )
    acc = acc / l_i[:, None]
    lse = m_i + tl.math.log2(l_i) / 1.4426950408889634
    o_ptrs = (
        Out
        + off_hz * stride_oh
        + offs_m[:, None] * stride_om
        + offs_d[None, :] * stride_ok
    )
    tl.store(o_ptrs, acc.to(Out.dtype.element_ty))
    tl.store(Lse + off_hz * seqlen_q + offs_m, lse)

# config = {"BLOCK_M": 128, "BLOCK_N": 32, "HEAD_DIM": 512, "arch": "sm_90", "causal": false, "dtype": "fp16", "num_stages": 2, "num_warps": 4}
# arch = sm_90


// ===== COMPILED SASS (sm_90a) =====

	.target	sm_90a

	.elftype	@"ET_EXEC"


//--------------------- .note.nv.tkinfo           --------------------------
	.section	.note.nv.tkinfo,"",@"SHT_NOTE"
	.sectionflags	@"SHF_NOTE_NV_TKINFO"
	.tkinfo
        /*0018*/ 	.word	0x00000002
        /*0030*/ 	.string	""
        /*0030*/ 	.string	"ptxas"
        /*0030*/ 	.string	"Cuda compilation tools, release 13.0, V13.0.88"
        /*0030*/ 	.string	"Build cuda_13.0.r13.0/compiler.36424714_0"
        /*0030*/ 	.string	"-v  -suppress-debug-info  -lineinfo  -arch sm_90a "



//--------------------- .note.nv.cuinfo           --------------------------
	.section	.note.nv.cuinfo,"",@"SHT_NOTE"
	.sectionflags	@"SHF_NOTE_NV_CUINFO"
        /*0018*/ 	.short	0x0002
        /*001a*/ 	.short	0x005a
        /*001c*/ 	.short	0x0082
	.zero		2


//--------------------- .nv.info                  --------------------------
	.section	.nv.info,"",@"SHT_CUDA_INFO"
	.align	4


	//----- nvinfo : EIATTR_REGCOUNT
	.align		4
        /*0000*/ 	.byte	0x04, 0x2f
        /*0002*/ 	.short	(.L_2 - .L_1)
	.align		4
.L_1:
        /*0004*/ 	.word	index@(attn_fwd)
        /*0008*/ 	.word	0x000000ff


	//----- nvinfo : EIATTR_FRAME_SIZE
	.align		4
.L_2:
        /*000c*/ 	.byte	0x04, 0x11
        /*000e*/ 	.short	(.L_4 - .L_3)
	.align		4
.L_3:
        /*0010*/ 	.word	index@(attn_fwd)
        /*0014*/ 	.word	0x000014c0


	//----- nvinfo : EIATTR_MIN_STACK_SIZE
	.align		4
.L_4:
        /*0018*/ 	.byte	0x04, 0x12
        /*001a*/ 	.short	(.L_6 - .L_5)
	.align		4
.L_5:
        /*001c*/ 	.word	index@(attn_fwd)
        /*0020*/ 	.word	0x000014c0
.L_6:


//--------------------- .nv.compat                --------------------------
	.section	.nv.compat,"",@"SHT_CUDA_COMPAT_INFO"
	.align	4
        /*0000*/ 	.byte	0x02, 0x09, 0x01, 0x00, 0x02, 0x02, 0x04, 0x00, 0x02, 0x05, 0x05, 0x00, 0x03, 0x07, 0x01, 0x01
        /*0010*/ 	.byte	0x02, 0x03, 0x00, 0x00, 0x02, 0x06, 0x01, 0x00, 0x04, 0x0b, 0x08, 0x00, 0x00, 0x00, 0x00, 0x00
        /*0020*/ 	.byte	0x00, 0x00, 0x00, 0x00


//--------------------- .nv.info.attn_fwd         --------------------------
	.section	.nv.info.attn_fwd,"",@"SHT_CUDA_INFO"
	.sectionflags	@""
	.align	4


	//----- nvinfo : EIATTR_CUDA_API_VERSION
	.align		4
        /*0000*/ 	.byte	0x04, 0x37
        /*0002*/ 	.short	(.L_8 - .L_7)
.L_7:
        /*0004*/ 	.word	0x00000082


	//----- nvinfo : EIATTR_KPARAM_INFO
	.align		4
.L_8:
        /*0008*/ 	.byte	0x04, 0x17
        /*000a*/ 	.short	(.L_10 - .L_9)
.L_9:
        /*000c*/ 	.word	0x00000000
        /*0010*/ 	.short	0x0019
        /*0012*/ 	.short	0x0080
        /*0014*/ 	.byte	0x00, 0xf4, 0x21, 0x00


	//----- nvinfo : EIATTR_KPARAM_INFO
	.align		4
.L_10:
        /*0018*/ 	.byte	0x04, 0x17
        /*001a*/ 	.short	(.L_12 - .L_11)
.L_11:
        /*001c*/ 	.word	0x00000000
        /*0020*/ 	.short	0x0018
        /*0022*/ 	.short	0x0078
        /*0024*/ 	.byte	0x00, 0xf4, 0x21, 0x00


	//----- nvinfo : EIATTR_KPARAM_INFO
	.align		4
.L_12:
        /*0028*/ 	.byte	0x04, 0x17
        /*002a*/ 	.short	(.L_14 - .L_13)
.L_13:
        /*002c*/ 	.word	0x00000000
        /*0030*/ 	.short	0x0017
        /*0032*/ 	.short	0x0070
        /*0034*/ 	.byte	0x00, 0xf0, 0x11, 0x00


	//----- nvinfo : EIATTR_KPARAM_INFO
	.align		4
.L_14:
        /*0038*/ 	.byte	0x04, 0x17
        /*003a*/ 	.short	(.L_16 - .L_15)
.L_15:
        /*003c*/ 	.word	0x00000000
        /*0040*/ 	.short	0x0016
        /*0042*/ 	.short	0x006c
        /*0044*/ 	.byte	0x00, 0xf0, 0x11, 0x00


	//----- nvinfo : EIATTR_KPARAM_INFO
	.align		4
.L_16:
        /*0048*/ 	.byte	0x04, 0x17
        /*004a*/ 	.short	(.L_18 - .L_17)
.L_17:
        /*004c*/ 	.word	0x00000000
        /*0050*/ 	.short	0x0015
        /*0052*/ 	.short	0x0068
        /*0054*/ 	.byte	0x00, 0xf0, 0x11, 0x00


	//----- nvinfo : EIATTR_KPARAM_INFO
	.align		4
.L_18:
        /*0058*/ 	.byte	0x04, 0x17
        /*005a*/ 	.short	(.L_20 - .L_19)
.L_19:
        /*005c*/ 	.word	0x00000000
        /*0060*/ 	.short	0x0014
        /*0062*/ 	.short	0x0064
        /*0064*/ 	.byte	0x00, 0xf0, 0x11, 0x00


	//----- nvinfo : EIATTR_KPARAM_INFO
	.align		4
.L_20:
        /*0068*/ 	.byte	0x04, 0x17
        /*006a*/ 	.short	(.L_22 - .L_21)
.L_21:
        /*006c*/ 	.word	0x00000000
        /*0070*/ 	.short	0x0013
        /*0072*/ 	.short	0x0060
        /*0074*/ 	.byte	0x00, 0xf0, 0x11, 0x00


	//----- nvinfo : EIATTR_KPARAM_INFO
	.align		4
.L_22:
        /*0078*/ 	.byte	0x04, 0x17
        /*007a*/ 	.short	(.L_24 - .L_23)
.L_23:
        /*007c*/ 	.word	0x00000000
        /*0080*/ 	.short	0x0012
        /*0082*/ 	.short	0x005c
        /*0084*/ 	.byte	0x00, 0xf0, 0x11, 0x00


	//----- nvinfo : EIATTR_KPARAM_INFO
	.align		4
.L_24:
        /*0088*/ 	.byte	0x04, 0x17
        /*008a*/ 	.short	(.L_26 - .L_25)
.L_25:
        /*008c*/ 	.word	0x00000000
        /*0090*/ 	.short	0x0011
        /*0092*/ 	.short	0x0058
        /*0094*/ 	.byte	0x00, 0xf0, 0x11, 0x00


	//----- nvinfo : EIATTR_KPARAM_INFO
	.align		4
.L_26:
        /*0098*/ 	.byte	0x04, 0x17
        /*009a*/ 	.short	(.L_28 - .L_27)
.L_27:
        /*009c*/ 	.word	0x00000000
        /*00a0*/ 	.short	0x0010
        /*00a2*/ 	.short	0x0054
        /*00a4*/ 	.byte	0x00, 0xf0, 0x11, 0x00


	//----- nvinfo : EIATTR_KPARAM_INFO
	.align		4
.L_28:
        /*00a8*/ 	.byte	0x04, 0x17
        /*00aa*/ 	.short	(.L_30 - .L_29)
.L_29:
        /*00ac*/ 	.word	0x00000000
        /*00b0*/ 	.short	0x000f
        /*00b2*/ 	.short	0x0050
        /*00b4*/ 	.byte	0x00, 0xf0, 0x11, 0x00


	//----- nvinfo : EIATTR_KPARAM_INFO
	.align		4
.L_30:
        /*00b8*/ 	.byte	0x04, 0x17
        /*00ba*/ 	.short	(.L_32 - .L_31)
.L_31:
        /*00bc*/ 	.word	0x00000000
        /*00c0*/ 	.short	0x000e
        /*00c2*/ 	.short	0x004c
        /*00c4*/ 	.byte	0x00, 0xf0, 0x11, 0x00


	//----- nvinfo : EIATTR_KPARAM_INFO
	.align		4
.L_32:
        /*00c8*/ 	.byte	0x04, 0x17
        /*00ca*/ 	.short	(.L_34 - .L_33)
.L_33:
        /*00cc*/ 	.word	0x00000000
        /*00d0*/ 	.short	0x000d
        /*00d2*/ 	.short	0x0048
        /*00d4*/ 	.byte	0x00, 0xf0, 0x11, 0x00


	//----- nvinfo : EIATTR_KPARAM_INFO
	.align		4
.L_34:
        /*00d8*/ 	.byte	0x04, 0x17
        /*00da*/ 	.short	(.L_36 - .L_35)
.L_35:
        /*00dc*/ 	.word	0x00000000
        /*00e0*/ 	.short	0x000c
        /*00e2*/ 	.short	0x0044
        /*00e4*/ 	.byte	0x00, 0xf0, 0x11, 0x00


	//----- nvinfo : EIATTR_KPARAM_INFO
	.align		4
.L_36:
        /*00e8*/ 	.byte	0x04, 0x17
        /*00ea*/ 	.short	(.L_38 - .L_37)
.L_37:
        /*00ec*/ 	.word	0x00000000
        /*00f0*/ 	.short	0x000b
        /*00f2*/ 	.short	0x0040
        /*00f4*/ 	.byte	0x00, 0xf0, 0x11, 0x00


	//----- nvinfo : EIATTR_KPARAM_INFO
	.align		4
.L_38:
        /*00f8*/ 	.byte	0x04, 0x17
        /*00fa*/ 	.short	(.L_40 - .L_39)
.L_39:
        /*00fc*/ 	.word	0x00000000
        /*0100*/ 	.short	0x000a
        /*0102*/ 	.short	0x003c
        /*0104*/ 	.byte	0x00, 0xf0, 0x11, 0x00


	//----- nvinfo : EIATTR_KPARAM_INFO
	.align		4
.L_40:
        /*0108*/ 	.byte	0x04, 0x17
        /*010a*/ 	.short	(.L_42 - .L_41)
.L_41:
        /*010c*/ 	.word	0x00000000
        /*0110*/ 	.short	0x0009
        /*0112*/ 	.short	0x0038
        /*0114*/ 	.byte	0x00, 0xf0, 0x11, 0x00


	//----- nvinfo : EIATTR_KPARAM_INFO
	.align		4
.L_42:
        /*0118*/ 	.byte	0x04, 0x17
        /*011a*/ 	.short	(.L_44 - .L_43)
.L_43:
        /*011c*/ 	.word	0x00000000
        /*0120*/ 	.short	0x0008
        /*0122*/ 	.short	0x0034
        /*0124*/ 	.byte	0x00, 0xf0, 0x11, 0x00


	//----- nvinfo : EIATTR_KPARAM_INFO
	.align		4
.L_44:
        /*0128*/ 	.byte	0x04, 0x17
        /*012a*/ 	.short	(.L_46 - .L_45)
.L_45:
        /*012c*/ 	.word	0x00000000
        /*0130*/ 	.short	0x0007
        /*0132*/ 	.short	0x0030
        /*0134*/ 	.byte	0x00, 0xf0, 0x11, 0x00


	//----- nvinfo : EIATTR_KPARAM_INFO
	.align		4
.L_46:
        /*0138*/ 	.byte	0x04, 0x17
        /*013a*/ 	.short	(.L_48 - .L_47)
.L_47:
        /*013c*/ 	.word	0x00000000
        /*0140*/ 	.short	0x0006
        /*0142*/ 	.short	0x002c
        /*0144*/ 	.byte	0x00, 0xf0, 0x11, 0x00


	//----- nvinfo : EIATTR_KPARAM_INFO
	.align		4
.L_48:
        /*0148*/ 	.byte	0x04, 0x17
        /*014a*/ 	.short	(.L_50 - .L_49)
.L_49:
        /*014c*/ 	.word	0x00000000
        /*0150*/ 	.short	0x0005
        /*0152*/ 	.short	0x0028
        /*0154*/ 	.byte	0x00, 0xf0, 0x11, 0x00


	//----- nvinfo : EIATTR_KPARAM_INFO
	.align		4
.L_50:
        /*0158*/ 	.byte	0x04, 0x17
        /*015a*/ 	.short	(.L_52 - .L_51)
.L_51:
        /*015c*/ 	.word	0x00000000
        /*0160*/ 	.short	0x0004
        /*0162*/ 	.short	0x0020
        /*0164*/ 	.byte	0x00, 0xf4, 0x21, 0x00


	//----- nvinfo : EIATTR_KPARAM_INFO
	.align		4
.L_52:
        /*0168*/ 	.byte	0x04, 0x17
        /*016a*/ 	.short	(.L_54 - .L_53)
.L_53:
        /*016c*/ 	.word	0x00000000
        /*0170*/ 	.short	0x0003
        /*0172*/ 	.short	0x0018
        /*0174*/ 	.byte	0x00, 0xf4, 0x21, 0x00


	//----- nvinfo : EIATTR_KPARAM_INFO
	.align		4
.L_54:
        /*0178*/ 	.byte	0x04, 0x17
        /*017a*/ 	.short	(.L_56 - .L_55)
.L_55:
        /*017c*/ 	.word	0x00000000
        /*0180*/ 	.short	0x0002
        /*0182*/ 	.short	0x0010
        /*0184*/ 	.byte	0x00, 0xf4, 0x21, 0x00


	//----- nvinfo : EIATTR_KPARAM_INFO
	.align		4
.L_56:
        /*0188*/ 	.byte	0x04, 0x17
        /*018a*/ 	.short	(.L_58 - .L_57)
.L_57:
        /*018c*/ 	.word	0x00000000
        /*0190*/ 	.short	0x0001
        /*0192*/ 	.short	0x0008
        /*0194*/ 	.byte	0x00, 0xf4, 0x21, 0x00


	//----- nvinfo : EIATTR_KPARAM_INFO
	.align		4
.L_58:
        /*0198*/ 	.byte	0x04, 0x17
        /*019a*/ 	.short	(.L_60 - .L_59)
.L_59:
        /*019c*/ 	.word	0x00000000
        /*01a0*/ 	.short	0x0000
        /*01a2*/ 	.short	0x0000
        /*01a4*/ 	.byte	0x00, 0xf4, 0x21, 0x00


	//----- nvinfo : EIATTR_SPARSE_MMA_MASK
	.align		4
.L_60:
        /*01a8*/ 	.byte	0x03, 0x50
        /*01aa*/ 	.short	0x0000


	//----- nvinfo : EIATTR_MAXREG_COUNT
	.align		4
        /*01ac*/ 	.byte	0x03, 0x1b
        /*01ae*/ 	.short	0x00ff


	//----- nvinfo : EIATTR_NUM_BARRIERS
	.align		4
        /*01b0*/ 	.byte	0x02, 0x4c
        /*01b2*/ 	.byte	0x01
	.zero		1


	//----- nvinfo : EIATTR_ANNOTATIONS
	.align		4
        /*01b4*/ 	.byte	0x04, 0x55
        /*01b6*/ 	.short	(.L_62 - .L_61)


	//   ....[0]....
.L_61:
        /*01b8*/ 	.word	0x00000001
        /*01bc*/ 	.byte	0xf0, 0x01, 0x00, 0x00, 0x01, 0x00, 0x00, 0x00, 0xe0, 0x02, 0x00, 0x00, 0x01, 0x00, 0x00, 0x00
        /* <DEDUP_REMOVED lines=2454> */
        /*9b2c*/ 	.byte	0x30, 0x77, 0x04, 0x00, 0x01, 0x00, 0x00, 0x00, 0xe0, 0x77, 0x04, 0x00


	//----- nvinfo : EIATTR_MERCURY_ISA_VERSION
	.align		4
.L_62:
        /*9b38*/ 	.byte	0x03, 0x5f
        /*9b3a*/ 	.short	0x0101


	//----- nvinfo : EIATTR_COOP_GROUP_MASK_REGIDS
	.align		4
        /*9b3c*/ 	.byte	0x04, 0x29
        /*9b3e*/ 	.short	(.L_64 - .L_63)


	//   ....[0]....
.L_63:
        /*9b40*/ 	.word	0xffffffff


	//   ....[1]....
        /*9b44*/ 	.word	0xffffffff


	//   ....[2]....
        /*9b48*/ 	.word	0xffffffff


	//   ....[3]....
        /*9b4c*/ 	.word	0xffffffff


	//   ....[4]....
        /*9b50*/ 	.word	0xffffffff


	//   ....[5]....
        /*9b54*/ 	.word	0xffffffff


	//   ....[6]....
        /*9b58*/ 	.word	0xffffffff


	//   ....[7]....
        /*9b5c*/ 	.word	0xffffffff


	//   ....[8]....
        /*9b60*/ 	.word	0xffffffff


	//   ....[9]....
        /*9b64*/ 	.word	0xffffffff


	//   ....[10]....
        /*9b68*/ 	.word	0xffffffff


	//   ....[11]....
        /*9b6c*/ 	.word	0xffffffff


	//   ....[12]....
        /*9b70*/ 	.word	0xffffffff


	//   ....[13]....
        /*9b74*/ 	.word	0xffffffff


	//   ....[14]....
        /*9b78*/ 	.word	0xffffffff


	//   ....[15]....
        /*9b7c*/ 	.word	0xffffffff


	//----- nvinfo : EIATTR_COOP_GROUP_INSTR_OFFSETS
	.align		4
.L_64:
        /*9b80*/ 	.byte	0x04, 0x28
        /*9b82*/ 	.short	(.L_66 - .L_65)


	//   ....[0]....
.L_65:
        /*9b84*/ 	.word	0x0001b3f0


	//   ....[1]....
        /*9b88*/ 	.word	0x0001b4a0


	//   ....[2]....
        /*9b8c*/ 	.word	0x0001b4b0


	//   ....[3]....
        /*9b90*/ 	.word	0x0001b4f0


	//   ....[4]....
        /*9b94*/ 	.word	0x00020010


	//   ....[5]....
        /*9b98*/ 	.word	0x000200a0


	//   ....[6]....
        /*9b9c*/ 	.word	0x000200c0


	//   ....[7]....
        /*9ba0*/ 	.word	0x000200e0


	//   ....[8]....
        /*9ba4*/ 	.word	0x00023cd0


	//   ....[9]....
        /*9ba8*/ 	.word	0x00023ce0


	//   ....[10]....
        /*9bac*/ 	.word	0x00023cf0


	//   ....[11]....
        /*9bb0*/ 	.word	0x00023d10


	//   ....[12]....
        /*9bb4*/ 	.word	0x00023d50


	//   ....[13]....
        /*9bb8*/ 	.word	0x00023d60


	//   ....[14]....
        /*9bbc*/ 	.word	0x00023d80


	//   ....[15]....
        /*9bc0*/ 	.word	0x00023d90


	//----- nvinfo : EIATTR_EXIT_INSTR_OFFSETS
	.align		4
.L_66:
        /*9bc4*/ 	.byte	0x04, 0x1c
        /*9bc6*/ 	.short	(.L_68 - .L_67)


	//   ....[0]....
.L_67:
        /*9bc8*/ 	.word	0x00047c30


	//----- nvinfo : EIATTR_REQNTID
	.align		4
.L_68:
        /*9bcc*/ 	.byte	0x04, 0x10
        /*9bce*/ 	.short	(.L_70 - .L_69)
.L_69:
        /*9bd0*/ 	.word	0x00000080
        /*9bd4*/ 	.word	0x00000001
        /*9bd8*/ 	.word	0x00000001


	//----- nvinfo : EIATTR_CBANK_PARAM_SIZE
	.align		4
.L_70:
        /*9bdc*/ 	.byte	0x03, 0x19
        /*9bde*/ 	.short	0x0088


	//----- nvinfo : EIATTR_PARAM_CBANK
	.align		4
        /*9be0*/ 	.byte	0x04, 0x0a
        /*9be2*/ 	.short	(.L_72 - .L_71)
	.align		4
.L_71:
        /*9be4*/ 	.word	index@(.nv.constant0.attn_fwd)
        /*9be8*/ 	.short	0x0210
        /*9bea*/ 	.short	0x0088


	//----- nvinfo : EIATTR_SW_WAR
	.align		4
.L_72:
        /*9bec*/ 	.byte	0x04, 0x36
        /*9bee*/ 	.short	(.L_74 - .L_73)
.L_73:
        /*9bf0*/ 	.word	0x00000008
.L_74:


//--------------------- .nv.callgraph             --------------------------
	.section	.nv.callgraph,"",@"SHT_CUDA_CALLGRAPH"
	.align	4
	.sectionentsize	8
	.align		4
        /*0000*/ 	.word	0x00000000
	.align		4
        /*0004*/ 	.word	0xffffffff
	.align		4
        /*0008*/ 	.word	0x00000000
	.align		4
        /*000c*/ 	.word	0xfffffffe
	.align		4
        /*0010*/ 	.word	0x00000000
	.align		4
        /*0014*/ 	.word	0xfffffffd
	.align		4
        /*0018*/ 	.word	0x00000000
	.align		4
        /*001c*/ 	.word	0xfffffffc


//--------------------- .nv.constant4             --------------------------
	.section	.nv.constant4,"a",@progbits
	.align	8
	.align		8
.nv.constant4:
        /*0000*/ 	.dword	_$_str


//--------------------- .text.attn_fwd            --------------------------
	.section	.text.attn_fwd,"ax",@progbits
	.align	128
        .global         attn_fwd
        .type           attn_fwd,@function
        .size           attn_fwd,(.L_x_3 - attn_fwd)
        .other          attn_fwd,@"STO_CUDA_ENTRY STV_DEFAULT"
attn_fwd:
.text.attn_fwd:
[----:B------:R-:W0:Y:S01]  /*0000*/  LDC R1, c[0x0][0x28] ;  /* 0x00000a00ff017b82 */ /* 0x000e220000000800 */
[----:B------:R-:W1:Y:S07]  /*0010*/  S2R R70, SR_TID.X ;  /* 0x0000000000467919 */ /* 0x000e6e0000002100 */
[----:B------:R-:W2:Y:S01]  /*0020*/  LDC.64 R6, c[0x0][0x240] ;  /* 0x00009000ff067b82 */ /* 0x000ea20000000a00 */
[----:B0-----:R-:W-:Y:S01]  /*0030*/  IADD3 R1, R1, -0x14c0, RZ ;  /* 0xffffeb4001017810 */ /* 0x001fe20007ffe0ff */
[----:B------:R-:W-:Y:S01]  /*0040*/  ULDC.64 UR60, c[0x0][0x208] ;  /* 0x00008200003c7ab9 */ /* 0x000fe20000000a00 */
[----:B------:R-:W0:Y:S01]  /*0050*/  S2R R2, SR_CTAID.X ;  /* 0x0000000000027919 */ /* 0x000e220000002500 */
[----:B------:R-:W2:Y:S04]  /*0060*/  S2R R4, SR_CTAID.Y ;  /* 0x0000000000047919 */ /* 0x000ea80000002600 */
[----:B------:R-:W3:Y:S01]  /*0070*/  LDC.64 R8, c[0x0][0x210] ;  /* 0x00008400ff087b82 */ /* 0x000ee20000000a00 */
[----:B------:R-:W4:Y:S07]  /*0080*/  S2R R5, SR_CgaCtaId ;  /* 0x0000000000057919 */ /* 0x000f2e0000008800 */
[----:B------:R-:W5:Y:S08]  /*0090*/  LDC R0, c[0x0][0x248] ;  /* 0x00009200ff007b82 */ /* 0x000f700000000800 */
[----:B------:R-:W3:Y:S01]  /*00a0*/  LDC R95, c[0x0][0x248] ;  /* 0x00009200ff5f7b82 */ /* 0x000ee20000000800 */
[----:B-1----:R-:W-:-:S07]  /*00b0*/  LOP3.LUT R3, R70, 0x7f, RZ, 0xc0, !PT ;  /* 0x0000007f46037812 */ /* 0x002fce00078ec0ff */
[----:B------:R-:W1:Y:S01]  /*00c0*/  LDC R46, c[0x0][0x248] ;  /* 0x00009200ff2e7b82 */ /* 0x000e620000000800 */
[----:B0-----:R-:W-:Y:S01]  /*00d0*/  LEA R3, R2, R3, 0x7 ;  /* 0x0000000302037211 */ /* 0x001fe200078e38ff */
[----:B--2---:R-:W-:Y:S01]  /*00e0*/  IMAD R2, R4, R6, RZ ;  /* 0x0000000604027224 */ /* 0x004fe200078e02ff */
[----:B------:R-:W-:-:S03]  /*00f0*/  MOV R4, 0x400 ;  /* 0x0000040000047802 */ /* 0x000fc60000000f00 */
[----:B------:R-:W-:Y:S02]  /*0100*/  IMAD R3, R3, R7, RZ ;  /* 0x0000000703037224 */ /* 0x000fe400078e02ff */
[----:B------:R-:W0:Y:S01]  /*0110*/  LDC R50, c[0x0][0x248] ;  /* 0x00009200ff327b82 */ /* 0x000e220000000800 */
[----:B-----5:R-:W-:Y:S01]  /*0120*/  IMAD R28, R0, 0x90, RZ ;  /* 0x00000090001c7824 */ /* 0x020fe200078e02ff */
[C---:B------:R-:W-:Y:S01]  /*0130*/  SHF.L.U32 R121, R2.reuse, 0x1, RZ ;  /* 0x0000000102797819 */ /* 0x040fe200000006ff */
[----:B------:R-:W-:Y:S01]  /*0140*/  IMAD.HI R2, R2, 0x2, RZ ;  /* 0x0000000202027827 */ /* 0x000fe200078e02ff */
[----:B------:R-:W-:Y:S02]  /*0150*/  SHF.L.U32 R120, R3, 0x1, RZ ;  /* 0x0000000103787819 */ /* 0x000fe400000006ff */
[----:B----4-:R-:W-:Y:S01]  /*0160*/  LEA R60, R5, R4, 0x18 ;  /* 0x00000004053c7211 */ /* 0x010fe200078ec0ff */
[----:B------:R-:W-:Y:S01]  /*0170*/  IMAD.HI R3, R3, 0x2, RZ ;  /* 0x0000000203037827 */ /* 0x000fe200078e02ff */
[----:B---3--:R-:W-:Y:S01]  /*0180*/  IADD3 R120, P0, P1, R120, R8, R121 ;  /* 0x0000000878787210 */ /* 0x008fe2000791e079 */
[----:B------:R-:W2:Y:S01]  /*0190*/  LDC R197, c[0x0][0x248] ;  /* 0x00009200ffc57b82 */ /* 0x000ea20000000800 */
[----:B------:R-:W-:Y:S01]  /*01a0*/  SHF.L.U32 R4, R70, 0x3, RZ ;  /* 0x0000000346047819 */ /* 0x000fe200000006ff */
[----:B------:R-:W-:Y:S01]  /*01b0*/  IMAD R41, R0, 0x48, RZ ;  /* 0x0000004800297824 */ /* 0x000fe200078e02ff */
[----:B------:R-:W-:Y:S01]  /*01c0*/  IADD3.X R121, R3, R9, R2, P0, P1 ;  /* 0x0000000903797210 */ /* 0x000fe200007e2402 */
[C---:B------:R-:W-:Y:S01]  /*01d0*/  IMAD.SHL.U32 R2, R70.reuse, 0x10, RZ ;  /* 0x0000001046027824 */ /* 0x040fe200078e00ff */
[C---:B------:R-:W-:Y:S01]  /*01e0*/  SHF.L.U32 R3, R70.reuse, 0x6, RZ ;  /* 0x0000000646037819 */ /* 0x040fe200000006ff */
[----:B------:R-:W-:Y:S01]  /*01f0*/  STL [R1+0x764], R60 ;  /* 0x0007643c01007387 */ /* 0x000fe20000100800 */
[----:B------:R-:W-:Y:S01]  /*0200*/  SHF.L.U32 R5, R70, 0x2, RZ ;  /* 0x0000000246057819 */ /* 0x000fe200000006ff */
[----:B------:R-:W3:Y:S01]  /*0210*/  LDC R211, c[0x0][0x248] ;  /* 0x00009200ffd37b82 */ /* 0x000ee20000000800 */
[----:B------:R-:W-:-:S02]  /*0220*/  LOP3.LUT R2, R2, 0xf0, RZ, 0xc0, !PT ;  /* 0x000000f002027812 */ /* 0x000fc400078ec0ff */
[----:B------:R-:W-:Y:S01]  /*0230*/  LOP3.LUT R6, R4, 0x38, RZ, 0xc0, !PT ;  /* 0x0000003804067812 */ /* 0x000fe200078ec0ff */
[C---:B------:R-:W-:Y:S01]  /*0240*/  IMAD R9, R0.reuse, 0x50, RZ ;  /* 0x0000005000097824 */ /* 0x040fe200078e02ff */
[----:B------:R-:W-:Y:S01]  /*0250*/  LOP3.LUT R3, R3, 0x400, RZ, 0xc0, !PT ;  /* 0x0000040003037812 */ /* 0x000fe200078ec0ff */
[C---:B------:R-:W-:Y:S01]  /*0260*/  IMAD R35, R0.reuse, 0x28, RZ ;  /* 0x0000002800237824 */ /* 0x040fe200078e02ff */
[----:B------:R-:W-:Y:S01]  /*0270*/  LOP3.LUT R7, R5, 0x1c0, RZ, 0xc0, !PT ;  /* 0x000001c005077812 */ /* 0x000fe200078ec0ff */
[C---:B------:R-:W-:Y:S01]  /*0280*/  IMAD R19, R0.reuse, 0xa0, RZ ;  /* 0x000000a000137824 */ /* 0x040fe200078e02ff */
[-C--:B------:R-:W-:Y:S01]  /*0290*/  IADD3 R3, R3, R60.reuse, R2 ;  /* 0x0000003c03037210 */ /* 0x080fe20007ffe002 */
[C---:B------:R-:W-:Y:S01]  /*02a0*/  IMAD R67, R0.reuse, 0x18, RZ ;  /* 0x0000001800437824 */ /* 0x040fe200078e02ff */
[----:B------:R-:W-:Y:S01]  /*02b0*/  IADD3 R2, R7, R60, R6 ;  /* 0x0000003c07027210 */ /* 0x000fe20007ffe006 */
[----:B------:R-:W-:Y:S01]  /*02c0*/  IMAD R11, R0, 0x60, RZ ;  /* 0x00000060000b7824 */ /* 0x000fe200078e02ff */
[-C--:B------:R-:W-:Y:S01]  /*02d0*/  IADD3 R4, P0, R28, R120.reuse, RZ ;  /* 0x000000781c047210 */ /* 0x080fe20007f1e0ff */
[----:B------:R-:W-:Y:S01]  /*02e0*/  STL [R1+0xd20], R3 ;  /* 0x000d200301007387 */ /* 0x000fe20000100800 */
[C---:B------:R-:W-:Y:S01]  /*02f0*/  IMAD R7, R0.reuse, 0x30, RZ ;  /* 0x0000003000077824 */ /* 0x040fe200078e02ff */
[----:B------:R-:W4:Y:S01]  /*0300*/  LDC R208, c[0x0][0x248] ;  /* 0x00009200ffd07b82 */ /* 0x000f220000000800 */
[----:B------:R-:W-:Y:S01]  /*0310*/  LEA.HI.X.SX32 R5, R41, R121, 0x1, P0 ;  /* 0x0000007929057211 */ /* 0x000fe200000f0eff */
[----:B------:R5:W-:Y:S01]  /*0320*/  STL [R1+0xd24], R2 ;  /* 0x000d240201007387 */ /* 0x000be20000100800 */
[----:B------:R-:W-:Y:S01]  /*0330*/  IADD3 R58, P1, R19, R120, RZ ;  /* 0x00000078133a7210 */ /* 0x000fe20007f3e0ff */
[----:B------:R-:W-:-:S02]  /*0340*/  IMAD R16, R0, 0xc0, RZ ;  /* 0x000000c000107824 */ /* 0x000fc400078e02ff */
[C---:B------:R-:W-:Y:S01]  /*0350*/  IMAD R15, R0.reuse, 0x70, RZ ;  /* 0x00000070000f7824 */ /* 0x040fe200078e02ff */
[----:B------:R-:W4:Y:S01]  /*0360*/  LDG.E.U16 R5, desc[UR60][R4.64] ;  /* 0x0000003c04057981 */ /* 0x000f22000c1e1500 */
[C---:B------:R-:W-:Y:S01]  /*0370*/  IMAD R89, R0.reuse, 0xe0, RZ ;  /* 0x000000e000597824 */ /* 0x040fe200078e02ff */
[----:B------:R-:W1:Y:S01]  /*0380*/  LDC R210, c[0x0][0x248] ;  /* 0x00009200ffd27b82 */ /* 0x000e620000000800 */
[----:B------:R-:W-:Y:S01]  /*0390*/  IMAD R71, R0, 0x38, RZ ;  /* 0x0000003800477824 */ /* 0x000fe200078e02ff */
[----:B------:R-:W4:Y:S01]  /*03a0*/  LDG.E.U16 R51, desc[UR60][R120.64] ;  /* 0x0000003c78337981 */ /* 0x000f22000c1e1500 */
[----:B-----5:R-:W-:-:S04]  /*03b0*/  IADD3 R2, P0, R9, R120, RZ ;  /* 0x0000007809027210 */ /* 0x020fc80007f1e0ff */
[-C--:B------:R-:W-:Y:S01]  /*03c0*/  LEA.HI.X.SX32 R3, R35, R121.reuse, 0x1, P0 ;  /* 0x0000007923037211 */ /* 0x080fe200000f0eff */
[----:B------:R-:W5:Y:S01]  /*03d0*/  LDC R209, c[0x0][0x248] ;  /* 0x00009200ffd17b82 */ /* 0x000f620000000800 */
[-C--:B------:R-:W-:Y:S02]  /*03e0*/  IADD3 R68, P0, R7, R120.reuse, RZ ;  /* 0x0000007807447210 */ /* 0x080fe40007f1e0ff */
[-C--:B------:R-:W-:Y:S01]  /*03f0*/  LEA.HI.X.SX32 R59, R9, R121.reuse, 0x1, P1 ;  /* 0x00000079093b7211 */ /* 0x080fe200008f0eff */
[----:B------:R0:W5:Y:S01]  /*0400*/  LDG.E.U16 R63, desc[UR60][R2.64] ;  /* 0x0000003c023f7981 */ /* 0x000162000c1e1500 */
[-C--:B------:R-:W-:Y:S02]  /*0410*/  LEA.HI.X.SX32 R69, R67, R121.reuse, 0x1, P0 ;  /* 0x0000007943457211 */ /* 0x080fe400000f0eff */
[-C--:B------:R-:W-:Y:S01]  /*0420*/  IADD3 R6, P0, R11, R120.reuse, RZ ;  /* 0x000000780b067210 */ /* 0x080fe20007f1e0ff */
[----:B------:R-:W-:Y:S01]  /*0430*/  IMAD R20, R0, 0xb0, RZ ;  /* 0x000000b000147824 */ /* 0x000fe200078e02ff */
[----:B------:R-:W5:Y:S01]  /*0440*/  LDG.E.U16 R58, desc[UR60][R58.64] ;  /* 0x0000003c3a3a7981 */ /* 0x000f62000c1e1500 */
[----:B------:R-:W5:Y:S01]  /*0450*/  LDC R207, c[0x0][0x248] ;  /* 0x00009200ffcf7b82 */ /* 0x000f620000000800 */
[-C--:B0-----:R-:W-:Y:S01]  /*0460*/  IADD3 R2, P1, R16, R120.reuse, RZ ;  /* 0x0000007810027210 */ /* 0x081fe20007f3e0ff */
[C---:B------:R-:W-:Y:S01]  /*0470*/  IMAD R29, R0.reuse, 0x12, RZ ;  /* 0x00000012001d7824 */ /* 0x040fe200078e02ff */
[-C--:B------:R-:W-:Y:S01]  /*0480*/  LEA.HI.X.SX32 R7, R7, R121.reuse, 0x1, P0 ;  /* 0x0000007907077211 */ /* 0x080fe200000f0eff */
[C---:B------:R-:W-:Y:S01]  /*0490*/  IMAD R33, R0.reuse, 0x22, RZ ;  /* 0x0000002200217824 */ /* 0x040fe200078e02ff */
[-C--:B------:R-:W-:Y:S01]  /*04a0*/  LEA.HI.X.SX32 R3, R11, R121.reuse, 0x1, P1 ;  /* 0x000000790b037211 */ /* 0x080fe200008f0eff */
[----:B------:R-:W5:Y:S01]  /*04b0*/  LDG.E.U16 R68, desc[UR60][R68.64] ;  /* 0x0000003c44447981 */ /* 0x000f62000c1e1500 */
[-C--:B------:R-:W-:Y:S01]  /*04c0*/  IADD3 R10, P0, R15, R120.reuse, RZ ;  /* 0x000000780f0a7210 */ /* 0x080fe20007f1e0ff */
[----:B------:R-:W0:Y:S01]  /*04d0*/  LDC R205, c[0x0][0x248] ;  /* 0x00009200ffcd7b82 */ /* 0x000e220000000800 */
[-C--:B------:R-:W-:Y:S01]  /*04e0*/  IADD3 R14, P1, R89, R120.reuse, RZ ;  /* 0x00000078590e7210 */ /* 0x080fe20007f3e0ff */
[C---:B------:R-:W-:Y:S01]  /*04f0*/  IMAD R49, R0.reuse, 0x58, RZ ;  /* 0x0000005800317824 */ /* 0x040fe200078e02ff */
[-C--:B------:R-:W-:Y:S01]  /*0500*/  LEA.HI.X.SX32 R11, R71, R121.reuse, 0x1, P0 ;  /* 0x00000079470b7211 */ /* 0x080fe200000f0eff */
[----:B------:R2:W5:Y:S01]  /*0510*/  LDG.E.U16 R21, desc[UR60][R2.64] ;  /* 0x0000003c02157981 */ /* 0x000562000c1e1500 */
[----:B------:R-:W-:Y:S01]  /*0520*/  IMAD R17, R0, 0x9, RZ ;  /* 0x0000000900117824 */ /* 0x000fe200078e02ff */
[-C--:B------:R-:W-:Y:S01]  /*0530*/  IADD3 R8, P2, R20, R120.reuse, RZ ;  /* 0x0000007814087210 */ /* 0x080fe20007f5e0ff */
[C---:B------:R-:W-:Y:S01]  /*0540*/  IMAD R72, R0.reuse, 0xd0, RZ ;  /* 0x000000d000487824 */ /* 0x040fe200078e02ff */
[----:B------:R3:W5:Y:S01]  /*0550*/  LDG.E.U16 R69, desc[UR60][R6.64] ;  /* 0x0000003c06457981 */ /* 0x000762000c1e1500 */
[-C--:B------:R-:W-:Y:S01]  /*0560*/  LEA.HI.X.SX32 R15, R15, R121.reuse, 0x1, P1 ;  /* 0x000000790f0f7211 */ /* 0x080fe200008f0eff */
[C---:B------:R-:W-:Y:S01]  /*0570*/  IMAD R37, R0.reuse, 0x32, RZ ;  /* 0x0000003200257824 */ /* 0x040fe200078e02ff */
[----:B------:R-:W0:Y:S01]  /*0580*/  LDC R206, c[0x0][0x248] ;  /* 0x00009200ffce7b82 */ /* 0x000e220000000800 */
[C---:B------:R-:W-:Y:S01]  /*0590*/  IMAD R57, R0.reuse, 0x68, RZ ;  /* 0x0000006800397824 */ /* 0x040fe200078e02ff */
[----:B------:R1:W5:Y:S01]  /*05a0*/  LDG.E.U16 R45, desc[UR60][R10.64] ;  /* 0x0000003c0a2d7981 */ /* 0x000362000c1e1500 */
[-C--:B--2---:R-:W-:Y:S01]  /*05b0*/  IADD3 R2, P0, R29, R120.reuse, RZ ;  /* 0x000000781d027210 */ /* 0x084fe20007f1e0ff */
[C---:B------:R-:W-:Y:S01]  /*05c0*/  IMAD R59, R0.reuse, 0xf0, RZ ;  /* 0x000000f0003b7824 */ /* 0x040fe200078e02ff */
[-C--:B------:R-:W-:Y:S01]  /*05d0*/  LEA.HI.X.SX32 R9, R49, R121.reuse, 0x1, P2 ;  /* 0x0000007931097211 */ /* 0x080fe200010f0eff */
[C---:B------:R-:W-:Y:S01]  /*05e0*/  IMAD R55, R0.reuse, 0x62, RZ ;  /* 0x0000006200377824 */ /* 0x040fe200078e02ff */
[-C--:B---3--:R-:W-:Y:S01]  /*05f0*/  IADD3 R6, P1, R33, R120.reuse, RZ ;  /* 0x0000007821067210 */ /* 0x088fe20007f3e0ff */
[C---:B------:R-:W-:Y:S01]  /*0600*/  IMAD R7, R0.reuse, 0x11, RZ ;  /* 0x0000001100077824 */ /* 0x040fe200078e02ff */
[-C--:B------:R-:W-:Y:S01]  /*0610*/  LEA.HI.X.SX32 R3, R17, R121.reuse, 0x1, P0 ;  /* 0x0000007911037211 */ /* 0x080fe200000f0eff */
[----:B------:R-:W-:Y:S01]  /*0620*/  IMAD R61, R0, 0x78, RZ ;  /* 0x00000078003d7824 */ /* 0x000fe200078e02ff */
[-C--:B------:R-:W-:Y:S01]  /*0630*/  IADD3 R12, P2, R72, R120.reuse, RZ ;  /* 0x00000078480c7210 */ /* 0x080fe20007f5e0ff */
[C---:B-1----:R-:W-:Y:S01]  /*0640*/  IMAD R11, R0.reuse, 0x19, RZ ;  /* 0x00000019000b7824 */ /* 0x042fe200078e02ff */
[-C--:B------:R-:W-:Y:S01]  /*0650*/  LEA.HI.X.SX32 R7, R7, R121.reuse, 0x1, P1 ;  /* 0x0000007907077211 */ /* 0x080fe200008f0eff */
[----:B------:R1:W2:Y:S01]  /*0660*/  LDG.E.U16 R88, desc[UR60][R2.64] ;  /* 0x0000003c02587981 */ /* 0x0002a2000c1e1500 */
[-C--:B------:R-:W-:Y:S01]  /*0670*/  IADD3 R10, P0, R37, R120.reuse, RZ ;  /* 0x00000078250a7210 */ /* 0x080fe20007f1e0ff */
[C---:B------:R-:W-:Y:S01]  /*0680*/  IMAD R53, R0.reuse, 0x52, RZ ;  /* 0x0000005200357824 */ /* 0x040fe200078e02ff */
[-C--:B------:R-:W-:Y:S01]  /*0690*/  LEA.HI.X.SX32 R13, R57, R121.reuse, 0x1, P2 ;  /* 0x00000079390d7211 */ /* 0x080fe200010f0eff */
[----:B------:R3:W2:Y:S01]  /*06a0*/  LDG.E.U16 R87, desc[UR60][R6.64] ;  /* 0x0000003c06577981 */ /* 0x0006a2000c1e1500 */
[-C--:B------:R-:W-:Y:S01]  /*06b0*/  IADD3 R132, P2, R59, R120.reuse, RZ ;  /* 0x000000783b847210 */ /* 0x080fe20007f5e0ff */
[C---:B------:R-:W-:Y:S01]  /*06c0*/  IMAD R47, R0.reuse, 0x42, RZ ;  /* 0x00000042002f7824 */ /* 0x040fe200078e02ff */
[-C--:B------:R-:W-:Y:S01]  /*06d0*/  LEA.HI.X.SX32 R11, R11, R121.reuse, 0x1, P0 ;  /* 0x000000790b0b7211 */ /* 0x080fe200000f0eff */
[----:B------:R-:W2:Y:S01]  /*06e0*/  LDG.E.U16 R25, desc[UR60][R8.64] ;  /* 0x0000003c08197981 */ /* 0x000ea2000c1e1500 */
[----:B------:R-:W0:Y:S01]  /*06f0*/  LDC R204, c[0x0][0x248] ;  /* 0x00009200ffcc7b82 */ /* 0x000e220000000800 */
[C---:B-1----:R-:W-:Y:S01]  /*0700*/  IMAD R3, R0.reuse, 0x31, RZ ;  /* 0x0000003100037824 */ /* 0x042fe200078e02ff */
[----:B------:R-:W-:Y:S01]  /*0710*/  LEA.HI.X.SX32 R133, R61, R121, 0x1, P2 ;  /* 0x000000793d857211 */ /* 0x000fe200010f0eff */
[----:B------:R1:W2:Y:S01]  /*0720*/  LDG.E.U16 R65, desc[UR60][R14.64] ;  /* 0x0000003c0e417981 */ /* 0x0002a2000c1e1500 */
[----:B---3--:R-:W-:Y:S01]  /*0730*/  IADD3 R6, P0, R55, R120, RZ ;  /* 0x0000007837067210 */ /* 0x008fe20007f1e0ff */
[----:B------:R-:W-:-:S02]  /*0740*/  IMAD R17, R0, 0x29, RZ ;  /* 0x0000002900117824 */ /* 0x000fc400078e02ff */
[----:B------:R-:W3:Y:S01]  /*0750*/  LDG.E.U16 R86, desc[UR60][R10.64] ;  /* 0x0000003c0a567981 */ /* 0x000ee2000c1e1500 */
[----:B------:R-:W0:Y:S01]  /*0760*/  LDC R203, c[0x0][0x248] ;  /* 0x00009200ffcb7b82 */ /* 0x000e220000000800 */
[-C--:B------:R-:W-:Y:S02]  /*0770*/  LEA.HI.X.SX32 R7, R3, R121.reuse, 0x1, P0 ;  /* 0x0000007903077211 */ /* 0x080fe400000f0eff */
[----:B------:R1:W2:Y:S01]  /*0780*/  LDG.E.U16 R9, desc[UR60][R12.64] ;  /* 0x0000003c0c097981 */ /* 0x0002a2000c1e1500 */
[C---:B------:R-:W-:Y:S01]  /*0790*/  IMAD R3, R0.reuse, 0x72, RZ ;  /* 0x0000007200037824 */ /* 0x040fe200078e02ff */
[-C--:B-1----:R-:W-:Y:S01]  /*07a0*/  IADD3 R14, P2, R53, R120.reuse, RZ ;  /* 0x00000078350e7210 */ /* 0x082fe20007f5e0ff */
[C---:B------:R-:W-:Y:S01]  /*07b0*/  IMAD R73, R0.reuse, 0x82, RZ ;  /* 0x0000008200497824 */ /* 0x040fe200078e02ff */
[----:B------:R1:W3:Y:S01]  /*07c0*/  LDG.E.U16 R83, desc[UR60][R6.64] ;  /* 0x0000003c06537981 */ /* 0x0002e2000c1e1500 */
[----:B------:R-:W0:Y:S01]  /*07d0*/  LDC R213, c[0x0][0x248] ;  /* 0x00009200ffd57b82 */ /* 0x000e220000000800 */
[-C--:B------:R-:W-:Y:S01]  /*07e0*/  LEA.HI.X.SX32 R15, R17, R121.reuse, 0x1, P2 ;  /* 0x00000079110f7211 */ /* 0x080fe200010f0eff */
[C---:B------:R-:W-:Y:S01]  /*07f0*/  IMAD R186, R0.reuse, 0xa2, RZ ;  /* 0x000000a200ba7824 */ /* 0x040fe200078e02ff */
[----:B------:R-:W3:Y:S01]  /*0800*/  LDG.E.U16 R132, desc[UR60][R132.64] ;  /* 0x0000003c84847981 */ /* 0x000ee2000c1e1500 */
[C---:B------:R-:W-:Y:S01]  /*0810*/  IMAD R13, R0.reuse, 0x21, RZ ;  /* 0x00000021000d7824 */ /* 0x040fe200078e02ff */
[-C--:B------:R-:W-:Y:S01]  /*0820*/  IADD3 R12, P1, R47, R120.reuse, RZ ;  /* 0x000000782f0c7210 */ /* 0x080fe20007f3e0ff */
[C---:B------:R-:W-:Y:S01]  /*0830*/  IMAD R17, R0.reuse, 0x39, RZ ;  /* 0x0000003900117824 */ /* 0x040fe200078e02ff */
[-C--:B------:R-:W-:Y:S01]  /*0840*/  IADD3 R10, P0, R3, R120.reuse, RZ ;  /* 0x00000078030a7210 */ /* 0x080fe20007f1e0ff */
[C---:B------:R-:W-:Y:S01]  /*0850*/  IMAD R23, R0.reuse, 0x41, RZ ;  /* 0x0000004100177824 */ /* 0x040fe200078e02ff */
[-C--:B------:R-:W-:Y:S01]  /*0860*/  LEA.HI.X.SX32 R13, R13, R121.reuse, 0x1, P1 ;  /* 0x000000790d0d7211 */ /* 0x080fe200008f0eff */
[C---:B-1----:R-:W-:Y:S01]  /*0870*/  IMAD R7, R0.reuse, 0x51, RZ ;  /* 0x0000005100077824 */ /* 0x042fe200078e02ff */
[-C--:B------:R-:W-:Y:S01]  /*0880*/  LEA.HI.X.SX32 R11, R17, R121.reuse, 0x1, P0 ;  /* 0x00000079110b7211 */ /* 0x080fe200000f0eff */
[----:B------:R-:W-:Y:S01]  /*0890*/  IMAD R184, R0, 0x92, RZ ;  /* 0x0000009200b87824 */ /* 0x000fe200078e02ff */
[----:B------:R-:W-:Y:S01]  /*08a0*/  IADD3 R6, P0, R186, R120, RZ ;  /* 0x00000078ba067210 */ /* 0x000fe20007f1e0ff */
[----:B------:R1:W3:Y:S01]  /*08b0*/  LDG.E.U16 R85, desc[UR60][R12.64] ;  /* 0x0000003c0c557981 */ /* 0x0002e2000c1e1500 */
[C---:B------:R-:W-:Y:S01]  /*08c0*/  IMAD R188, R0.reuse, 0xb2, RZ ;  /* 0x000000b200bc7824 */ /* 0x040fe200078e02ff */
[----:B------:R-:W2:Y:S01]  /*08d0*/  LDC R202, c[0x0][0x248] ;  /* 0x00009200ffca7b82 */ /* 0x000ea20000000800 */
[----:B------:R-:W-:Y:S01]  /*08e0*/  LEA.HI.X.SX32 R7, R7, R121, 0x1, P0 ;  /* 0x0000007907077211 */ /* 0x000fe200000f0eff */
[----:B------:R1:W3:Y:S01]  /*08f0*/  LDG.E.U16 R84, desc[UR60][R14.64] ;  /* 0x0000003c0e547981 */ /* 0x0002e2000c1e1500 */
[----:B------:R-:W-:-:S02]  /*0900*/  IMAD R27, R0, 0x49, RZ ;  /* 0x00000049001b7824 */ /* 0x000fc400078e02ff */
[C---:B------:R-:W-:Y:S01]  /*0910*/  IMAD R17, R0.reuse, 0x59, RZ ;  /* 0x0000005900117824 */ /* 0x040fe200078e02ff */
[----:B------:R1:W3:Y:S02]  /*0920*/  LDG.E.U16 R82, desc[UR60][R10.64] ;  /* 0x0000003c0a527981 */ /* 0x0002e4000c1e1500 */
[-C--:B-1----:R-:W-:Y:S01]  /*0930*/  IADD3 R12, P1, R73, R120.reuse, RZ ;  /* 0x00000078490c7210 */ /* 0x082fe20007f3e0ff */
[C---:B------:R-:W-:Y:S01]  /*0940*/  IMAD R190, R0.reuse, 0xc2, RZ ;  /* 0x000000c200be7824 */ /* 0x040fe200078e02ff */
[----:B------:R1:W3:Y:S01]  /*0950*/  LDG.E.U16 R79, desc[UR60][R6.64] ;  /* 0x0000003c064f7981 */ /* 0x0002e2000c1e1500 */
[C---:B------:R-:W-:Y:S01]  /*0960*/  IMAD R194, R0.reuse, 0xe2, RZ ;  /* 0x000000e200c27824 */ /* 0x040fe200078e02ff */
[-C--:B------:R-:W-:Y:S01]  /*0970*/  LEA.HI.X.SX32 R13, R23, R121.reuse, 0x1, P1 ;  /* 0x00000079170d7211 */ /* 0x080fe200008f0eff */
[----:B------:R-:W-:Y:S01]  /*0980*/  IMAD R192, R0, 0xd2, RZ ;  /* 0x000000d200c07824 */ /* 0x000fe200078e02ff */
[-C--:B------:R-:W-:Y:S01]  /*0990*/  IADD3 R14, P2, R184, R120.reuse, RZ ;  /* 0x00000078b80e7210 */ /* 0x080fe20007f5e0ff */
[----:B------:R-:W-:Y:S01]  /*09a0*/  IMAD R196, R0, 0xf2, RZ ;  /* 0x000000f200c47824 */ /* 0x000fe200078e02ff */
[-C--:B------:R-:W-:Y:S01]  /*09b0*/  IADD3 R10, P0, R188, R120.reuse, RZ ;  /* 0x00000078bc0a7210 */ /* 0x080fe20007f1e0ff */
[----:B------:R0:W3:Y:S01]  /*09c0*/  LDG.E.U16 R81, desc[UR60][R12.64] ;  /* 0x0000003c0c517981 */ /* 0x0000e2000c1e1500 */
[C---:B------:R-:W-:Y:S01]  /*09d0*/  IMAD R23, R0.reuse, 0x61, RZ ;  /* 0x0000006100177824 */ /* 0x040fe200078e02ff */
[-C--:B------:R-:W-:Y:S01]  /*09e0*/  LEA.HI.X.SX32 R15, R27, R121.reuse, 0x1, P2 ;  /* 0x000000791b0f7211 */ /* 0x080fe200010f0eff */
[C---:B-1----:R-:W-:Y:S01]  /*09f0*/  IMAD R7, R0.reuse, 0x71, RZ ;  /* 0x0000007100077824 */ /* 0x042fe200078e02ff */
[-C--:B------:R-:W-:Y:S01]  /*0a00*/  LEA.HI.X.SX32 R11, R17, R121.reuse, 0x1, P0 ;  /* 0x00000079110b7211 */ /* 0x080fe200000f0eff */
[----:B------:R-:W-:Y:S01]  /*0a10*/  IMAD R149, R0, 0x102, RZ ;  /* 0x0000010200957824 */ /* 0x000fe200078e02ff */
[-C--:B------:R-:W-:Y:S01]  /*0a20*/  IADD3 R22, P0, R194, R120.reuse, RZ ;  /* 0x00000078c2167210 */ /* 0x080fe20007f1e0ff */
[----:B------:R1:W3:Y:S01]  /*0a30*/  LDG.E.U16 R80, desc[UR60][R14.64] ;  /* 0x0000003c0e507981 */ /* 0x0002e2000c1e1500 */
[----:B------:R-:W-:Y:S01]  /*0a40*/  IMAD R31, R0, 0x81, RZ ;  /* 0x00000081001f7824 */ /* 0x000fe200078e02ff */
[----:B------:R-:W2:Y:S01]  /*0a50*/  LDC R212, c[0x0][0x248] ;  /* 0x00009200ffd47b82 */ /* 0x000ea20000000800 */
[----:B0-----:R-:W-:Y:S01]  /*0a60*/  IADD3 R12, P1, R190, R120, RZ ;  /* 0x00000078be0c7210 */ /* 0x001fe20007f3e0ff */
[----:B------:R-:W-:Y:S01]  /*0a70*/  IMAD R27, R0, 0x69, RZ ;  /* 0x00000069001b7824 */ /* 0x000fe200078e02ff */
[----:B------:R-:W3:Y:S02]  /*0a80*/  LDG.E.U16 R78, desc[UR60][R10.64] ;  /* 0x0000003c0a4e7981 */ /* 0x000ee4000c1e1500 */
[----:B------:R-:W-:-:S02]  /*0a90*/  LEA.HI.X.SX32 R13, R23, R121, 0x1, P1 ;  /* 0x00000079170d7211 */ /* 0x000fc400008f0eff */
[-C--:B------:R-:W-:Y:S01]  /*0aa0*/  LEA.HI.X.SX32 R23, R7, R121.reuse, 0x1, P0 ;  /* 0x0000007907177211 */ /* 0x080fe200000f0eff */
[----:B------:R-:W-:Y:S01]  /*0ab0*/  IMAD R7, R0, 0x79, RZ ;  /* 0x0000007900077824 */ /* 0x000fe200078e02ff */
[-C--:B-1----:R-:W-:Y:S01]  /*0ac0*/  IADD3 R14, P2, R192, R120.reuse, RZ ;  /* 0x00000078c00e7210 */ /* 0x082fe20007f5e0ff */
[----:B------:R-:W-:Y:S01]  /*0ad0*/  IMAD R17, R0, 0xa, RZ ;  /* 0x0000000a00117824 */ /* 0x000fe200078e02ff */
[-C--:B------:R-:W-:Y:S01]  /*0ae0*/  IADD3 R26, P0, R196, R120.reuse, RZ ;  /* 0x00000078c41a7210 */ /* 0x080fe20007f1e0ff */
[----:B------:R0:W3:Y:S01]  /*0af0*/  LDG.E.U16 R77, desc[UR60][R12.64] ;  /* 0x0000003c0c4d7981 */ /* 0x0000e2000c1e1500 */
[-C--:B------:R-:W-:Y:S01]  /*0b00*/  LEA.HI.X.SX32 R15, R27, R121.reuse, 0x1, P2 ;  /* 0x000000791b0f7211 */ /* 0x080fe200010f0eff */
[C---:B------:R-:W-:Y:S01]  /*0b10*/  IMAD R39, R0.reuse, 0x34, RZ ;  /* 0x0000003400277824 */ /* 0x040fe200078e02ff */
[-C--:B------:R-:W-:Y:S01]  /*0b20*/  LEA.HI.X.SX32 R27, R7, R121.reuse, 0x1, P0 ;  /* 0x00000079071b7211 */ /* 0x080fe200000f0eff */
[C---:B------:R-:W-:Y:S01]  /*0b30*/  IMAD R7, R0.reuse, 0x5, RZ ;  /* 0x0000000500077824 */ /* 0x040fe200078e02ff */
[----:B------:R1:W3:Y:S01]  /*0b40*/  LDG.E.U16 R75, desc[UR60][R22.64] ;  /* 0x0000003c164b7981 */ /* 0x0002e2000c1e1500 */
[-C--:B------:R-:W-:Y:S01]  /*0b50*/  IADD3 R6, P0, R17, R120.reuse, RZ ;  /* 0x0000007811067210 */ /* 0x080fe20007f1e0ff */
[C---:B------:R-:W-:Y:S01]  /*0b60*/  IMAD R91, R0.reuse, 0x88, RZ ;  /* 0x00000088005b7824 */ /* 0x040fe200078e02ff */
[-C--:B------:R-:W-:Y:S01]  /*0b70*/  IADD3 R30, P1, R149, R120.reuse, RZ ;  /* 0x00000078951e7210 */ /* 0x080fe20007f3e0ff */
[----:B------:R-:W3:Y:S01]  /*0b80*/  LDG.E.U16 R76, desc[UR60][R14.64] ;  /* 0x0000003c0e4c7981 */ /* 0x000ee2000c1e1500 */
[C---:B0-----:R-:W-:Y:S01]  /*0b90*/  IMAD R13, R0.reuse, 0x14, RZ ;  /* 0x00000014000d7824 */ /* 0x041fe200078e02ff */
[-C--:B------:R-:W-:Y:S01]  /*0ba0*/  LEA.HI.X.SX32 R7, R7, R121.reuse, 0x1, P0 ;  /* 0x0000007907077211 */ /* 0x080fe200000f0eff */
[C---:B------:R-:W-:Y:S01]  /*0bb0*/  IMAD R4, R0.reuse, 0xa8, RZ ;  /* 0x000000a800047824 */ /* 0x040fe200078e02ff */
[----:B------:R0:W3:Y:S01]  /*0bc0*/  LDG.E.U16 R74, desc[UR60][R26.64] ;  /* 0x0000003c1a4a7981 */ /* 0x0000e2000c1e1500 */
[C---:B------:R-:W-:Y:S01]  /*0bd0*/  IMAD R62, R0.reuse, 0xe8, RZ ;  /* 0x000000e8003e7824 */ /* 0x040fe200078e02ff */
[-C--:B-1----:R-:W-:Y:S01]  /*0be0*/  IADD3 R22, P2, R35, R120.reuse, RZ ;  /* 0x0000007823167210 */ /* 0x082fe20007f5e0ff */
[C---:B------:R-:W-:Y:S01]  /*0bf0*/  IMAD R93, R0.reuse, 0x108, RZ ;  /* 0x00000108005d7824 */ /* 0x040fe200078e02ff */
[----:B------:R1:W2:Y:S01]  /*0c00*/  LDG.E.U16 R8, desc[UR60][R6.64] ;  /* 0x0000003c06087981 */ /* 0x0002a2000c1e1500 */
[C---:B------:R-:W-:Y:S01]  /*0c10*/  IMAD R218, R0.reuse, 0xa4, RZ ;  /* 0x000000a400da7824 */ /* 0x040fe200078e02ff */
[-C--:B------:R-:W-:Y:S01]  /*0c20*/  LEA.HI.X.SX32 R23, R13, R121.reuse, 0x1, P2 ;  /* 0x000000790d177211 */ /* 0x080fe200010f0eff */
[C---:B------:R-:W-:Y:S01]  /*0c30*/  IMAD R224, R0.reuse, 0xc4, RZ ;  /* 0x000000c400e07824 */ /* 0x040fe200078e02ff */
[----:B------:R-:W3:Y:S03]  /*0c40*/  LDC R101, c[0x0][0x248] ;  /* 0x00009200ff657b82 */ /* 0x000ee60000000800 */
[----:B------:R1:W3:Y:S01]  /*0c50*/  LDG.E.U16 R2, desc[UR60][R22.64] ;  /* 0x0000003c16027981 */ /* 0x0002e2000c1e1500 */
[----:B------:R-:W-:Y:S01]  /*0c60*/  LEA.HI.X.SX32 R31, R31, R121, 0x1, P1 ;  /* 0x000000791f1f7211 */ /* 0x000fe200008f0eff */
[----:B------:R-:W-:Y:S01]  /*0c70*/  IMAD R35, R0, 0x24, RZ ;  /* 0x0000002400237824 */ /* 0x000fe200078e02ff */
[----:B------:R-:W-:-:S02]  /*0c80*/  IADD3 R10, P1, R13, R120, RZ ;  /* 0x000000780d0a7210 */ /* 0x000fc40007f3e0ff */
[-C--:B0-----:R-:W-:Y:S01]  /*0c90*/  IADD3 R26, P2, R41, R120.reuse, RZ ;  /* 0x00000078291a7210 */ /* 0x081fe20007f5e0ff */
[----:B------:R-:W3:Y:S01]  /*0ca0*/  LDG.E.U16 R64, desc[UR60][R30.64] ;  /* 0x0000003c1e407981 */ /* 0x000ee2000c1e1500 */
[-C--:B------:R-:W-:Y:S01]  /*0cb0*/  LEA.HI.X.SX32 R11, R17, R121.reuse, 0x1, P1 ;  /* 0x00000079110b7211 */ /* 0x080fe200008f0eff */
[C---:B------:R-:W-:Y:S01]  /*0cc0*/  IMAD R17, R0.reuse, 0x1a, RZ ;  /* 0x0000001a00117824 */ /* 0x040fe200078e02ff */
[-C--:B------:R-:W-:Y:S01]  /*0cd0*/  IADD3 R14, P0, R35, R120.reuse, RZ ;  /* 0x00000078230e7210 */ /* 0x080fe20007f1e0ff */
[C---:B------:R-:W-:Y:S01]  /*0ce0*/  IMAD R221, R0.reuse, 0xb4, RZ ;  /* 0x000000b400dd7824 */ /* 0x040fe200078e02ff */
[-C--:B-1----:R-:W-:Y:S01]  /*0cf0*/  IADD3 R6, P1, R39, R120.reuse, RZ ;  /* 0x0000007827067210 */ /* 0x082fe20007f3e0ff */
[C---:B------:R-:W-:Y:S01]  /*0d00*/  IMAD R13, R0.reuse, 0xd, RZ ;  /* 0x0000000d000d7824 */ /* 0x040fe200078e02ff */
[-C--:B------:R-:W-:Y:S01]  /*0d10*/  LEA.HI.X.SX32 R15, R29, R121.reuse, 0x1, P0 ;  /* 0x000000791d0f7211 */ /* 0x080fe200000f0eff */
[----:B------:R0:W3:Y:S01]  /*0d20*/  LDG.E.U16 R43, desc[UR60][R10.64] ;  /* 0x0000003c0a2b7981 */ /* 0x0000e2000c1e1500 */
[CC--:B------:R-:W-:Y:S01]  /*0d30*/  IADD3 R12, P0, R17.reuse, R120.reuse, RZ ;  /* 0x00000078110c7210 */ /* 0x0c0fe20007f1e0ff */
[C---:B------:R-:W-:Y:S01]  /*0d40*/  IMAD R225, R0.reuse, 0xd4, RZ ;  /* 0x000000d400e17824 */ /* 0x040fe200078e02ff */
[-C--:B------:R-:W-:Y:S01]  /*0d50*/  LEA.HI.X.SX32 R7, R17, R121.reuse, 0x1, P1 ;  /* 0x0000007911077211 */ /* 0x080fe200008f0eff */
[----:B------:R-:W-:Y:S01]  /*0d60*/  IMAD R17, R0, 0x44, RZ ;  /* 0x0000004400117824 */ /* 0x000fe200078e02ff */
[-C--:B------:R-:W-:Y:S01]  /*0d70*/  LEA.HI.X.SX32 R27, R35, R121.reuse, 0x1, P2 ;  /* 0x00000079231b7211 */ /* 0x080fe200010f0eff */
[----:B------:R1:W3:Y:S01]  /*0d80*/  LDG.E.U16 R42, desc[UR60][R14.64] ;  /* 0x0000003c0e2a7981 */ /* 0x0002e2000c1e1500 */
[-C--:B------:R-:W-:Y:S01]  /*0d90*/  IADD3 R22, P2, R57, R120.reuse, RZ ;  /* 0x0000007839167210 */ /* 0x080fe20007f5e0ff */
[----:B------:R-:W-:Y:S01]  /*0da0*/  IMAD R50, R50, 0x120, RZ ;  /* 0x0000012032327824 */ /* 0x000fe200078e02ff */
[-C--:B------:R-:W-:Y:S01]  /*0db0*/  LEA.HI.X.SX32 R13, R13, R121.reuse, 0x1, P0 ;  /* 0x000000790d0d7211 */ /* 0x080fe200000f0eff */
[----:B------:R1:W3:Y:S01]  /*0dc0*/  LDG.E.U16 R31, desc[UR60][R26.64] ;  /* 0x0000003c1a1f7981 */ /* 0x0002e2000c1e1500 */
[-C--:B------:R-:W-:Y:S01]  /*0dd0*/  LEA.HI.X.SX32 R23, R39, R121.reuse, 0x1, P2 ;  /* 0x0000007927177211 */ /* 0x080fe200010f0eff */
[C---:B------:R-:W-:Y:S01]  /*0de0*/  IMAD R29, R0.reuse, 0x54, RZ ;  /* 0x00000054001d7824 */ /* 0x040fe200078e02ff */
[-C--:B0-----:R-:W-:Y:S01]  /*0df0*/  IADD3 R10, P0, R17, R120.reuse, RZ ;  /* 0x00000078110a7210 */ /* 0x081fe20007f1e0ff */
[----:B------:R0:W3:Y:S01]  /*0e00*/  LDG.E.U16 R30, desc[UR60][R12.64] ;  /* 0x0000003c0c1e7981 */ /* 0x0000e2000c1e1500 */
[----:B------:R-:W3:Y:S01]  /*0e10*/  LDC R57, c[0x0][0x248] ;  /* 0x00009200ff397b82 */ /* 0x000ee20000000800 */
[----:B-1----:R-:W-:Y:S01]  /*0e20*/  IMAD R15, R0, 0x2a, RZ ;  /* 0x0000002a000f7824 */ /* 0x002fe200078e02ff */
[----:B------:R-:W-:Y:S01]  /*0e30*/  LEA.HI.X.SX32 R11, R33, R121, 0x1, P0 ;  /* 0x00000079210b7211 */ /* 0x000fe200000f0eff */
[----:B------:R1:W3:Y:S01]  /*0e40*/  LDG.E.U16 R41, desc[UR60][R6.64] ;  /* 0x0000003c06297981 */ /* 0x0002e2000c1e1500 */
[----:B------:R-:W-:-:S03]  /*0e50*/  IADD3 R26, P2, R91, R120, RZ ;  /* 0x000000785b1a7210 */ /* 0x000fc60007f5e0ff */
[----:B------:R1:W3:Y:S01]  /*0e60*/  LDG.E.U16 R24, desc[UR60][R22.64] ;  /* 0x0000003c16187981 */ /* 0x0002e2000c1e1500 */
[C---:B------:R-:W-:Y:S01]  /*0e70*/  IMAD R226, R0.reuse, 0xe4, RZ ;  /* 0x000000e400e27824 */ /* 0x040fe200078e02ff */
[----:B------:R-:W-:Y:S01]  /*0e80*/  LEA.HI.X.SX32 R27, R17, R121, 0x1, P2 ;  /* 0x00000079111b7211 */ /* 0x000fe200010f0eff */
[C---:B0-----:R-:W-:Y:S01]  /*0e90*/  IMAD R13, R0.reuse, 0x15, RZ ;  /* 0x00000015000d7824 */ /* 0x041fe200078e02ff */
[----:B------:R-:W0:Y:S01]  /*0ea0*/  LDC R103, c[0x0][0x248] ;  /* 0x00009200ff677b82 */ /* 0x000e220000000800 */
[----:B------:R-:W-:Y:S01]  /*0eb0*/  IMAD R14, R0, 0xc8, RZ ;  /* 0x000000c8000e7824 */ /* 0x000fe200078e02ff */
[-C--:B-1----:R-:W-:Y:S01]  /*0ec0*/  IADD3 R6, P0, R15, R120.reuse, RZ ;  /* 0x000000780f067210 */ /* 0x082fe20007f1e0ff */
[----:B------:R1:W3:Y:S01]  /*0ed0*/  LDG.E.U16 R18, desc[UR60][R26.64] ;  /* 0x0000003c1a127981 */ /* 0x0002e2000c1e1500 */
[----:B------:R-:W-:-:S03]  /*0ee0*/  IADD3 R22, P2, R4, R120, RZ ;  /* 0x0000007804167210 */ /* 0x000fc60007f5e0ff */
[----:B------:R3:W3:Y:S01]  /*0ef0*/  LDG.E.U16 R40, desc[UR60][R10.64] ;  /* 0x0000003c0a287981 */ /* 0x0006e2000c1e1500 */
[-C--:B------:R-:W-:Y:S01]  /*0f00*/  LEA.HI.X.SX32 R7, R13, R121.reuse, 0x1, P0 ;  /* 0x000000790d077211 */ /* 0x080fe200000f0eff */
[C---:B------:R-:W-:Y:S01]  /*0f10*/  IMAD R229, R0.reuse, 0xf4, RZ ;  /* 0x000000f400e57824 */ /* 0x040fe200078e02ff */
[----:B------:R-:W-:Y:S01]  /*0f20*/  LEA.HI.X.SX32 R23, R29, R121, 0x1, P2 ;  /* 0x000000791d177211 */ /* 0x000fe200010f0eff */
[----:B------:R-:W-:Y:S01]  /*0f30*/  IMAD R17, R0, 0x64, RZ ;  /* 0x0000006400117824 */ /* 0x000fe200078e02ff */
[----:B------:R-:W0:Y:S01]  /*0f40*/  LDC R102, c[0x0][0x248] ;  /* 0x00009200ff667b82 */ /* 0x000e220000000800 */
[----:B-1----:R-:W-:-:S04]  /*0f50*/  IADD3 R26, P2, R14, R120, RZ ;  /* 0x000000780e1a7210 */ /* 0x002fc80007f5e0ff */
[----:B------:R-:W-:Y:S01]  /*0f60*/  LEA.HI.X.SX32 R27, R17, R121, 0x1, P2 ;  /* 0x00000079111b7211 */ /* 0x000fe200010f0eff */
[C---:B------:R-:W-:Y:S02]  /*0f70*/  IMAD R182, R0.reuse, 0x10a, RZ ;  /* 0x0000010a00b67824 */ /* 0x040fe400078e02ff */
[C---:B------:R-:W-:Y:S01]  /*0f80*/  IMAD R185, R0.reuse, 0x8a, RZ ;  /* 0x0000008a00b97824 */ /* 0x040fe200078e02ff */
[----:B------:R-:W1:Y:S01]  /*0f90*/  LDC R104, c[0x0][0x248] ;  /* 0x00009200ff687b82 */ /* 0x000e620000000800 */
[----:B------:R-:W3:Y:S01]  /*0fa0*/  LDG.E.U16 R32, desc[UR60][R26.64] ;  /* 0x0000003c1a207981 */ /* 0x000ee2000c1e1500 */
[C---:B------:R-:W-:Y:S02]  /*0fb0*/  IMAD R183, R0.reuse, 0x9a, RZ ;  /* 0x0000009a00b77824 */ /* 0x040fe400078e02ff */
[C---:B------:R-:W-:Y:S02]  /*0fc0*/  IMAD R187, R0.reuse, 0xaa, RZ ;  /* 0x000000aa00bb7824 */ /* 0x040fe400078e02ff */
[----:B------:R-:W-:-:S02]  /*0fd0*/  IMAD R189, R0, 0xba, RZ ;  /* 0x000000ba00bd7824 */ /* 0x000fc400078e02ff */
[C---:B------:R-:W-:Y:S01]  /*0fe0*/  IMAD R191, R0.reuse, 0xca, RZ ;  /* 0x000000ca00bf7824 */ /* 0x040fe200078e02ff */
[----:B------:R-:W1:Y:S01]  /*0ff0*/  LDC R105, c[0x0][0x248] ;  /* 0x00009200ff697b82 */ /* 0x000e620000000800 */
[C---:B------:R-:W-:Y:S02]  /*1000*/  IMAD R193, R0.reuse, 0xda, RZ ;  /* 0x000000da00c17824 */ /* 0x040fe400078e02ff */
[C---:B------:R-:W-:Y:S02]  /*1010*/  IMAD R195, R0.reuse, 0xea, RZ ;  /* 0x000000ea00c37824 */ /* 0x040fe400078e02ff */
[C---:B------:R-:W-:Y:S02]  /*1020*/  IMAD R214, R0.reuse, 0xfa, RZ ;  /* 0x000000fa00d67824 */ /* 0x040fe400078e02ff */
[C---:B------:R-:W-:Y:S01]  /*1030*/  IMAD R216, R0.reuse, 0x9c, RZ ;  /* 0x0000009c00d87824 */ /* 0x040fe200078e02ff */
[----:B------:R-:W1:Y:S01]  /*1040*/  LDC R106, c[0x0][0x248] ;  /* 0x00009200ff6a7b82 */ /* 0x000e620000000800 */
[----:B------:R-:W-:-:S02]  /*1050*/  IMAD R217, R0, 0xac, RZ ;  /* 0x000000ac00d97824 */ /* 0x000fc400078e02ff */
[C---:B------:R-:W-:Y:S02]  /*1060*/  IMAD R220, R0.reuse, 0xbc, RZ ;  /* 0x000000bc00dc7824 */ /* 0x040fe400078e02ff */
[C---:B------:R-:W-:Y:S02]  /*1070*/  IMAD R219, R0.reuse, 0xcc, RZ ;  /* 0x000000cc00db7824 */ /* 0x040fe400078e02ff */
[----:B------:R-:W-:Y:S01]  /*1080*/  IMAD R222, R0, 0xdc, RZ ;  /* 0x000000dc00de7824 */ /* 0x000fe200078e02ff */
[----:B------:R-:W1:Y:S01]  /*1090*/  LDC R100, c[0x0][0x248] ;  /* 0x00009200ff647b82 */ /* 0x000e620000000800 */
[----:B------:R-:W-:Y:S02]  /*10a0*/  IMAD R197, R197, 0x138, RZ ;  /* 0x00000138c5c57824 */ /* 0x000fe400078e02ff */
[----:B------:R-:W-:Y:S02]  /*10b0*/  IMAD R211, R211, 0x148, RZ ;  /* 0x00000148d3d37824 */ /* 0x000fe400078e02ff */
[----:B----4-:R-:W-:-:S02]  /*10c0*/  IMAD R208, R208, 0x168, RZ ;  /* 0x00000168d0d07824 */ /* 0x010fc400078e02ff */
[----:B------:R-:W-:Y:S01]  /*10d0*/  IMAD R210, R210, 0x158, RZ ;  /* 0x00000158d2d27824 */ /* 0x000fe200078e02ff */
[----:B------:R-:W4:Y:S01]  /*10e0*/  LDC R107, c[0x0][0x248] ;  /* 0x00009200ff6b7b82 */ /* 0x000f220000000800 */
[----:B-----5:R-:W-:Y:S02]  /*10f0*/  IMAD R209, R209, 0x178, RZ ;  /* 0x00000178d1d17824 */ /* 0x020fe400078e02ff */
[----:B------:R-:W-:Y:S02]  /*1100*/  IMAD R207, R207, 0x188, RZ ;  /* 0x00000188cfcf7824 */ /* 0x000fe400078e02ff */
[----:B------:R-:W-:Y:S02]  /*1110*/  IMAD R205, R205, 0x198, RZ ;  /* 0x00000198cdcd7824 */ /* 0x000fe400078e02ff */
[----:B------:R-:W-:Y:S01]  /*1120*/  IMAD R206, R206, 0x1a8, RZ ;  /* 0x000001a8cece7824 */ /* 0x000fe200078e02ff */
[----:B------:R-:W5:Y:S01]  /*1130*/  LDC R124, c[0x0][0x248] ;  /* 0x00009200ff7c7b82 */ /* 0x000f620000000800 */
[----:B------:R-:W-:-:S02]  /*1140*/  IMAD R204, R204, 0x1b8, RZ ;  /* 0x000001b8cccc7824 */ /* 0x000fc400078e02ff */
[----:B------:R-:W-:Y:S02]  /*1150*/  IMAD R203, R203, 0x1c8, RZ ;  /* 0x000001c8cbcb7824 */ /* 0x000fe400078e02ff */
[----:B------:R-:W-:-:S03]  /*1160*/  IMAD R213, R213, 0x1d8, RZ ;  /* 0x000001d8d5d57824 */ /* 0x000fc600078e02ff */
[----:B------:R-:W4:Y:S08]  /*1170*/  LDC R123, c[0x0][0x248] ;  /* 0x00009200ff7b7b82 */ /* 0x000f300000000800 */
[----:B------:R-:W5:Y:S08]  /*1180*/  LDC R125, c[0x0][0x248] ;  /* 0x00009200ff7d7b82 */ /* 0x000f700000000800 */
        /* <DEDUP_REMOVED lines=20> */
[----:B------:R-:W5:Y:S01]  /*12d0*/  LDC R155, c[0x0][0x248] ;  /* 0x00009200ff9b7b82 */ /* 0x000f620000000800 */
[----:B--2---:R2:W-:Y:S07]  /*12e0*/  STL [R1+0x108], R8 ;  /* 0x0001080801007387 */ /* 0x0045ee0000100800 */
[----:B------:R-:W5:Y:S01]  /*12f0*/  LDC R150, c[0x0][0x248] ;  /* 0x00009200ff967b82 */ /* 0x000f620000000800 */
[----:B---3--:R3:W-:Y:S07]  /*1300*/  STL [R1+0xec], R2 ;  /* 0x0000ec0201007387 */ /* 0x0087ee0000100800 */
[----:B------:R-:W5:Y:S01]  /*1310*/  LDC R167, c[0x0][0x248] ;  /* 0x00009200ffa77b82 */ /* 0x000f620000000800 */
[----:B--2---:R-:W2:Y:S04]  /*1320*/  LDG.E.U16 R8, desc[UR60][R6.64] ;  /* 0x0000003c06087981 */ /* 0x004ea8000c1e1500 */
[----:B---3--:R3:W4:Y:S01]  /*1330*/  LDG.E.U16 R2, desc[UR60][R22.64] ;  /* 0x0000003c16027981 */ /* 0x008722000c1e1500 */
[-C--:B------:R-:W-:Y:S01]  /*1340*/  IADD3 R12, P1, R29, R120.reuse, RZ ;  /* 0x000000781d0c7210 */ /* 0x080fe20007f3e0ff */
[C---:B------:R-:W-:Y:S01]  /*1350*/  IMAD R29, R0.reuse, 0x74, RZ ;  /* 0x00000074001d7824 */ /* 0x040fe200078e02ff */
[-C--:B------:R-:W-:Y:S01]  /*1360*/  IADD3 R10, P0, R17, R120.reuse, RZ ;  /* 0x00000078110a7210 */ /* 0x080fe20007f1e0ff */
[----:B------:R-:W5:Y:S01]  /*1370*/  LDC R170, c[0x0][0x248] ;  /* 0x00009200ffaa7b82 */ /* 0x000f620000000800 */
[----:B------:R-:W-:Y:S01]  /*1380*/  LEA.HI.X.SX32 R13, R15, R121, 0x1, P1 ;  /* 0x000000790f0d7211 */ /* 0x000fe200008f0eff */
[----:B------:R-:W-:Y:S01]  /*1390*/  IMAD R15, R0, 0x3a, RZ ;  /* 0x0000003a000f7824 */ /* 0x000fe200078e02ff */
[----:B---3--:R-:W-:-:S03]  /*13a0*/  IADD3 R22, P2, R62, R120, RZ ;  /* 0x000000783e167210 */ /* 0x008fc60007f5e0ff */
[----:B------:R3:W5:Y:S01]  /*13b0*/  LDG.E.U16 R39, desc[UR60][R12.64] ;  /* 0x0000003c0c277981 */ /* 0x000762000c1e1500 */
[-C--:B------:R-:W-:Y:S01]  /*13c0*/  LEA.HI.X.SX32 R11, R37, R121.reuse, 0x1, P0 ;  /* 0x00000079250b7211 */ /* 0x080fe200000f0eff */
[C---:B------:R-:W-:Y:S01]  /*13d0*/  IMAD R7, R0.reuse, 0x1d, RZ ;  /* 0x0000001d00077824 */ /* 0x040fe200078e02ff */
[-C--:B------:R-:W-:Y:S01]  /*13e0*/  LEA.HI.X.SX32 R23, R29, R121.reuse, 0x1, P2 ;  /* 0x000000791d177211 */ /* 0x080fe200010f0eff */
[----:B------:R-:W5:Y:S01]  /*13f0*/  LDC R154, c[0x0][0x248] ;  /* 0x00009200ff9a7b82 */ /* 0x000f620000000800 */
[-C--:B------:R-:W-:Y:S01]  /*1400*/  IADD3 R6, P0, R15, R120.reuse, RZ ;  /* 0x000000780f067210 */ /* 0x080fe20007f1e0ff */
[----:B------:R0:W5:Y:S01]  /*1410*/  LDG.E.U16 R38, desc[UR60][R10.64] ;  /* 0x0000003c0a267981 */ /* 0x000162000c1e1500 */
[-C--:B---3--:R-:W-:Y:S01]  /*1420*/  IADD3 R12, P1, R29, R120.reuse, RZ ;  /* 0x000000781d0c7210 */ /* 0x088fe20007f3e0ff */
[C---:B------:R-:W-:Y:S01]  /*1430*/  IMAD R29, R0.reuse, 0x84, RZ ;  /* 0x00000084001d7824 */ /* 0x040fe200078e02ff */
[----:B------:R-:W-:Y:S01]  /*1440*/  LEA.HI.X.SX32 R7, R7, R121, 0x1, P0 ;  /* 0x0000007907077211 */ /* 0x000fe200000f0eff */
[----:B------:R-:W-:Y:S01]  /*1450*/  IMAD R17, R0, 0x4a, RZ ;  /* 0x0000004a00117824 */ /* 0x000fe200078e02ff */
[----:B------:R3:W-:Y:S01]  /*1460*/  STL [R1+0xcc], R31 ;  /* 0x0000cc1f01007387 */ /* 0x0007e20000100800 */
[----:B------:R-:W5:Y:S01]  /*1470*/  LDC R166, c[0x0][0x248] ;  /* 0x00009200ffa67b82 */ /* 0x000f620000000800 */
[----:B0-----:R-:W-:-:S02]  /*1480*/  IADD3 R10, P0, R29, R120, RZ ;  /* 0x000000781d0a7210 */ /* 0x001fc40007f1e0ff */
[----:B------:R0:W-:Y:S01]  /*1490*/  STL [R1+0xf8], R30 ;  /* 0x0000f81e01007387 */ /* 0x0001e20000100800 */
[-C--:B------:R-:W-:Y:S01]  /*14a0*/  LEA.HI.X.SX32 R13, R15, R121.reuse, 0x1, P1 ;  /* 0x000000790f0d7211 */ /* 0x080fe200008f0eff */
[----:B------:R-:W-:Y:S01]  /*14b0*/  IMAD R15, R0, 0x25, RZ ;  /* 0x00000025000f7824 */ /* 0x000fe200078e02ff */
[----:B------:R-:W-:Y:S02]  /*14c0*/  IADD3 R26, P2, R93, R120, RZ ;  /* 0x000000785d1a7210 */ /* 0x000fe40007f5e0ff */
[-C--:B------:R-:W-:Y:S01]  /*14d0*/  LEA.HI.X.SX32 R11, R47, R121.reuse, 0x1, P0 ;  /* 0x000000792f0b7211 */ /* 0x080fe200000f0eff */
[----:B---3--:R-:W3:Y:S01]  /*14e0*/  LDC R31, c[0x0][0x248] ;  /* 0x00009200ff1f7b82 */ /* 0x008ee20000000800 */
[----:B0-----:R0:W3:Y:S01]  /*14f0*/  LDG.E.U16 R30, desc[UR60][R6.64] ;  /* 0x0000003c061e7981 */ /* 0x0010e2000c1e1500 */
[----:B------:R-:W-:-:S03]  /*1500*/  LEA.HI.X.SX32 R27, R29, R121, 0x1, P2 ;  /* 0x000000791d1b7211 */ /* 0x000fc600010f0eff */
[----:B------:R1:W-:Y:S03]  /*1510*/  STL [R1+0xac], R24 ;  /* 0x0000ac1801007387 */ /* 0x0003e60000100800 */
[----:B------:R-:W3:Y:S01]  /*1520*/  LDC R29, c[0x0][0x248] ;  /* 0x00009200ff1d7b82 */ /* 0x000ee20000000800 */
[----:B------:R-:W5:Y:S01]  /*1530*/  LDG.E.U16 R37, desc[UR60][R12.64] ;  /* 0x0000003c0c257981 */ /* 0x000f62000c1e1500 */
[----:B0-----:R-:W-:-:S03]  /*1540*/  IADD3 R6, P0, R17, R120, RZ ;  /* 0x0000007811067210 */ /* 0x001fc60007f1e0ff */
[----:B------:R0:W-:Y:S03]  /*1550*/  STL [R1+0x90], R18 ;  /* 0x0000901201007387 */ /* 0x0001e60000100800 */
[----:B------:R-:W3:Y:S01]  /*1560*/  LDC R47, c[0x0][0x248] ;  /* 0x00009200ff2f7b82 */ /* 0x000ee20000000800 */
[----:B------:R-:W-:Y:S01]  /*1570*/  LEA.HI.X.SX32 R7, R15, R121, 0x1, P0 ;  /* 0x000000790f077211 */ /* 0x000fe200000f0eff */
[----:B-1----:R1:W5:Y:S04]  /*1580*/  LDG.E.U16 R24, desc[UR60][R22.64] ;  /* 0x0000003c16187981 */ /* 0x002368000c1e1500 */
[----:B------:R1:W5:Y:S02]  /*1590*/  LDG.E.U16 R36, desc[UR60][R10.64] ;  /* 0x0000003c0a247981 */ /* 0x000364000c1e1500 */
[----:B------:R-:W5:Y:S01]  /*15a0*/  LDC R200, c[0x0][0x248] ;  /* 0x00009200ffc87b82 */ /* 0x000f620000000800 */
[----:B0-----:R-:W-:-:S02]  /*15b0*/  IMAD R18, R0, 0x94, RZ ;  /* 0x0000009400127824 */ /* 0x001fc400078e02ff */
[----:B------:R-:W-:Y:S01]  /*15c0*/  IMAD R15, R0, 0x5a, RZ ;  /* 0x0000005a000f7824 */ /* 0x000fe200078e02ff */
[-C--:B-1----:R-:W-:Y:S02]  /*15d0*/  IADD3 R22, P2, R218, R120.reuse, RZ ;  /* 0x00000078da167210 */ /* 0x082fe40007f5e0ff */
[-C--:B------:R-:W-:Y:S02]  /*15e0*/  IADD3 R12, P1, R18, R120.reuse, RZ ;  /* 0x00000078120c7210 */ /* 0x080fe40007f3e0ff */
[----:B------:R-:W0:Y:S01]  /*15f0*/  LDC R201, c[0x0][0x248] ;  /* 0x00009200ffc97b82 */ /* 0x000e220000000800 */
[-C--:B------:R-:W-:Y:S01]  /*1600*/  LEA.HI.X.SX32 R23, R53, R121.reuse, 0x1, P2 ;  /* 0x0000007935177211 */ /* 0x080fe200010f0eff */
[C---:B------:R-:W-:Y:S01]  /*1610*/  IMAD R11, R0.reuse, 0x2d, RZ ;  /* 0x0000002d000b7824 */ /* 0x040fe200078e02ff */
[-C--:B------:R-:W-:Y:S01]  /*1620*/  LEA.HI.X.SX32 R13, R17, R121.reuse, 0x1, P1 ;  /* 0x00000079110d7211 */ /* 0x080fe200008f0eff */
[----:B------:R-:W-:Y:S01]  /*1630*/  IMAD R17, R0, 0x6a, RZ ;  /* 0x0000006a00117824 */ /* 0x000fe200078e02ff */
[-C--:B------:R-:W-:Y:S01]  /*1640*/  IADD3 R10, P0, R15, R120.reuse, RZ ;  /* 0x000000780f0a7210 */ /* 0x080fe20007f1e0ff */
[----:B------:R1:W5:Y:S02]  /*1650*/  LDG.E.U16 R34, desc[UR60][R22.64] ;  /* 0x0000003c16227981 */ /* 0x000364000c1e1500 */
[----:B------:R-:W0:Y:S01]  /*1660*/  LDC R199, c[0x0][0x248] ;  /* 0x00009200ffc77b82 */ /* 0x000e220000000800 */
[----:B------:R-:W-:Y:S01]  /*1670*/  LEA.HI.X.SX32 R11, R11, R121, 0x1, P0 ;  /* 0x000000790b0b7211 */ /* 0x000fe200000f0eff */
[----:B------:R1:W5:Y:S04]  /*1680*/  LDG.E.U16 R35, desc[UR60][R12.64] ;  /* 0x0000003c0c237981 */ /* 0x000368000c1e1500 */
[----:B------:R-:W5:Y:S01]  /*1690*/  LDG.E.U16 R44, desc[UR60][R10.64] ;  /* 0x0000003c0a2c7981 */ /* 0x000f62000c1e1500 */
[-C--:B-1----:R-:W-:Y:S01]  /*16a0*/  IADD3 R22, P2, R224, R120.reuse, RZ ;  /* 0x00000078e0167210 */ /* 0x082fe20007f5e0ff */
[----:B------:R-:W1:Y:S01]  /*16b0*/  LDC R171, c[0x0][0x248] ;  /* 0x00009200ffab7b82 */ /* 0x000e620000000800 */
[----:B------:R-:W-:Y:S01]  /*16c0*/  IMAD R13, R0, 0x35, RZ ;  /* 0x00000035000d7824 */ /* 0x000fe200078e02ff */
[----:B------:R-:W-:-:S02]  /*16d0*/  IADD3 R12, P0, R17, R120, RZ ;  /* 0x00000078110c7210 */ /* 0x000fc40007f1e0ff */
[-C--:B------:R-:W-:Y:S02]  /*16e0*/  LEA.HI.X.SX32 R23, R55, R121.reuse, 0x1, P2 ;  /* 0x0000007937177211 */ /* 0x080fe400010f0eff */
[----:B------:R-:W-:Y:S02]  /*16f0*/  LEA.HI.X.SX32 R13, R13, R121, 0x1, P0 ;  /* 0x000000790d0d7211 */ /* 0x000fe400000f0eff */
[----:B------:R-:W0:Y:S08]  /*1700*/  LDC R55, c[0x0][0x248] ;  /* 0x00009200ff377b82 */ /* 0x000e300000000800 */
[----:B------:R-:W1:Y:S08]  /*1710*/  LDC R248, c[0x0][0x248] ;  /* 0x00009200fff87b82 */ /* 0x000e700000000800 */
        /* <DEDUP_REMOVED lines=22> */
[----:B------:R-:W1:Y:S01]  /*1880*/  LDC R241, c[0x0][0x248] ;  /* 0x00009200fff17b82 */ /* 0x000e620000000800 */
[----:B--2---:R2:W-:Y:S07]  /*1890*/  STL [R1+0xe8], R8 ;  /* 0x0000e80801007387 */ /* 0x0045ee0000100800 */
[----:B------:R-:W1:Y:S01]  /*18a0*/  LDC R243, c[0x0][0x248] ;  /* 0x00009200fff37b82 */ /* 0x000e620000000800 */
[----:B----4-:R4:W-:Y:S04]  /*18b0*/  STL [R1+0x78], R2 ;  /* 0x0000780201007387 */ /* 0x0109e80000100800 */
[----:B--2---:R-:W2:Y:S04]  /*18c0*/  LDG.E.U16 R8, desc[UR60][R26.64] ;  /* 0x0000003c1a087981 */ /* 0x004ea8000c1e1500 */
[----:B----4-:R4:W2:Y:S04]  /*18d0*/  LDG.E.U16 R2, desc[UR60][R6.64] ;  /* 0x0000003c06027981 */ /* 0x0108a8000c1e1500 */
[----:B------:R0:W-:Y:S04]  /*18e0*/  STL [R1+0x60], R32 ;  /* 0x0000602001007387 */ /* 0x0001e80000100800 */
[----:B0-----:R-:W2:Y:S04]  /*18f0*/  LDG.E.U16 R32, desc[UR60][R22.64] ;  /* 0x0000003c16207981 */ /* 0x001ea8000c1e1500 */
[----:B------:R-:W2:Y:S01]  /*1900*/  LDG.E.U16 R22, desc[UR60][R12.64] ;  /* 0x0000003c0c167981 */ /* 0x000ea2000c1e1500 */
[----:B----4-:R-:W-:-:S03]  /*1910*/  IADD3 R6, P1, R221, R120, RZ ;  /* 0x00000078dd067210 */ /* 0x010fc60007f3e0ff */
[----:B---3--:R0:W-:Y:S01]  /*1920*/  STL [R1+0xd8], R30 ;  /* 0x0000d81e01007387 */ /* 0x0081e20000100800 */
[----:B------:R-:W-:Y:S01]  /*1930*/  LEA.HI.X.SX32 R7, R15, R121, 0x1, P1 ;  /* 0x000000790f077211 */ /* 0x000fe200008f0eff */
[----:B------:R-:W-:-:S04]  /*1940*/  IMAD.SHL.U32 R11, R0, 0x10, RZ ;  /* 0x00000010000b7824 */ /* 0x000fc800078e00ff */
[----:B------:R3:W4:Y:S01]  /*1950*/  LDG.E.U16 R33, desc[UR60][R6.64] ;  /* 0x0000003c06217981 */ /* 0x000722000c1e1500 */
[-C--:B------:R-:W-:Y:S01]  /*1960*/  LEA R56, P0, R57, R120.reuse, 0x4 ;  /* 0x0000007839387211 */ /* 0x080fe200078020ff */
[----:B0-----:R-:W0:Y:S02]  /*1970*/  LDC R30, c[0x0][0x248] ;  /* 0x00009200ff1e7b82 */ /* 0x001e240000000800 */
[----:B-----5:R5:W-:Y:S01]  /*1980*/  STL [R1+0x48], R24 ;  /* 0x0000481801007387 */ /* 0x020be20000100800 */
[----:B---3--:R-:W-:-:S05]  /*1990*/  LEA R6, P1, R29, R120, 0x5 ;  /* 0x000000781d067211 */ /* 0x008fca00078228ff */
[----:B------:R-:W3:Y:S08]  /*19a0*/  LDC R29, c[0x0][0x248] ;  /* 0x00009200ff1d7b82 */ /* 0x000ef00000000800 */
[----:B-----5:R-:W5:Y:S01]  /*19b0*/  LDC R24, c[0x0][0x248] ;  /* 0x00009200ff187b82 */ /* 0x020f620000000800 */
[----:B------:R-:W-:Y:S02]  /*19c0*/  LEA.HI.X.SX32 R7, R11, R121, 0x1, P1 ;  /* 0x000000790b077211 */ /* 0x000fe400008f0eff */
[----:B------:R-:W-:-:S02]  /*19d0*/  SHF.L.U32 R15, R0, 0x3, RZ ;  /* 0x00000003000f7819 */ /* 0x000fc400000006ff */
[-C--:B------:R-:W-:Y:S01]  /*19e0*/  IADD3 R26, P2, R225, R120.reuse, RZ ;  /* 0x00000078e11a7210 */ /* 0x080fe20007f5e0ff */
[----:B------:R1:W4:Y:S01]  /*19f0*/  LDG.E.U16 R53, desc[UR60][R6.64] ;  /* 0x0000003c06357981 */ /* 0x000322000c1e1500 */
[-C--:B------:R-:W-:Y:S02]  /*1a00*/  LEA.HI.X.SX32 R57, R15, R121.reuse, 0x1, P0 ;  /* 0x000000790f397211 */ /* 0x080fe400000f0eff */
[C---:B------:R-:W-:Y:S02]  /*1a10*/  SHF.L.U32 R15, R0.reuse, 0x7, RZ ;  /* 0x00000007000f7819 */ /* 0x040fe400000006ff */
[----:B------:R-:W-:Y:S01]  /*1a20*/  LEA.HI.X.SX32 R27, R17, R121, 0x1, P2 ;  /* 0x00000079111b7211 */ /* 0x000fe200010f0eff */
[----:B------:R-:W4:Y:S01]  /*1a30*/  LDG.E.U16 R56, desc[UR60][R56.64] ;  /* 0x0000003c38387981 */ /* 0x000f22000c1e1500 */
[----:B-1----:R-:W-:Y:S02]  /*1a40*/  LEA R6, P1, R55, R120, 0x8 ;  /* 0x0000007837067211 */ /* 0x002fe400078240ff */
[----:B------:R-:W-:-:S02]  /*1a50*/  SHF.L.U32 R13, R0, 0x5, RZ ;  /* 0x00000005000d7819 */ /* 0x000fc400000006ff */
[-C--:B------:R-:W-:Y:S02]  /*1a60*/  LEA.HI.X.SX32 R7, R15, R121.reuse, 0x1, P1 ;  /* 0x000000790f077211 */ /* 0x080fe400008f0eff */
[-C--:B------:R-:W-:Y:S02]  /*1a70*/  LEA R10, P2, R31, R120.reuse, 0x6 ;  /* 0x000000781f0a7211 */ /* 0x080fe400078430ff */
[----:B------:R5:W4:Y:S01]  /*1a80*/  LDG.E.U16 R31, desc[UR60][R26.64] ;  /* 0x0000003c1a1f7981 */ /* 0x000b22000c1e1500 */
[-C--:B------:R-:W-:Y:S02]  /*1a90*/  LEA R12, P0, R47, R120.reuse, 0x7 ;  /* 0x000000782f0c7211 */ /* 0x080fe400078038ff */
[-C--:B------:R-:W-:Y:S01]  /*1aa0*/  LEA.HI.X.SX32 R11, R13, R121.reuse, 0x1, P2 ;  /* 0x000000790d0b7211 */ /* 0x080fe200010f0eff */
[----:B---3--:R-:W-:Y:S01]  /*1ab0*/  IMAD R29, R29, 0x220, RZ ;  /* 0x000002201d1d7824 */ /* 0x008fe200078e02ff */
[C---:B------:R-:W-:Y:S01]  /*1ac0*/  SHF.L.U32 R13, R0.reuse, 0x6, RZ ;  /* 0x00000006000d7819 */ /* 0x040fe200000006ff */
[----:B------:R-:W3:Y:S01]  /*1ad0*/  LDG.E.U16 R55, desc[UR60][R6.64] ;  /* 0x0000003c06377981 */ /* 0x000ee2000c1e1500 */
[----:B------:R-:W-:Y:S01]  /*1ae0*/  SHF.L.U32 R17, R0, 0x8, RZ ;  /* 0x0000000800117819 */ /* 0x000fe200000006ff */
[----:B-----5:R-:W-:Y:S01]  /*1af0*/  IMAD R27, R24, 0x210, RZ ;  /* 0x00000210181b7824 */ /* 0x020fe200078e02ff */
[-C--:B------:R-:W-:Y:S01]  /*1b00*/  LEA.HI.X.SX32 R13, R13, R121.reuse, 0x1, P0 ;  /* 0x000000790d0d7211 */ /* 0x080fe200000f0eff */
[----:B------:R0:W5:Y:S01]  /*1b10*/  LDG.E.U16 R52, desc[UR60][R10.64] ;  /* 0x0000003c0a347981 */ /* 0x000162000c1e1500 */
[-C--:B------:R-:W-:Y:S01]  /*1b20*/  IADD3 R90, P1, R29, R120.reuse, RZ ;  /* 0x000000781d5a7210 */ /* 0x080fe20007f3e0ff */
[----:B------:R-:W1:Y:S01]  /*1b30*/  LDC R24, c[0x0][0x248] ;  /* 0x00009200ff187b82 */ /* 0x000e620000000800 */
[----:B------:R-:W-:Y:S01]  /*1b40*/  IADD3 R26, P0, R27, R120, RZ ;  /* 0x000000781b1a7210 */ /* 0x000fe20007f1e0ff */
[----:B------:R0:W3:Y:S03]  /*1b50*/  LDG.E.U16 R54, desc[UR60][R12.64] ;  /* 0x0000003c0c367981 */ /* 0x0000e6000c1e1500 */
[----:B------:R-:W-:Y:S01]  /*1b60*/  LEA.HI.X.SX32 R27, R93, R121, 0x1, P0 ;  /* 0x000000795d1b7211 */ /* 0x000fe200000f0eff */
[----:B0-----:R-:W-:-:S02]  /*1b70*/  IMAD R11, R30, 0x230, RZ ;  /* 0x000002301e0b7824 */ /* 0x001fc400078e02ff */
[----:B------:R-:W-:Y:S02]  /*1b80*/  IMAD R93, R46, 0x240, RZ ;  /* 0x000002402e5d7824 */ /* 0x000fe400078e02ff */
[----:B------:R-:W-:Y:S01]  /*1b90*/  IMAD R13, R0, 0x3d, RZ ;  /* 0x0000003d000d7824 */ /* 0x000fe200078e02ff */
[----:B--2---:R0:W-:Y:S04]  /*1ba0*/  STL [R1+0x38], R8 ;  /* 0x0000380801007387 */ /* 0x0041e80000100800 */
[----:B------:R2:W-:Y:S01]  /*1bb0*/  STL [R1+0xc8], R2 ;  /* 0x0000c80201007387 */ /* 0x0005e20000100800 */
[----:B0-----:R-:W0:Y:S08]  /*1bc0*/  LDC R8, c[0x0][0x248] ;  /* 0x00009200ff087b82 */ /* 0x001e300000000800 */
[----:B--2---:R-:W2:Y:S01]  /*1bd0*/  LDC R2, c[0x0][0x248] ;  /* 0x00009200ff027b82 */ /* 0x004ea20000000800 */
[----:B------:R1:W-:Y:S04]  /*1be0*/  STL [R1+0xb8], R44 ;  /* 0x0000b82c01007387 */ /* 0x0003e80000100800 */
[----:B-1----:R-:W5:Y:S04]  /*1bf0*/  LDG.E.U16 R44, desc[UR60][R26.64] ;  /* 0x0000003c1a2c7981 */ /* 0x002f68000c1e1500 */
[----:B------:R1:W-:Y:S01]  /*1c00*/  STL [R1+0xa8], R22 ;  /* 0x0000a81601007387 */ /* 0x0003e20000100800 */
[----:B--2---:R-:W-:-:S02]  /*1c10*/  IMAD R15, R2, 0x110, RZ ;  /* 0x00000110020f7824 */ /* 0x004fc400078e02ff */
[----:B------:R-:W2:Y:S01]  /*1c20*/  LDC R2, c[0x0][0x248] ;  /* 0x00009200ff027b82 */ /* 0x000ea20000000800 */
[----:B-1----:R-:W-:-:S04]  /*1c30*/  LEA R22, P2, R95, R120, 0x9 ;  /* 0x000000785f167211 */ /* 0x002fc800078448ff */
[----:B------:R-:W-:Y:S02]  /*1c40*/  LEA.HI.X.SX32 R23, R17, R121, 0x1, P2 ;  /* 0x0000007911177211 */ /* 0x000fe400010f0eff */
[----:B------:R-:W-:-:S03]  /*1c50*/  IADD3 R10, P0, R15, R120, RZ ;  /* 0x000000780f0a7210 */ /* 0x000fc60007f1e0ff */
[----:B------:R1:W3:Y:S01]  /*1c60*/  LDG.E.U16 R48, desc[UR60][R22.64] ;  /* 0x0000003c16307981 */ /* 0x0002e2000c1e1500 */
[----:B0-----:R-:W-:Y:S01]  /*1c70*/  IMAD R57, R8, 0x118, RZ ;  /* 0x0000011808397824 */ /* 0x001fe200078e02ff */
[-C--:B-1----:R-:W-:Y:S02]  /*1c80*/  IADD3 R22, P2, R11, R120.reuse, RZ ;  /* 0x000000780b167210 */ /* 0x082fe40007f5e0ff */
[-C--:B------:R-:W-:Y:S02]  /*1c90*/  LEA.HI.X.SX32 R11, R91, R121.reuse, 0x1, P0 ;  /* 0x000000795b0b7211 */ /* 0x080fe400000f0eff */
[-C--:B------:R-:W-:Y:S01]  /*1ca0*/  LEA.HI.X.SX32 R91, R15, R121.reuse, 0x1, P1 ;  /* 0x000000790f5b7211 */ /* 0x080fe200008f0eff */
[----:B------:R-:W-:Y:S01]  /*1cb0*/  IMAD R15, R0, 0x7a, RZ ;  /* 0x0000007a000f7824 */ /* 0x000fe200078e02ff */
[-C--:B------:R-:W-:Y:S01]  /*1cc0*/  IADD3 R92, P0, R93, R120.reuse, RZ ;  /* 0x000000785d5c7210 */ /* 0x080fe20007f1e0ff */
[----:B--2---:R-:W-:Y:S01]  /*1cd0*/  IMAD R29, R2, 0x250, RZ ;  /* 0x00000250021d7824 */ /* 0x004fe200078e02ff */
[----:B------:R-:W-:Y:S01]  /*1ce0*/  IADD3 R6, P1, R226, R120, RZ ;  /* 0x00000078e2067210 */ /* 0x000fe20007f3e0ff */
[----:B------:R0:W2:Y:S01]  /*1cf0*/  LDG.E.U16 R47, desc[UR60][R90.64] ;  /* 0x0000003c5a2f7981 */ /* 0x0000a2000c1e1500 */
[----:B------:R-:W-:-:S02]  /*1d00*/  LEA.HI.X.SX32 R93, R50, R121, 0x1, P0 ;  /* 0x00000079325d7211 */ /* 0x000fc400000f0eff */
[-C--:B------:R-:W-:Y:S01]  /*1d10*/  LEA.HI.X.SX32 R23, R57, R121.reuse, 0x1, P2 ;  /* 0x0000007939177211 */ /* 0x080fe200010f0eff */
[----:B------:R1:W2:Y:S01]  /*1d20*/  LDG.E.U16 R46, desc[UR60][R10.64] ;  /* 0x0000003c0a2e7981 */ /* 0x0002a2000c1e1500 */
[-C--:B------:R-:W-:Y:S02]  /*1d30*/  IADD3 R2, P0, R15, R120.reuse, RZ ;  /* 0x000000780f027210 */ /* 0x080fe40007f1e0ff */
[-C--:B------:R-:W-:Y:S01]  /*1d40*/  IADD3 R12, P2, R229, R120.reuse, RZ ;  /* 0x00000078e50c7210 */ /* 0x080fe20007f5e0ff */
[----:B------:R4:W2:Y:S01]  /*1d50*/  LDG.E.U16 R17, desc[UR60][R22.64] ;  /* 0x0000003c16117981 */ /* 0x0008a2000c1e1500 */
[-C--:B------:R-:W-:Y:S01]  /*1d60*/  LEA.HI.X.SX32 R7, R3, R121.reuse, 0x1, P1 ;  /* 0x0000007903077211 */ /* 0x080fe200008f0eff */
[----:B0-----:R-:W-:Y:S01]  /*1d70*/  IMAD R91, R0, 0x85, RZ ;  /* 0x00000085005b7824 */ /* 0x001fe200078e02ff */
[-C--:B------:R-:W-:Y:S01]  /*1d80*/  LEA.HI.X.SX32 R3, R13, R121.reuse, 0x1, P0 ;  /* 0x000000790d037211 */ /* 0x080fe200000f0eff */
[----:B------:R-:W-:Y:S01]  /*1d90*/  IMAD R26, R24, 0x128, RZ ;  /* 0x00000128181a7824 */ /* 0x000fe200078e02ff */
[----:B------:R-:W-:Y:S01]  /*1da0*/  LEA.HI.X.SX32 R13, R15, R121, 0x1, P2 ;  /* 0x000000790f0d7211 */ /* 0x000fe200010f0eff */
[----:B-1----:R-:W-:Y:S01]  /*1db0*/  IMAD R11, R0, 0x45, RZ ;  /* 0x00000045000b7824 */ /* 0x002fe200078e02ff */
[-C--:B------:R-:W-:Y:S01]  /*1dc0*/  IADD3 R90, P2, R182, R120.reuse, RZ ;  /* 0x00000078b65a7210 */ /* 0x080fe20007f5e0ff */
[----:B------:R-:W5:Y:S01]  /*1dd0*/  LDG.E.U16 R8, desc[UR60][R2.64] ;  /* 0x0000003c02087981 */ /* 0x000f62000c1e1500 */
[----:B------:R-:W-:-:S02]  /*1de0*/  IADD3 R10, P0, R185, R120, RZ ;  /* 0x00000078b90a7210 */ /* 0x000fc40007f1e0ff */
[-C--:B------:R-:W-:Y:S01]  /*1df0*/  LEA.HI.X.SX32 R91, R91, R121.reuse, 0x1, P2 ;  /* 0x000000795b5b7211 */ /* 0x080fe200010f0eff */
[----:B------:R0:W2:Y:S01]  /*1e00*/  LDG.E.U16 R27, desc[UR60][R92.64] ;  /* 0x0000003c5c1b7981 */ /* 0x0000a2000c1e1500 */
[-C--:B------:R-:W-:Y:S02]  /*1e10*/  LEA.HI.X.SX32 R11, R11, R121.reuse, 0x1, P0 ;  /* 0x000000790b0b7211 */ /* 0x080fe400000f0eff */
[-C--:B----4-:R-:W-:Y:S01]  /*1e20*/  IADD3 R22, P1, R29, R120.reuse, RZ ;  /* 0x000000781d167210 */ /* 0x090fe20007f3e0ff */
[----:B------:R-:W4:Y:S03]  /*1e30*/  LDG.E.U16 R94, desc[UR60][R90.64] ;  /* 0x0000003c5a5e7981 */ /* 0x000f26000c1e1500 */
[----:B------:R-:W-:Y:S01]  /*1e40*/  LEA.HI.X.SX32 R23, R26, R121, 0x1, P1 ;  /* 0x000000791a177211 */ /* 0x000fe200008f0eff */
[----:B------:R1:W2:Y:S01]  /*1e50*/  LDG.E.U16 R30, desc[UR60][R6.64] ;  /* 0x0000003c061e7981 */ /* 0x0002a2000c1e1500 */
[C---:B0-----:R-:W-:Y:S01]  /*1e60*/  IMAD R93, R0.reuse, 0x4d, RZ ;  /* 0x0000004d005d7824 */ /* 0x041fe200078e02ff */
[-C--:B------:R-:W-:Y:S01]  /*1e70*/  IADD3 R2, P2, R187, R120.reuse, RZ ;  /* 0x00000078bb027210 */ /* 0x080fe20007f5e0ff */
[----:B------:R-:W-:Y:S01]  /*1e80*/  IMAD R3, R0, 0x55, RZ ;  /* 0x0000005500037824 */ /* 0x000fe200078e02ff */
[----:B------:R0:W2:Y:S04]  /*1e90*/  LDG.E.U16 R29, desc[UR60][R12.64] ;  /* 0x0000003c0c1d7981 */ /* 0x0000a8000c1e1500 */
[----:B------:R-:W3:Y:S01]  /*1ea0*/  LDG.E.U16 R91, desc[UR60][R10.64] ;  /* 0x0000003c0a5b7981 */ /* 0x000ee2000c1e1500 */
[----:B-1----:R-:W-:-:S03]  /*1eb0*/  IADD3 R6, P1, R183, R120, RZ ;  /* 0x00000078b7067210 */ /* 0x002fc60007f3e0ff */
[----:B------:R1:W2:Y:S01]  /*1ec0*/  LDG.E.U16 R15, desc[UR60][R22.64] ;  /* 0x0000003c160f7981 */ /* 0x0002a2000c1e1500 */
[-C--:B------:R-:W-:Y:S02]  /*1ed0*/  LEA.HI.X.SX32 R7, R93, R121.reuse, 0x1, P1 ;  /* 0x000000795d077211 */ /* 0x080fe400008f0eff */
[----:B------:R-:W-:-:S03]  /*1ee0*/  LEA.HI.X.SX32 R3, R3, R121, 0x1, P2 ;  /* 0x0000007903037211 */ /* 0x000fc600010f0eff */
[----:B------:R-:W2:Y:S04]  /*1ef0*/  LDG.E.U16 R92, desc[UR60][R6.64] ;  /* 0x0000003c065c7981 */ /* 0x000ea8000c1e1500 */
[----:B------:R1:W2:Y:S01]  /*1f00*/  LDG.E.U16 R24, desc[UR60][R2.64] ;  /* 0x0000003c02187981 */ /* 0x0002a2000c1e1500 */
[C---:B0-----:R-:W-:Y:S01]  /*1f10*/  IMAD R13, R0.reuse, 0x5d, RZ ;  /* 0x0000005d000d7824 */ /* 0x041fe200078e02ff */
[-C--:B-1----:R-:W-:Y:S01]  /*1f20*/  IADD3 R22, P0, R189, R120.reuse, RZ ;  /* 0x00000078bd167210 */ /* 0x082fe20007f1e0ff */
[----:B------:R-:W-:Y:S01]  /*1f30*/  IMAD R93, R0, 0x65, RZ ;  /* 0x00000065005d7824 */ /* 0x000fe200078e02ff */
[----:B------:R-:W-:Y:S02]  /*1f40*/  IADD3 R12, P1, R191, R120, RZ ;  /* 0x00000078bf0c7210 */ /* 0x000fe40007f3e0ff */
[----:B------:R-:W-:-:S02]  /*1f50*/  LEA.HI.X.SX32 R23, R13, R121, 0x1, P0 ;  /* 0x000000790d177211 */ /* 0x000fc400000f0eff */
[----:B------:R-:W-:-:S03]  /*1f60*/  LEA.HI.X.SX32 R13, R93, R121, 0x1, P1 ;  /* 0x000000795d0d7211 */ /* 0x000fc600008f0eff */
[----:B------:R0:W2:Y:S04]  /*1f70*/  LDG.E.U16 R93, desc[UR60][R22.64] ;  /* 0x0000003c165d7981 */ /* 0x0000a8000c1e1500 */
[----:B------:R1:W2:Y:S01]  /*1f80*/  LDG.E.U16 R90, desc[UR60][R12.64] ;  /* 0x0000003c0c5a7981 */ /* 0x0002a2000c1e1500 */
[C---:B------:R-:W-:Y:S01]  /*1f90*/  IMAD R11, R0.reuse, 0x6d, RZ ;  /* 0x0000006d000b7824 */ /* 0x040fe200078e02ff */
[-C--:B------:R-:W-:Y:S01]  /*1fa0*/  IADD3 R10, P0, R193, R120.reuse, RZ ;  /* 0x00000078c10a7210 */ /* 0x080fe20007f1e0ff */
[----:B------:R-:W-:Y:S01]  /*1fb0*/  IMAD R3, R0, 0x75, RZ ;  /* 0x0000007500037824 */ /* 0x000fe200078e02ff */
[----:B------:R-:W-:Y:S02]  /*1fc0*/  IADD3 R2, P1, R195, R120, RZ ;  /* 0x00000078c3027210 */ /* 0x000fe40007f3e0ff */
[----:B------:R-:W-:-:S02]  /*1fd0*/  LEA.HI.X.SX32 R11, R11, R121, 0x1, P0 ;  /* 0x000000790b0b7211 */ /* 0x000fc400000f0eff */
[----:B------:R-:W-:-:S03]  /*1fe0*/  LEA.HI.X.SX32 R3, R3, R121, 0x1, P1 ;  /* 0x0000007903037211 */ /* 0x000fc600008f0eff */
[----:B------:R1:W2:Y:S04]  /*1ff0*/  LDG.E.U16 R66, desc[UR60][R10.64] ;  /* 0x0000003c0a427981 */ /* 0x0002a8000c1e1500 */
[----:B------:R4:W2:Y:S01]  /*2000*/  LDG.E.U16 R22, desc[UR60][R2.64] ;  /* 0x0000003c02167981 */ /* 0x0008a2000c1e1500 */
[----:B------:R-:W-:Y:S01]  /*2010*/  IMAD R7, R0, 0x7d, RZ ;  /* 0x0000007d00077824 */ /* 0x000fe200078e02ff */
[----:B------:R-:W-:-:S04]  /*2020*/  IADD3 R6, P0, R214, R120, RZ ;  /* 0x00000078d6067210 */ /* 0x000fc80007f1e0ff */
[----:B------:R-:W-:Y:S01]  /*2030*/  LEA.HI.X.SX32 R7, R7, R121, 0x1, P0 ;  /* 0x0000007907077211 */ /* 0x000fe200000f0eff */
[----:B0-----:R-:W-:-:S04]  /*2040*/  IMAD R23, R0, 0x6, RZ ;  /* 0x0000000600177824 */ /* 0x001fc800078e02ff */
[----:B------:R-:W2:Y:S01]  /*2050*/  LDG.E.U16 R12, desc[UR60][R6.64] ;  /* 0x0000003c060c7981 */ /* 0x000ea2000c1e1500 */
[----:B-1----:R-:W-:Y:S01]  /*2060*/  IMAD R13, R0, 0x3, RZ ;  /* 0x00000003000d7824 */ /* 0x002fe200078e02ff */
[----:B------:R-:W-:-:S04]  /*2070*/  IADD3 R162, P0, R23, R120, RZ ;  /* 0x0000007817a27210 */ /* 0x000fc80007f1e0ff */
[----:B------:R-:W-:Y:S01]  /*2080*/  LEA.HI.X.SX32 R163, R13, R121, 0x1, P0 ;  /* 0x000000790da37211 */ /* 0x000fe200000f0eff */
[C---:B------:R-:W-:Y:S01]  /*2090*/  IMAD R11, R0.reuse, 0x7, RZ ;  /* 0x00000007000b7824 */ /* 0x040fe200078e02ff */
[----:B-----5:R0:W-:Y:S01]  /*20a0*/  STL [R1+0x98], R8 ;  /* 0x0000980801007387 */ /* 0x0201e20000100800 */
[C---:B------:R-:W-:Y:S02]  /*20b0*/  IMAD R13, R0.reuse, 0xb, RZ ;  /* 0x0000000b000d7824 */ /* 0x040fe400078e02ff */
[C---:B------:R-:W-:Y:S01]  /*20c0*/  IMAD R95, R0.reuse, 0x8c, RZ ;  /* 0x0000008c005f7824 */ /* 0x040fe200078e02ff */
[----:B------:R1:W5:Y:S01]  /*20d0*/  LDG.E.U16 R162, desc[UR60][R162.64] ;  /* 0x0000003ca2a27981 */ /* 0x000362000c1e1500 */
[----:B0-----:R-:W-:-:S03]  /*20e0*/  IMAD R8, R0, 0x104, RZ ;  /* 0x0000010400087824 */ /* 0x001fc600078e02ff */
[----:B----4-:R-:W-:Y:S01]  /*20f0*/  STL [R1+0x34], R94 ;  /* 0x0000345e01007387 */ /* 0x010fe20000100800 */
[----:B------:R-:W-:Y:S02]  /*2100*/  IMAD R202, R202, 0x1e8, RZ ;  /* 0x000001e8caca7824 */ /* 0x000fe400078e02ff */
[----:B------:R-:W-:Y:S01]  /*2110*/  IMAD R212, R212, 0x1f8, RZ ;  /* 0x000001f8d4d47824 */ /* 0x000fe200078e02ff */
[----:B------:R-:W-:Y:S01]  /*2120*/  IADD3 R2, P1, R8, R120, RZ ;  /* 0x0000007808027210 */ /* 0x000fe20007f3e0ff */
[----:B------:R-:W-:Y:S01]  /*2130*/  IMAD R101, R101, 0x212, RZ ;  /* 0x0000021265657824 */ /* 0x000fe200078e02ff */
[----:B-1----:R-:W0:Y:S01]  /*2140*/  LDC R163, c[0x0][0x248] ;  /* 0x00009200ffa37b82 */ /* 0x002e220000000800 */
[----:B---3--:R1:W-:Y:S01]  /*2150*/  STL [R1+0x8c], R91 ;  /* 0x00008c5b01007387 */ /* 0x0083e20000100800 */
[----:B------:R-:W-:Y:S01]  /*2160*/  LEA.HI.X.SX32 R3, R73, R121, 0x1, P1 ;  /* 0x0000007949037211 */ /* 0x000fe200008f0eff */
[----:B-1----:R-:W-:-:S05]  /*2170*/  IMAD R91, R0, 0xc, RZ ;  /* 0x0000000c005b7824 */ /* 0x002fca00078e02ff */
[----:B------:R-:W-:-:S04]  /*2180*/  IADD3 R6, P1, R91, R120, RZ ;  /* 0x000000785b067210 */ /* 0x000fc80007f3e0ff */
[----:B------:R-:W-:Y:S01]  /*2190*/  LEA.HI.X.SX32 R7, R23, R121, 0x1, P1 ;  /* 0x0000007917077211 */ /* 0x000fe200008f0eff */
[----:B--2---:R1:W-:Y:S01]  /*21a0*/  STL [R1+0x80], R92 ;  /* 0x0000805c01007387 */ /* 0x0043e20000100800 */
[----:B------:R-:W-:-:S03]  /*21b0*/  IMAD R23, R0, 0xe, RZ ;  /* 0x0000000e00177824 */ /* 0x000fc600078e02ff */
[----:B------:R2:W-:Y:S04]  /*21c0*/  STL [R1+0x74], R24 ;  /* 0x0000741801007387 */ /* 0x0005e80000100800 */
[----:B-1----:R-:W3:Y:S04]  /*21d0*/  LDG.E.U16 R92, desc[UR60][R6.64] ;  /* 0x0000003c065c7981 */ /* 0x002ee8000c1e1500 */
[----:B--2---:R1:W2:Y:S02]  /*21e0*/  LDG.E.U16 R24, desc[UR60][R2.64] ;  /* 0x0000003c02187981 */ /* 0x0042a4000c1e1500 */
[----:B-1----:R-:W-:-:S04]  /*21f0*/  IADD3 R2, P0, R67, R120, RZ ;  /* 0x0000007843027210 */ /* 0x002fc80007f1e0ff */
[-C--:B------:R-:W-:Y:S02]  /*2200*/  LEA.HI.X.SX32 R3, R91, R121.reuse, 0x1, P0 ;  /* 0x000000795b037211 */ /* 0x080fe400000f0eff */
[-C--:B------:R-:W-:Y:S01]  /*2210*/  IADD3 R10, P0, R23, R120.reuse, RZ ;  /* 0x00000078170a7210 */ /* 0x080fe20007f1e0ff */
[----:B------:R-:W-:Y:S03]  /*2220*/  STL [R1+0x68], R93 ;  /* 0x0000685d01007387 */ /* 0x000fe60000100800 */
[----:B------:R-:W-:Y:S01]  /*2230*/  LEA.HI.X.SX32 R11, R11, R121, 0x1, P0 ;  /* 0x000000790b0b7211 */ /* 0x000fe200000f0eff */
[----:B------:R1:W4:Y:S04]  /*2240*/  LDG.E.U16 R8, desc[UR60][R2.64] ;  /* 0x0000003c02087981 */ /* 0x000328000c1e1500 */
[----:B------:R0:W-:Y:S04]  /*2250*/  STL [R1+0x5c], R90 ;  /* 0x00005c5a01007387 */ /* 0x0001e80000100800 */
[----:B0-----:R0:W5:Y:S01]  /*2260*/  LDG.E.U16 R90, desc[UR60][R10.64] ;  /* 0x0000003c0a5a7981 */ /* 0x001162000c1e1500 */
[C---:B------:R-:W-:Y:S01]  /*2270*/  IMAD R67, R0.reuse, 0x16, RZ ;  /* 0x0000001600437824 */ /* 0x040fe200078e02ff */
[----:B-1----:R-:W-:Y:S01]  /*2280*/  IADD3 R2, P2, R71, R120, RZ ;  /* 0x0000007847027210 */ /* 0x002fe20007f5e0ff */
[----:B------:R-:W-:-:S03]  /*2290*/  IMAD R73, R0, 0x1c, RZ ;  /* 0x0000001c00497824 */ /* 0x000fc600078e02ff */
[-C--:B------:R-:W-:Y:S02]  /*22a0*/  IADD3 R160, P0, R67, R120.reuse, RZ ;  /* 0x0000007843a07210 */ /* 0x080fe40007f1e0ff */
[C---:B------:R-:W-:Y:S02]  /*22b0*/  IADD3 R6, P1, R73.reuse, R120, RZ ;  /* 0x0000007849067210 */ /* 0x040fe40007f3e0ff */
[-C--:B------:R-:W-:Y:S02]  /*22c0*/  LEA.HI.X.SX32 R3, R73, R121.reuse, 0x1, P2 ;  /* 0x0000007949037211 */ /* 0x080fe400010f0eff */
[-C--:B------:R-:W-:Y:S01]  /*22d0*/  LEA.HI.X.SX32 R161, R13, R121.reuse, 0x1, P0 ;  /* 0x000000790da17211 */ /* 0x080fe200000f0eff */
[----:B------:R-:W-:Y:S01]  /*22e0*/  IMAD R13, R0, 0x2c, RZ ;  /* 0x0000002c000d7824 */ /* 0x000fe200078e02ff */
[----:B------:R1:W-:Y:S01]  /*22f0*/  STL [R1+0x50], R66 ;  /* 0x0000504201007387 */ /* 0x0003e20000100800 */
[----:B------:R-:W-:-:S03]  /*2300*/  LEA.HI.X.SX32 R7, R23, R121, 0x1, P1 ;  /* 0x0000007917077211 */ /* 0x000fc600008f0eff */
[----:B------:R1:W-:Y:S01]  /*2310*/  STL [R1+0x44], R22 ;  /* 0x0000441601007387 */ /* 0x0003e20000100800 */
[C---:B------:R-:W-:Y:S02]  /*2320*/  IMAD R71, R0.reuse, 0x3c, RZ ;  /* 0x0000003c00477824 */ /* 0x040fe400078e02ff */
[C---:B0-----:R-:W-:Y:S01]  /*2330*/  IMAD R11, R0.reuse, 0xf, RZ ;  /* 0x0000000f000b7824 */ /* 0x041fe200078e02ff */
[----:B------:R0:W2:Y:S04]  /*2340*/  LDG.E.U16 R160, desc[UR60][R160.64] ;  /* 0x0000003ca0a07981 */ /* 0x0000a8000c1e1500 */
[----:B-1----:R-:W2:Y:S04]  /*2350*/  LDG.E.U16 R66, desc[UR60][R6.64] ;  /* 0x0000003c06427981 */ /* 0x002ea8000c1e1500 */
[----:B------:R1:W2:Y:S01]  /*2360*/  LDG.E.U16 R22, desc[UR60][R2.64] ;  /* 0x0000003c02167981 */ /* 0x0002a2000c1e1500 */
[----:B------:R-:W-:Y:S01]  /*2370*/  IMAD R23, R0, 0x1e, RZ ;  /* 0x0000001e00177824 */ /* 0x000fe200078e02ff */
[----:B0-----:R-:W0:Y:S01]  /*2380*/  LDC R161, c[0x0][0x248] ;  /* 0x00009200ffa17b82 */ /* 0x001e220000000800 */
[----:B-1----:R-:W-:-:S04]  /*2390*/  IADD3 R2, P0, R13, R120, RZ ;  /* 0x000000780d027210 */ /* 0x002fc80007f1e0ff */
[----:B------:R-:W-:Y:S01]  /*23a0*/  LEA.HI.X.SX32 R3, R67, R121, 0x1, P0 ;  /* 0x0000007943037211 */ /* 0x000fe200000f0eff */
[----:B------:R1:W-:Y:S04]  /*23b0*/  STL [R1+0x3c], R12 ;  /* 0x00003c0c01007387 */ /* 0x0003e80000100800 */
[----:B------:R1:W2:Y:S01]  /*23c0*/  LDG.E.U16 R91, desc[UR60][R2.64] ;  /* 0x0000003c025b7981 */ /* 0x0002a2000c1e1500 */
[-C--:B------:R-:W-:Y:S02]  /*23d0*/  IADD3 R10, P0, R23, R120.reuse, RZ ;  /* 0x00000078170a7210 */ /* 0x080fe40007f1e0ff */
[-C--:B------:R-:W-:Y:S02]  /*23e0*/  IADD3 R6, P1, R71, R120.reuse, RZ ;  /* 0x0000007847067210 */ /* 0x080fe40007f3e0ff */
[----:B-1----:R-:W-:-:S02]  /*23f0*/  IADD3 R12, P2, R49, R120, RZ ;  /* 0x00000078310c7210 */ /* 0x002fc40007f5e0ff */
[-C--:B------:R-:W-:Y:S02]  /*2400*/  LEA.HI.X.SX32 R11, R11, R121.reuse, 0x1, P0 ;  /* 0x000000790b0b7211 */ /* 0x080fe400000f0eff */
[-C--:B------:R-:W-:Y:S02]  /*2410*/  LEA.HI.X.SX32 R13, R13, R121.reuse, 0x1, P2 ;  /* 0x000000790d0d7211 */ /* 0x080fe400010f0eff */
[-C--:B------:R-:W-:Y:S02]  /*2420*/  LEA.HI.X.SX32 R7, R23, R121.reuse, 0x1, P1 ;  /* 0x0000007917077211 */ /* 0x080fe400008f0eff */
[----:B------:R-:W-:Y:S01]  /*2430*/  IADD3 R2, P2, R61, R120, RZ ;  /* 0x000000783d027210 */ /* 0x000fe20007f5e0ff */
[----:B------:R-:W2:Y:S03]  /*2440*/  LDG.E.U16 R93, desc[UR60][R12.64] ;  /* 0x0000003c0c5d7981 */ /* 0x000ea6000c1e1500 */
[----:B------:R-:W-:Y:S01]  /*2450*/  LEA.HI.X.SX32 R3, R71, R121, 0x1, P2 ;  /* 0x0000007947037211 */ /* 0x000fe200010f0eff */
[C---:B------:R-:W-:Y:S01]  /*2460*/  IMAD R71, R0.reuse, 0x4c, RZ ;  /* 0x0000004c00477824 */ /* 0x040fe200078e02ff */
[----:B------:R-:W2:Y:S01]  /*2470*/  LDG.E.U16 R12, desc[UR60][R6.64] ;  /* 0x0000003c060c7981 */ /* 0x000ea2000c1e1500 */
[----:B------:R-:W-:-:S03]  /*2480*/  IMAD R49, R0, 0x26, RZ ;  /* 0x0000002600317824 */ /* 0x000fc600078e02ff */
[----:B---3--:R1:W-:Y:S04]  /*2490*/  STL [R1+0x104], R92 ;  /* 0x0001045c01007387 */ /* 0x0083e80000100800 */
[----:B-1----:R1:W3:Y:S02]  /*24a0*/  LDG.E.U16 R92, desc[UR60][R10.64] ;  /* 0x0000003c0a5c7981 */ /* 0x0022e4000c1e1500 */
[----:B-1----:R-:W-:-:S04]  /*24b0*/  IADD3 R10, P1, R71, R120, RZ ;  /* 0x00000078470a7210 */ /* 0x002fc80007f3e0ff */
[C---:B------:R-:W-:Y:S01]  /*24c0*/  LEA.HI.X.SX32 R11, R49.reuse, R121, 0x1, P1 ;  /* 0x00000079310b7211 */ /* 0x040fe200008f0eff */
[----:B----4-:R1:W-:Y:S04]  /*24d0*/  STL [R1+0xfc], R8 ;  /* 0x0000fc0801007387 */ /* 0x0103e80000100800 */
[----:B-1----:R1:W4:Y:S04]  /*24e0*/  LDG.E.U16 R8, desc[UR60][R2.64] ;  /* 0x0000003c02087981 */ /* 0x002328000c1e1500 */
[----:B-----5:R5:W-:Y:S04]  /*24f0*/  STL [R1+0x100], R90 ;  /* 0x0001005a01007387 */ /* 0x020be80000100800 */
[----:B-----5:R5:W4:Y:S01]  /*2500*/  LDG.E.U16 R90, desc[UR60][R10.64] ;  /* 0x0000003c0a5a7981 */ /* 0x020b22000c1e1500 */
[C---:B------:R-:W-:Y:S01]  /*2510*/  IMAD R23, R0.reuse, 0x13, RZ ;  /* 0x0000001300177824 */ /* 0x040fe200078e02ff */
[----:B------:R-:W-:Y:S01]  /*2520*/  IADD3 R158, P0, R49, R120, RZ ;  /* 0x00000078319e7210 */ /* 0x000fe20007f1e0ff */
[----:B------:R-:W-:-:S02]  /*2530*/  IMAD R61, R0, 0x98, RZ ;  /* 0x00000098003d7824 */ /* 0x000fc400078e02ff */
[C---:B------:R-:W-:Y:S01]  /*2540*/  IMAD R67, R0.reuse, 0x2e, RZ ;  /* 0x0000002e00437824 */ /* 0x040fe200078e02ff */
[-C--:B------:R-:W-:Y:S01]  /*2550*/  LEA.HI.X.SX32 R159, R23, R121.reuse, 0x1, P0 ;  /* 0x00000079179f7211 */ /* 0x080fe200000f0eff */
[C---:B------:R-:W-:Y:S01]  /*2560*/  IMAD R13, R0.reuse, 0x17, RZ ;  /* 0x00000017000d7824 */ /* 0x040fe200078e02ff */
[-C--:B------:R-:W-:Y:S02]  /*2570*/  IADD3 R6, P2, R61, R120.reuse, RZ ;  /* 0x000000783d067210 */ /* 0x080fe40007f5e0ff */
[-C--:B-1----:R-:W-:Y:S01]  /*2580*/  IADD3 R2, P0, R67, R120.reuse, RZ ;  /* 0x0000007843027210 */ /* 0x082fe20007f1e0ff */
[C---:B------:R-:W-:Y:S01]  /*2590*/  IMAD R49, R0.reuse, 0xb8, RZ ;  /* 0x000000b800317824 */ /* 0x040fe200078e02ff */
[-C--:B------:R-:W-:Y:S01]  /*25a0*/  LEA.HI.X.SX32 R7, R71, R121.reuse, 0x1, P2 ;  /* 0x0000007947077211 */ /* 0x080fe200010f0eff */
[C---:B------:R-:W-:Y:S01]  /*25b0*/  IMAD R71, R0.reuse, 0x5c, RZ ;  /* 0x0000005c00477824 */ /* 0x040fe200078e02ff */
[-C--:B------:R-:W-:Y:S01]  /*25c0*/  LEA.HI.X.SX32 R3, R13, R121.reuse, 0x1, P0 ;  /* 0x000000790d037211 */ /* 0x080fe200000f0eff */
[----:B--2---:R1:W-:Y:S04]  /*25d0*/  STL [R1+0xf4], R66 ;  /* 0x0000f44201007387 */ /* 0x0043e80000100800 */
[----:B------:R2:W-:Y:S01]  /*25e0*/  STL [R1+0xdc], R22 ;  /* 0x0000dc1601007387 */ /* 0x0005e20000100800 */
[C---:B------:R-:W-:Y:S01]  /*25f0*/  IMAD R73, R0.reuse, 0xd8, RZ ;  /* 0x000000d800497824 */ /* 0x040fe200078e02ff */
[-C--:B-----5:R-:W-:Y:S01]  /*2600*/  IADD3 R10, P2, R49, R120.reuse, RZ ;  /* 0x00000078310a7210 */ /* 0x0a0fe20007f5e0ff */
[C---:B------:R-:W-:Y:S01]  /*2610*/  IMAD R23, R0.reuse, 0x36, RZ ;  /* 0x0000003600177824 */ /* 0x040fe200078e02ff */
[----:B------:R5:W4:Y:S04]  /*2620*/  LDG.E.U16 R158, desc[UR60][R158.64] ;  /* 0x0000003c9e9e7981 */ /* 0x000b28000c1e1500 */
[----:B-1----:R-:W4:Y:S04]  /*2630*/  LDG.E.U16 R66, desc[UR60][R6.64] ;  /* 0x0000003c06427981 */ /* 0x002f28000c1e1500 */
[----:B--2---:R1:W2:Y:S01]  /*2640*/  LDG.E.U16 R22, desc[UR60][R2.64] ;  /* 0x0000003c02167981 */ /* 0x0042a2000c1e1500 */
[C---:B------:R-:W-:Y:S01]  /*2650*/  LEA.HI.X.SX32 R11, R71.reuse, R121, 0x1, P2 ;  /* 0x00000079470b7211 */ /* 0x040fe200010f0eff */
[----:B------:R-:W-:Y:S01]  /*2660*/  IMAD R13, R0, 0x1b, RZ ;  /* 0x0000001b000d7824 */ /* 0x000fe200078e02ff */
[----:B-----5:R-:W5:Y:S01]  /*2670*/  LDC R159, c[0x0][0x248] ;  /* 0x00009200ff9f7b82 */ /* 0x020f620000000800 */
[----:B------:R0:W-:Y:S01]  /*2680*/  STL [R1+0xe4], R91 ;  /* 0x0000e45b01007387 */ /* 0x0001e20000100800 */
[----:B-1----:R-:W-:-:S04]  /*2690*/  IADD3 R2, P0, R71, R120, RZ ;  /* 0x0000007847027210 */ /* 0x002fc80007f1e0ff */
[----:B------:R-:W-:Y:S01]  /*26a0*/  LEA.HI.X.SX32 R3, R67, R121, 0x1, P0 ;  /* 0x0000007943037211 */ /* 0x000fe200000f0eff */
[----:B0-----:R-:W-:-:S04]  /*26b0*/  IMAD R91, R0, 0x6c, RZ ;  /* 0x0000006c005b7824 */ /* 0x001fc800078e02ff */
[----:B------:R0:W5:Y:S01]  /*26c0*/  LDG.E.U16 R94, desc[UR60][R2.64] ;  /* 0x0000003c025e7981 */ /* 0x000162000c1e1500 */
[----:B------:R-:W-:-:S03]  /*26d0*/  IADD3 R6, P1, R91, R120, RZ ;  /* 0x000000785b067210 */ /* 0x000fc60007f3e0ff */
[----:B------:R1:W-:Y:S01]  /*26e0*/  STL [R1+0xbc], R93 ;  /* 0x0000bc5d01007387 */ /* 0x0003e20000100800 */
[----:B------:R-:W-:Y:S02]  /*26f0*/  LEA.HI.X.SX32 R7, R23, R121, 0x1, P1 ;  /* 0x0000007917077211 */ /* 0x000fe400008f0eff */
[----:B0-----:R-:W-:-:S04]  /*2700*/  IADD3 R2, P2, R73, R120, RZ ;  /* 0x0000007849027210 */ /* 0x001fc80007f5e0ff */
[----:B------:R-:W-:Y:S01]  /*2710*/  LEA.HI.X.SX32 R3, R91, R121, 0x1, P2 ;  /* 0x000000795b037211 */ /* 0x000fe200010f0eff */
[----:B-1----:R0:W5:Y:S01]  /*2720*/  LDG.E.U16 R93, desc[UR60][R10.64] ;  /* 0x0000003c0a5d7981 */ /* 0x002162000c1e1500 */
[----:B------:R-:W-:Y:S01]  /*2730*/  IADD3 R156, P0, R23, R120, RZ ;  /* 0x00000078179c7210 */ /* 0x000fe20007f1e0ff */
[----:B------:R-:W-:-:S03]  /*2740*/  IMAD R23, R0, 0x3e, RZ ;  /* 0x0000003e00177824 */ /* 0x000fc600078e02ff */
[-C--:B------:R-:W-:Y:S01]  /*2750*/  LEA.HI.X.SX32 R157, R13, R121.reuse, 0x1, P0 ;  /* 0x000000790d9d7211 */ /* 0x080fe200000f0eff */
[C---:B------:R-:W-:Y:S01]  /*2760*/  IMAD R13, R0.reuse, 0x1f, RZ ;  /* 0x0000001f000d7824 */ /* 0x040fe200078e02ff */
[----:B0-----:R-:W-:Y:S01]  /*2770*/  IADD3 R10, P0, R23, R120, RZ ;  /* 0x00000078170a7210 */ /* 0x001fe20007f1e0ff */
[----:B---3--:R0:W-:Y:S04]  /*2780*/  STL [R1+0xf0], R92 ;  /* 0x0000f05c01007387 */ /* 0x0081e80000100800 */
[----:B------:R1:W-:Y:S01]  /*2790*/  STL [R1+0xd4], R12 ;  /* 0x0000d40c01007387 */ /* 0x0003e20000100800 */
[C---:B------:R-:W-:Y:S02]  /*27a0*/  IMAD R71, R0.reuse, 0x7c, RZ ;  /* 0x0000007c00477824 */ /* 0x040fe400078e02ff */
[----:B------:R-:W-:Y:S01]  /*27b0*/  IMAD R67, R0, 0x46, RZ ;  /* 0x0000004600437824 */ /* 0x000fe200078e02ff */
[----:B------:R3:W5:Y:S04]  /*27c0*/  LDG.E.U16 R156, desc[UR60][R156.64] ;  /* 0x0000003c9c9c7981 */ /* 0x000768000c1e1500 */
[----:B0-----:R0:W5:Y:S04]  /*27d0*/  LDG.E.U16 R92, desc[UR60][R6.64] ;  /* 0x0000003c065c7981 */ /* 0x001168000c1e1500 */
[----:B-1----:R1:W5:Y:S01]  /*27e0*/  LDG.E.U16 R12, desc[UR60][R2.64] ;  /* 0x0000003c020c7981 */ /* 0x002362000c1e1500 */
[----:B------:R-:W-:-:S03]  /*27f0*/  LEA.HI.X.SX32 R11, R13, R121, 0x1, P0 ;  /* 0x000000790d0b7211 */ /* 0x000fc600000f0eff */
[----:B----4-:R-:W-:Y:S01]  /*2800*/  STL [R1+0x9c], R8 ;  /* 0x00009c0801007387 */ /* 0x010fe20000100800 */
[C---:B------:R-:W-:Y:S01]  /*2810*/  IMAD R91, R0.reuse, 0x56, RZ ;  /* 0x00000056005b7824 */ /* 0x040fe200078e02ff */
[----:B---3--:R-:W3:Y:S02]  /*2820*/  LDC R157, c[0x0][0x248] ;  /* 0x00009200ff9d7b82 */ /* 0x008ee40000000800 */
[----:B------:R4:W-:Y:S04]  /*2830*/  STL [R1+0xc4], R90 ;  /* 0x0000c45a01007387 */ /* 0x0009e80000100800 */
[----:B----4-:R4:W3:Y:S01]  /*2840*/  LDG.E.U16 R90, desc[UR60][R10.64] ;  /* 0x0000003c0a5a7981 */ /* 0x0108e2000c1e1500 */
[----:B------:R-:W-:Y:S01]  /*2850*/  IMAD R8, R0, 0xf8, RZ ;  /* 0x000000f800087824 */ /* 0x000fe200078e02ff */
[----:B0-----:R-:W-:-:S04]  /*2860*/  IADD3 R6, P1, R71, R120, RZ ;  /* 0x0000007847067210 */ /* 0x001fc80007f3e0ff */
[-C--:B-1----:R-:W-:Y:S01]  /*2870*/  IADD3 R2, P2, R8, R120.reuse, RZ ;  /* 0x0000007808027210 */ /* 0x082fe20007f5e0ff */
[C---:B------:R-:W-:Y:S01]  /*2880*/  IMAD R13, R0.reuse, 0x23, RZ ;  /* 0x00000023000d7824 */ /* 0x040fe200078e02ff */
[-C--:B------:R-:W-:Y:S02]  /*2890*/  IADD3 R152, P0, R67, R120.reuse, RZ ;  /* 0x0000007843987210 */ /* 0x080fe40007f1e0ff */
[-C--:B------:R-:W-:Y:S01]  /*28a0*/  LEA.HI.X.SX32 R3, R71, R121.reuse, 0x1, P2 ;  /* 0x0000007947037211 */ /* 0x080fe200010f0eff */
[C---:B------:R-:W-:Y:S01]  /*28b0*/  IMAD R71, R0.reuse, 0x4e, RZ ;  /* 0x0000004e00477824 */ /* 0x040fe200078e02ff */
[-C--:B------:R-:W-:Y:S02]  /*28c0*/  LEA.HI.X.SX32 R7, R23, R121.reuse, 0x1, P1 ;  /* 0x0000007917077211 */ /* 0x080fe400008f0eff */
[----:B----4-:R-:W-:Y:S01]  /*28d0*/  IADD3 R10, P1, R95, R120, RZ ;  /* 0x000000785f0a7210 */ /* 0x010fe20007f3e0ff */
[C---:B------:R-:W-:Y:S01]  /*28e0*/  IMAD R23, R0.reuse, 0x2b, RZ ;  /* 0x0000002b00177824 */ /* 0x040fe200078e02ff */
[-C--:B------:R-:W-:Y:S01]  /*28f0*/  LEA.HI.X.SX32 R153, R13, R121.reuse, 0x1, P0 ;  /* 0x000000790d997211 */ /* 0x080fe200000f0eff */
[----:B------:R0:W-:Y:S01]  /*2900*/  STL [R1+0x84], R66 ;  /* 0x0000844201007387 */ /* 0x0001e20000100800 */
[----:B------:R-:W-:Y:S01]  /*2910*/  IMAD R13, R0, 0x27, RZ ;  /* 0x00000027000d7824 */ /* 0x000fe200078e02ff */
[----:B------:R-:W-:-:S02]  /*2920*/  LEA.HI.X.SX32 R11, R67, R121, 0x1, P1 ;  /* 0x00000079430b7211 */ /* 0x000fc400008f0eff */
[----:B--2---:R1:W-:Y:S01]  /*2930*/  STL [R1+0xe0], R22 ;  /* 0x0000e01601007387 */ /* 0x0043e20000100800 */
[----:B------:R-:W-:Y:S01]  /*2940*/  IADD3 R146, P1, R91, R120, RZ ;  /* 0x000000785b927210 */ /* 0x000fe20007f3e0ff */
[----:B------:R-:W-:Y:S02]  /*2950*/  IMAD R67, R0, 0x5e, RZ ;  /* 0x0000005e00437824 */ /* 0x000fe400078e02ff */
[----:B------:R-:W2:Y:S04]  /*2960*/  LDG.E.U16 R98, desc[UR60][R10.64] ;  /* 0x0000003c0a627981 */ /* 0x000ea8000c1e1500 */
[----:B0-----:R0:W4:Y:S04]  /*2970*/  LDG.E.U16 R66, desc[UR60][R6.64] ;  /* 0x0000003c06427981 */ /* 0x001128000c1e1500 */
[----:B-1----:R1:W2:Y:S01]  /*2980*/  LDG.E.U16 R22, desc[UR60][R2.64] ;  /* 0x0000003c02167981 */ /* 0x0022a2000c1e1500 */
[----:B------:R-:W-:Y:S01]  /*2990*/  LEA.HI.X.SX32 R147, R23, R121, 0x1, P1 ;  /* 0x0000007917937211 */ /* 0x000fe200008f0eff */
[----:B------:R-:W-:-:S02]  /*29a0*/  IMAD R103, R103, 0x232, RZ ;  /* 0x0000023267677824 */ /* 0x000fc400078e02ff */
[----:B------:R-:W-:Y:S01]  /*29b0*/  IMAD R109, R104, 0x252, RZ ;  /* 0x00000252686d7824 */ /* 0x000fe200078e02ff */
[----:B------:R-:W2:Y:S01]  /*29c0*/  LDG.E.U16 R152, desc[UR60][R152.64] ;  /* 0x0000003c98987981 */ /* 0x000ea2000c1e1500 */
[-C--:B0-----:R-:W-:Y:S02]  /*29d0*/  IADD3 R6, P0, R71, R120.reuse, RZ ;  /* 0x0000007847067210 */ /* 0x081fe40007f1e0ff */
[-C--:B-1----:R-:W-:Y:S01]  /*29e0*/  IADD3 R2, P2, R216, R120.reuse, RZ ;  /* 0x00000078d8027210 */ /* 0x082fe20007f5e0ff */
[----:B-----5:R-:W-:Y:S01]  /*29f0*/  STL [R1+0xb4], R94 ;  /* 0x0000b45e01007387 */ /* 0x020fe20000100800 */
[-C--:B------:R-:W-:Y:S01]  /*2a00*/  LEA.HI.X.SX32 R7, R13, R121.reuse, 0x1, P0 ;  /* 0x000000790d077211 */ /* 0x080fe200000f0eff */
[----:B------:R-:W-:Y:S01]  /*2a10*/  IMAD R23, R0, 0x2f, RZ ;  /* 0x0000002f00177824 */ /* 0x000fe200078e02ff */
[-C--:B------:R-:W-:Y:S01]  /*2a20*/  LEA.HI.X.SX32 R3, R71, R121.reuse, 0x1, P2 ;  /* 0x0000007947037211 */ /* 0x080fe200010f0eff */
[----:B------:R-:W-:Y:S01]  /*2a30*/  IMAD R105, R105, 0x262, RZ ;  /* 0x0000026269697824 */ /* 0x000fe200078e02ff */
[-C--:B------:R-:W-:Y:S01]  /*2a40*/  IADD3 R10, P0, R67, R120.reuse, RZ ;  /* 0x00000078430a7210 */ /* 0x080fe20007f1e0ff */
[----:B------:R0:W5:Y:S01]  /*2a50*/  LDG.E.U16 R97, desc[UR60][R6.64] ;  /* 0x0000003c06617981 */ /* 0x000162000c1e1500 */
[----:B------:R-:W1:Y:S03]  /*2a60*/  LDC R104, c[0x0][0x248] ;  /* 0x00009200ff687b82 */ /* 0x000e660000000800 */
[----:B------:R0:W5:Y:S04]  /*2a70*/  LDG.E.U16 R96, desc[UR60][R2.64] ;  /* 0x0000003c02607981 */ /* 0x000168000c1e1500 */
[----:B------:R0:W-:Y:S01]  /*2a80*/  STL [R1+0x6c], R93 ;  /* 0x00006c5d01007387 */ /* 0x0001e20000100800 */
[-C--:B------:R-:W-:Y:S01]  /*2a90*/  LEA.HI.X.SX32 R11, R23, R121.reuse, 0x1, P0 ;  /* 0x00000079170b7211 */ /* 0x080fe200000f0eff */
[----:B------:R-:W-:Y:S01]  /*2aa0*/  IMAD R107, R107, 0x2a2, RZ ;  /* 0x000002a26b6b7824 */ /* 0x000fe200078e02ff */
[-C--:B0-----:R-:W-:Y:S01]  /*2ab0*/  IADD3 R6, P2, R220, R120.reuse, RZ ;  /* 0x00000078dc067210 */ /* 0x081fe20007f5e0ff */
[----:B------:R-:W-:Y:S01]  /*2ac0*/  IMAD R123, R123, 0x189, RZ ;  /* 0x000001897b7b7824 */ /* 0x000fe200078e02ff */
[----:B------:R-:W0:Y:S01]  /*2ad0*/  LDC R153, c[0x0][0x248] ;  /* 0x00009200ff997b82 */ /* 0x000e220000000800 */
[C---:B------:R-:W-:Y:S01]  /*2ae0*/  IMAD R3, R0.reuse, 0x33, RZ ;  /* 0x0000003300037824 */ /* 0x040fe200078e02ff */
[----:B------:R-:W5:Y:S01]  /*2af0*/  LDG.E.U16 R146, desc[UR60][R146.64] ;  /* 0x0000003c92927981 */ /* 0x000f62000c1e1500 */
[C---:B------:R-:W-:Y:S01]  /*2b00*/  IMAD R93, R0.reuse, 0x66, RZ ;  /* 0x00000066005d7824 */ /* 0x040fe200078e02ff */
[----:B------:R-:W-:Y:S01]  /*2b10*/  LEA.HI.X.SX32 R7, R67, R121, 0x1, P2 ;  /* 0x0000007943077211 */ /* 0x000fe200010f0eff */
[----:B------:R-:W-:Y:S01]  /*2b20*/  IMAD R67, R0, 0x37, RZ ;  /* 0x0000003700437824 */ /* 0x000fe200078e02ff */
[----:B------:R1:W-:Y:S04]  /*2b30*/  STL [R1+0xa4], R92 ;  /* 0x0000a45c01007387 */ /* 0x0003e80000100800 */
[----:B------:R0:W-:Y:S04]  /*2b40*/  STL [R1+0x54], R12 ;  /* 0x0000540c01007387 */ /* 0x0001e80000100800 */
[----:B-1----:R1:W5:Y:S01]  /*2b50*/  LDG.E.U16 R92, desc[UR60][R10.64] ;  /* 0x0000003c0a5c7981 */ /* 0x002362000c1e1500 */
[----:B0-----:R-:W-:-:S04]  /*2b60*/  IADD3 R12, P1, R217, R120, RZ ;  /* 0x00000078d90c7210 */ /* 0x001fc80007f3e0ff */
[----:B------:R-:W-:Y:S01]  /*2b70*/  LEA.HI.X.SX32 R13, R91, R121, 0x1, P1 ;  /* 0x000000795b0d7211 */ /* 0x000fe200008f0eff */
[----:B------:R-:W-:Y:S01]  /*2b80*/  IMAD R91, R0, 0x6e, RZ ;  /* 0x0000006e005b7824 */ /* 0x000fe200078e02ff */
[----:B------:R-:W-:-:S03]  /*2b90*/  IADD3 R2, P1, R93, R120, RZ ;  /* 0x000000785d027210 */ /* 0x000fc60007f3e0ff */
[----:B------:R0:W5:Y:S01]  /*2ba0*/  LDG.E.U16 R94, desc[UR60][R12.64] ;  /* 0x0000003c0c5e7981 */ /* 0x000162000c1e1500 */
[----:B------:R-:W-:Y:S02]  /*2bb0*/  LEA.HI.X.SX32 R3, R3, R121, 0x1, P1 ;  /* 0x0000007903037211 */ /* 0x000fe400008f0eff */
[----:B-1----:R-:W-:-:S03]  /*2bc0*/  IADD3 R10, P0, R91, R120, RZ ;  /* 0x000000785b0a7210 */ /* 0x002fc60007f1e0ff */
[----:B------:R1:W5:Y:S01]  /*2bd0*/  LDG.E.U16 R23, desc[UR60][R2.64] ;  /* 0x0000003c02177981 */ /* 0x000362000c1e1500 */
[-C--:B0-----:R-:W-:Y:S02]  /*2be0*/  IADD3 R12, P1, R219, R120.reuse, RZ ;  /* 0x00000078db0c7210 */ /* 0x081fe40007f3e0ff */
[-C--:B------:R-:W-:Y:S02]  /*2bf0*/  LEA.HI.X.SX32 R11, R67, R121.reuse, 0x1, P0 ;  /* 0x00000079430b7211 */ /* 0x080fe400000f0eff */
[----:B------:R-:W-:Y:S01]  /*2c00*/  LEA.HI.X.SX32 R13, R93, R121, 0x1, P1 ;  /* 0x000000795d0d7211 */ /* 0x000fe200008f0eff */
[----:B---3--:R0:W-:Y:S01]  /*2c10*/  STL [R1+0xd0], R90 ;  /* 0x0000d05a01007387 */ /* 0x0081e20000100800 */
[----:B-1----:R-:W-:Y:S01]  /*2c20*/  IMAD R2, R0, 0x76, RZ ;  /* 0x0000007600027824 */ /* 0x002fe200078e02ff */
[----:B------:R-:W1:Y:S02]  /*2c30*/  LDC R93, c[0x0][0x248] ;  /* 0x00009200ff5d7b82 */ /* 0x000e640000000800 */
[----:B------:R-:W3:Y:S04]  /*2c40*/  LDG.E.U16 R67, desc[UR60][R12.64] ;  /* 0x0000003c0c437981 */ /* 0x000ee8000c1e1500 */
[----:B------:R4:W3:Y:S04]  /*2c50*/  LDG.E.U16 R10, desc[UR60][R10.64] ;  /* 0x0000003c0a0a7981 */ /* 0x0008e8000c1e1500 */
[----:B0-----:R0:W3:Y:S04]  /*2c60*/  LDG.E.U16 R90, desc[UR60][R6.64] ;  /* 0x0000003c065a7981 */ /* 0x0010e8000c1e1500 */
[----:B----4-:R4:W-:Y:S01]  /*2c70*/  STL [R1+0x94], R66 ;  /* 0x0000944201007387 */ /* 0x0109e20000100800 */
[----:B------:R-:W1:Y:S01]  /*2c80*/  LDC R11, c[0x0][0x248] ;  /* 0x00009200ff0b7b82 */ /* 0x000e620000000800 */
[----:B0-----:R-:W-:-:S02]  /*2c90*/  IADD3 R6, P2, R222, R120, RZ ;  /* 0x00000078de067210 */ /* 0x001fc40007f5e0ff */
[----:B--2---:R0:W-:Y:S01]  /*2ca0*/  STL [R1+0x40], R22 ;  /* 0x0000401601007387 */ /* 0x0041e20000100800 */
[----:B------:R-:W-:Y:S01]  /*2cb0*/  IMAD R71, R0, 0x3b, RZ ;  /* 0x0000003b00477824 */ /* 0x000fe200078e02ff */
[----:B------:R-:W-:-:S03]  /*2cc0*/  IADD3 R2, P1, R2, R120, RZ ;  /* 0x0000007802027210 */ /* 0x000fc60007f3e0ff */
[----:B------:R-:W2:Y:S01]  /*2cd0*/  LDC R13, c[0x0][0x248] ;  /* 0x00009200ff0d7b82 */ /* 0x000ea20000000800 */
[C---:B----4-:R-:W-:Y:S01]  /*2ce0*/  IMAD.SHL.U32 R66, R70.reuse, 0x2, RZ ;  /* 0x0000000246427824 */ /* 0x050fe200078e00ff */
[-C--:B------:R-:W-:Y:S02]  /*2cf0*/  LEA.HI.X.SX32 R7, R91, R121.reuse, 0x1, P2 ;  /* 0x000000795b077211 */ /* 0x080fe400010f0eff */
[----:B0-----:R-:W-:Y:S02]  /*2d00*/  LOP3.LUT R22, R70, 0x40, RZ, 0xc0, !PT ;  /* 0x0000004046167812 */ /* 0x001fe400078ec0ff */
[----:B------:R-:W-:Y:S01]  /*2d10*/  LOP3.LUT R66, R66, 0x7e, RZ, 0xc0, !PT ;  /* 0x0000007e42427812 */ /* 0x000fe200078ec0ff */
[----:B------:R-:W-:Y:S01]  /*2d20*/  STL [R1+0x88], R98 ;  /* 0x0000886201007387 */ /* 0x000fe20000100800 */
[----:B------:R-:W-:Y:S01]  /*2d30*/  LEA.HI.X.SX32 R3, R71, R121, 0x1, P1 ;  /* 0x0000007947037211 */ /* 0x000fe200008f0eff */
[----:B------:R-:W0:Y:S01]  /*2d40*/  LDC R70, c[0x0][0x248] ;  /* 0x00009200ff467b82 */ /* 0x000e220000000800 */
[----:B------:R-:W-:-:S02]  /*2d50*/  LEA R12, R22, R66, 0x9 ;  /* 0x00000042160c7211 */ /* 0x000fc400078e48ff */
[----:B------:R4:W3:Y:S02]  /*2d60*/  LDG.E.U16 R66, desc[UR60][R6.64] ;  /* 0x0000003c06427981 */ /* 0x0008e4000c1e1500 */
[----:B------:R-:W-:Y:S02]  /*2d70*/  IADD3 R131, R12, R60, RZ ;  /* 0x0000003c0c837210 */ /* 0x000fe40007ffe0ff */
[----:B-----5:R-:W-:Y:S01]  /*2d80*/  STL [R1+0xc0], R97 ;  /* 0x0000c06101007387 */ /* 0x020fe20000100800 */
[----:B------:R-:W5:Y:S03]  /*2d90*/  LDC R60, c[0x0][0x248] ;  /* 0x00009200ff3c7b82 */ /* 0x000f660000000800 */
[----:B------:R2:W5:Y:S01]  /*2da0*/  LDG.E.U16 R22, desc[UR60][R2.64] ;  /* 0x0000003c02167981 */ /* 0x000562000c1e1500 */
[----:B----4-:R-:W-:-:S03]  /*2db0*/  IADD3 R6, P0, R57, R120, RZ ;  /* 0x0000007839067210 */ /* 0x010fc60007f1e0ff */
[----:B------:R-:W-:Y:S01]  /*2dc0*/  STL [R1+0x7c], R96 ;  /* 0x00007c6001007387 */ /* 0x000fe20000100800 */
[----:B--2---:R-:W-:Y:S01]  /*2dd0*/  IMAD R13, R13, 0x130, RZ ;  /* 0x000001300d0d7824 */ /* 0x004fe200078e02ff */
[----:B------:R-:W-:Y:S01]  /*2de0*/  LEA.HI.X.SX32 R7, R95, R121, 0x1, P0 ;  /* 0x000000795f077211 */ /* 0x000fe200000f0eff */
[----:B------:R-:W2:Y:S01]  /*2df0*/  LDC R71, c[0x0][0x248] ;  /* 0x00009200ff477b82 */ /* 0x000ea20000000800 */
[----:B------:R4:W-:Y:S01]  /*2e00*/  STS.U16 [R131+0x800], R53 ;  /* 0x0008003583007388 */ /* 0x0009e20000000400 */
[----:B------:R-:W-:-:S03]  /*2e10*/  IADD3 R2, P1, R50, R120, RZ ;  /* 0x0000007832027210 */ /* 0x000fc60007f3e0ff */
[----:B------:R0:W-:Y:S03]  /*2e20*/  STS.U16 [R131+0x10000], R48 ;  /* 0x0100003083007388 */ /* 0x0001e60000000400 */
[----:B------:R-:W2:Y:S01]  /*2e30*/  LDC R91, c[0x0][0x248] ;  /* 0x00009200ff5b7b82 */ /* 0x000ea20000000800 */
[----:B----4-:R1:W4:Y:S04]  /*2e40*/  LDG.E.U16 R53, desc[UR60][R6.64] ;  /* 0x0000003c06357981 */ /* 0x010328000c1e1500 */
[----:B------:R0:W-:Y:S03]  /*2e50*/  STS.U16 [R131+0x10400], R44 ;  /* 0x0104002c83007388 */ /* 0x0001e60000000400 */
[----:B------:R-:W4:Y:S01]  /*2e60*/  LDC R97, c[0x0][0x248] ;  /* 0x00009200ff617b82 */ /* 0x000f220000000800 */
[----:B-1----:R-:W-:Y:S01]  /*2e70*/  IMAD R7, R11, 0x260, RZ ;  /* 0x000002600b077824 */ /* 0x002fe200078e02ff */
[----:B------:R1:W-:Y:S06]  /*2e80*/  STS.U16 [R131+0x4400], R46 ;  /* 0x0044002e83007388 */ /* 0x0003ec0000000400 */
[----:B------:R-:W4:Y:S01]  /*2e90*/  LDC R98, c[0x0][0x248] ;  /* 0x00009200ff627b82 */ /* 0x000f220000000800 */
[----:B------:R1:W-:Y:S04]  /*2ea0*/  STS.U16 [R131+0x1000], R52 ;  /* 0x0010003483007388 */ /* 0x0003e80000000400 */
[----:B------:R-:W-:Y:S03]  /*2eb0*/  STS.U16 [R131+0x11000], R27 ;  /* 0x0110001b83007388 */ /* 0x000fe60000000400 */
[----:B------:R-:W4:Y:S01]  /*2ec0*/  LDC R96, c[0x0][0x248] ;  /* 0x00009200ff607b82 */ /* 0x000f220000000800 */
[----:B------:R-:W-:Y:S01]  /*2ed0*/  STL [R1+0x70], R94 ;  /* 0x0000705e01007387 */ /* 0x000fe20000100800 */
[----:B------:R-:W-:-:S06]  /*2ee0*/  LEA.HI.X.SX32 R3, R28, R121, 0x1, P1 ;  /* 0x000000791c037211 */ /* 0x000fcc00008f0eff */
[----:B0-----:R-:W0:Y:S01]  /*2ef0*/  LDC R48, c[0x0][0x248] ;  /* 0x00009200ff307b82 */ /* 0x001e220000000800 */
[----:B------:R-:W-:Y:S07]  /*2f00*/  STL [R1+0xb0], R92 ;  /* 0x0000b05c01007387 */ /* 0x000fee0000100800 */
[----:B------:R-:W2:Y:S08]  /*2f10*/  LDC R28, c[0x0][0x248] ;  /* 0x00009200ff1c7b82 */ /* 0x000eb00000000800 */
[----:B------:R-:W0:Y:S08]  /*2f20*/  LDC R44, c[0x0][0x248] ;  /* 0x00009200ff2c7b82 */ /* 0x000e300000000800 */
[----:B------:R-:W4:Y:S01]  /*2f30*/  LDC R50, c[0x0][0x248] ;  /* 0x00009200ff327b82 */ /* 0x000f220000000800 */
[----:B---3--:R-:W-:Y:S04]  /*2f40*/  STL [R1+0x64], R90 ;  /* 0x0000645a01007387 */ /* 0x008fe80000100800 */
[----:B------:R-:W-:Y:S03]  /*2f50*/  STL [R1+0x58], R67 ;  /* 0x0000584301007387 */ /* 0x000fe60000100800 */
[----:B-1----:R-:W1:Y:S01]  /*2f60*/  LDC R46, c[0x0][0x248] ;  /* 0x00009200ff2e7b82 */ /* 0x002e620000000800 */
[----:B------:R3:W-:Y:S01]  /*2f70*/  STL [R1+0xa0], R10 ;  /* 0x0000a00a01007387 */ /* 0x0007e20000100800 */
[----:B------:R-:W-:-:S03]  /*2f80*/  IADD3 R6, P1, R13, R120, RZ ;  /* 0x000000780d067210 */ /* 0x000fc60007f3e0ff */
[----:B------:R5:W-:Y:S03]  /*2f90*/  STS.U16 [R131+0x10800], R47 ;  /* 0x0108002f83007388 */ /* 0x000be60000000400 */
[----:B------:R-:W4:Y:S01]  /*2fa0*/  LDC R52, c[0x0][0x248] ;  /* 0x00009200ff347b82 */ /* 0x000f220000000800 */
[----:B---3--:R-:W-:-:S04]  /*2fb0*/  IADD3 R10, P0, R26, R120, RZ ;  /* 0x000000781a0a7210 */ /* 0x008fc80007f1e0ff */
[----:B------:R-:W-:Y:S01]  /*2fc0*/  LEA.HI.X.SX32 R11, R18, R121, 0x1, P0 ;  /* 0x00000079120b7211 */ /* 0x000fe200000f0eff */
[----:B------:R3:W-:Y:S02]  /*2fd0*/  STS.U16 [R131], R51 ;  /* 0x0000003383007388 */ /* 0x0007e40000000400 */
[----:B------:R-:W4:Y:S02]  /*2fe0*/  LDC R90, c[0x0][0x248] ;  /* 0x00009200ff5a7b82 */ /* 0x000f240000000800 */
[----:B------:R-:W4:Y:S01]  /*2ff0*/  LDG.E.U16 R10, desc[UR60][R10.64] ;  /* 0x0000003c0a0a7981 */ /* 0x000f22000c1e1500 */
[----:B------:R-:W-:Y:S01]  /*3000*/  IADD3 R26, P0, R7, R120, RZ ;  /* 0x00000078071a7210 */ /* 0x000fe20007f1e0ff */
[----:B-----5:R-:W-:-:S03]  /*3010*/  IMAD R47, R60, 0x270, RZ ;  /* 0x000002703c2f7824 */ /* 0x020fc600078e02ff */
[-C--:B------:R-:W-:Y:S01]  /*3020*/  LEA.HI.X.SX32 R27, R13, R121.reuse, 0x1, P0 ;  /* 0x000000790d1b7211 */ /* 0x080fe200000f0eff */
[----:B--2---:R-:W-:Y:S01]  /*3030*/  IMAD R13, R28, 0x140, RZ ;  /* 0x000001401c0d7824 */ /* 0x004fe200078e02ff */
[----:B---3--:R-:W2:Y:S01]  /*3040*/  LDC R51, c[0x0][0x248] ;  /* 0x00009200ff337b82 */ /* 0x008ea20000000800 */
[----:B------:R3:W-:Y:S04]  /*3050*/  STS.U16 [R131+0x10c00], R17 ;  /* 0x010c001183007388 */ /* 0x0007e80000000400 */
[----:B------:R-:W-:Y:S03]  /*3060*/  STL [R1+0x4c], R66 ;  /* 0x00004c4201007387 */ /* 0x000fe60000100800 */
[----:B------:R-:W5:Y:S01]  /*3070*/  LDC R28, c[0x0][0x248] ;  /* 0x00009200ff1c7b82 */ /* 0x000f620000000800 */
[----:B------:R-:W-:Y:S01]  /*3080*/  LEA.HI.X.SX32 R7, R61, R121, 0x1, P1 ;  /* 0x000000793d077211 */ /* 0x000fe200008f0eff */
[----:B------:R4:W-:Y:S04]  /*3090*/  STS.U16 [R131+0x4000], R55 ;  /* 0x0040003783007388 */ /* 0x0009e80000000400 */
[----:B---3--:R3:W5:Y:S01]  /*30a0*/  LDG.E.U16 R17, desc[UR60][R2.64] ;  /* 0x0000003c02117981 */ /* 0x008762000c1e1500 */
[----:B------:R-:W-:-:S03]  /*30b0*/  IADD3 R60, P0, R13, R120, RZ ;  /* 0x000000780d3c7210 */ /* 0x000fc60007f1e0ff */
[----:B------:R4:W-:Y:S01]  /*30c0*/  STS.U16 [R131+0x11400], R15 ;  /* 0x0114000f83007388 */ /* 0x0009e20000000400 */
[----:B-1----:R-:W-:Y:S01]  /*30d0*/  IMAD R57, R46, 0x2a0, RZ ;  /* 0x000002a02e397824 */ /* 0x002fe200078e02ff */
[----:B------:R-:W1:Y:S02]  /*30e0*/  LDC R92, c[0x0][0x248] ;  /* 0x00009200ff5c7b82 */ /* 0x000e640000000800 */
[----:B------:R4:W-:Y:S01]  /*30f0*/  STS.U16 [R131+0x400], R56 ;  /* 0x0004003883007388 */ /* 0x0009e20000000400 */
[----:B---3--:R-:W-:Y:S01]  /*3100*/  IADD3 R2, P2, R47, R120, RZ ;  /* 0x000000782f027210 */ /* 0x008fe20007f5e0ff */
[----:B0-----:R-:W-:Y:S02]  /*3110*/  IMAD R47, R44, 0x150, RZ ;  /* 0x000001502c2f7824 */ /* 0x001fe400078e02ff */
[----:B------:R-:W3:Y:S04]  /*3120*/  LDG.E.U16 R26, desc[UR60][R26.64] ;  /* 0x0000003c1a1a7981 */ /* 0x000ee8000c1e1500 */
[----:B------:R-:W-:Y:S01]  /*3130*/  STS.U16 [R131+0x2000], R54 ;  /* 0x0020003683007388 */ /* 0x000fe20000000400 */
[----:B------:R-:W-:Y:S01]  /*3140*/  IMAD R71, R71, 0x340, RZ ;  /* 0x0000034047477824 */ /* 0x000fe200078e02ff */
[----:B------:R-:W0:Y:S02]  /*3150*/  LDC R94, c[0x0][0x248] ;  /* 0x00009200ff5e7b82 */ /* 0x000e240000000800 */
[----:B----4-:R4:W-:Y:S01]  /*3160*/  STL [R1+0x30], R53 ;  /* 0x0000303501007387 */ /* 0x0109e20000100800 */
[-C--:B------:R-:W-:Y:S01]  /*3170*/  LEA.HI.X.SX32 R3, R197, R121.reuse, 0x1, P2 ;  /* 0x00000079c5037211 */ /* 0x080fe200010f0eff */
[----:B------:R-:W-:Y:S01]  /*3180*/  IMAD R55, R50, 0x290, RZ ;  /* 0x0000029032377824 */ /* 0x000fe200078e02ff */
[----:B------:R-:W-:Y:S01]  /*3190*/  LEA.HI.X.SX32 R61, R19, R121, 0x1, P0 ;  /* 0x00000079133d7211 */ /* 0x000fe200000f0eff */
[----:B------:R-:W3:Y:S02]  /*31a0*/  LDG.E.U16 R15, desc[UR60][R6.64] ;  /* 0x0000003c060f7981 */ /* 0x000ee4000c1e1500 */
[----:B------:R-:W1:Y:S02]  /*31b0*/  LDC R56, c[0x0][0x248] ;  /* 0x00009200ff387b82 */ /* 0x000e640000000800 */
[----:B------:R2:W3:Y:S01]  /*31c0*/  LDG.E.U16 R11, desc[UR60][R2.64] ;  /* 0x0000003c020b7981 */ /* 0x0004e2000c1e1500 */
[----:B----4-:R-:W-:-:S03]  /*31d0*/  IMAD R53, R48, 0x280, RZ ;  /* 0x0000028030357824 */ /* 0x010fc600078e02ff */
[----:B------:R4:W3:Y:S02]  /*31e0*/  LDG.E.U16 R60, desc[UR60][R60.64] ;  /* 0x0000003c3c3c7981 */ /* 0x0008e4000c1e1500 */
[----:B------:R-:W0:Y:S01]  /*31f0*/  LDC R48, c[0x0][0x248] ;  /* 0x00009200ff307b82 */ /* 0x000e220000000800 */
[-C--:B------:R-:W-:Y:S02]  /*3200*/  IADD3 R18, P1, R53, R120.reuse, RZ ;  /* 0x0000007835127210 */ /* 0x080fe40007f3e0ff */
[----:B--2---:R-:W-:-:S05]  /*3210*/  IADD3 R2, P0, R47, R120, RZ ;  /* 0x000000782f027210 */ /* 0x004fca0007f1e0ff */
[----:B------:R-:W2:Y:S01]  /*3220*/  LDC R53, c[0x0][0x248] ;  /* 0x00009200ff357b82 */ /* 0x000ea20000000800 */
[-C--:B------:R-:W-:Y:S02]  /*3230*/  IADD3 R6, P2, R55, R120.reuse, RZ ;  /* 0x0000007837067210 */ /* 0x080fe40007f5e0ff */
[-C--:B------:R-:W-:Y:S01]  /*3240*/  LEA.HI.X.SX32 R3, R4, R121.reuse, 0x1, P0 ;  /* 0x0000007904037211 */ /* 0x080fe200000f0eff */
[----:B----4-:R-:W-:Y:S01]  /*3250*/  IMAD R61, R52, 0x2b0, RZ ;  /* 0x000002b0343d7824 */ /* 0x010fe200078e02ff */
[-C--:B------:R-:W-:Y:S01]  /*3260*/  LEA.HI.X.SX32 R7, R211, R121.reuse, 0x1, P2 ;  /* 0x00000079d3077211 */ /* 0x080fe200010f0eff */
[----:B------:R-:W-:Y:S01]  /*3270*/  IMAD R51, R51, 0x160, RZ ;  /* 0x0000016033337824 */ /* 0x000fe200078e02ff */
[-C--:B------:R-:W-:Y:S01]  /*3280*/  LEA.HI.X.SX32 R19, R13, R121.reuse, 0x1, P1 ;  /* 0x000000790d137211 */ /* 0x080fe200008f0eff */
[----:B------:R5:W4:Y:S01]  /*3290*/  LDG.E.U16 R4, desc[UR60][R2.64] ;  /* 0x0000003c02047981 */ /* 0x000b22000c1e1500 */
[----:B------:R-:W-:Y:S01]  /*32a0*/  IADD3 R46, P1, R57, R120, RZ ;  /* 0x00000078392e7210 */ /* 0x000fe20007f3e0ff */
[----:B------:R-:W1:Y:S02]  /*32b0*/  LDC R50, c[0x0][0x248] ;  /* 0x00009200ff327b82 */ /* 0x000e640000000800 */
[----:B------:R0:W4:Y:S01]  /*32c0*/  LDG.E.U16 R27, desc[UR60][R6.64] ;  /* 0x0000003c061b7981 */ /* 0x000122000c1e1500 */
[----:B------:R-:W-:-:S03]  /*32d0*/  LEA.HI.X.SX32 R47, R47, R121, 0x1, P1 ;  /* 0x000000792f2f7211 */ /* 0x000fc600008f0eff */
[----:B------:R0:W4:Y:S01]  /*32e0*/  LDG.E.U16 R13, desc[UR60][R18.64] ;  /* 0x0000003c120d7981 */ /* 0x000122000c1e1500 */
[----:B-----5:R-:W-:Y:S01]  /*32f0*/  IMAD R3, R28, 0x2c0, RZ ;  /* 0x000002c01c037824 */ /* 0x020fe200078e02ff */
[----:B------:R-:W5:Y:S01]  /*3300*/  LDC R55, c[0x0][0x248] ;  /* 0x00009200ff377b82 */ /* 0x000f620000000800 */
[----:B0-----:R-:W-:Y:S01]  /*3310*/  IMAD R67, R48, 0x2d0, RZ ;  /* 0x000002d030437824 */ /* 0x001fe200078e02ff */
[----:B------:R0:W4:Y:S01]  /*3320*/  LDG.E.U16 R28, desc[UR60][R46.64] ;  /* 0x0000003c2e1c7981 */ /* 0x000122000c1e1500 */
[-C--:B------:R-:W-:Y:S02]  /*3330*/  IADD3 R6, P2, R61, R120.reuse, RZ ;  /* 0x000000783d067210 */ /* 0x080fe40007f5e0ff */
[-C--:B------:R-:W-:Y:S02]  /*3340*/  IADD3 R2, P1, R3, R120.reuse, RZ ;  /* 0x0000007803027210 */ /* 0x080fe40007f3e0ff */
[C---:B------:R-:W-:Y:S01]  /*3350*/  IADD3 R18, P0, R51.reuse, R120, RZ ;  /* 0x0000007833127210 */ /* 0x040fe20007f1e0ff */
[----:B------:R-:W1:Y:S01]  /*3360*/  LDC R61, c[0x0][0x248] ;  /* 0x00009200ff3d7b82 */ /* 0x000e620000000800 */
[-C--:B------:R-:W-:Y:S01]  /*3370*/  LEA.HI.X.SX32 R3, R51, R121.reuse, 0x1, P1 ;  /* 0x0000007933037211 */ /* 0x080fe200008f0eff */
[----:B--2---:R-:W-:Y:S01]  /*3380*/  IMAD R53, R53, 0x2e0, RZ ;  /* 0x000002e035357824 */ /* 0x004fe200078e02ff */
[----:B------:R-:W-:-:S02]  /*3390*/  LEA.HI.X.SX32 R19, R20, R121, 0x1, P0 ;  /* 0x0000007914137211 */ /* 0x000fc400000f0eff */
[-C--:B0-----:R-:W-:Y:S01]  /*33a0*/  IADD3 R46, P1, R67, R120.reuse, RZ ;  /* 0x00000078432e7210 */ /* 0x081fe20007f3e0ff */
[----:B------:R-:W2:Y:S02]  /*33b0*/  LDG.E.U16 R44, desc[UR60][R2.64] ;  /* 0x0000003c022c7981 */ /* 0x000ea4000c1e1500 */
[----:B------:R-:W0:Y:S01]  /*33c0*/  LDC R54, c[0x0][0x248] ;  /* 0x00009200ff367b82 */ /* 0x000e220000000800 */
[-C--:B------:R-:W-:Y:S01]  /*33d0*/  LEA.HI.X.SX32 R47, R208, R121.reuse, 0x1, P1 ;  /* 0x00000079d02f7211 */ /* 0x080fe200008f0eff */
[----:B------:R5:W2:Y:S06]  /*33e0*/  LDG.E.U16 R20, desc[UR60][R18.64] ;  /* 0x0000003c12147981 */ /* 0x000aac000c1e1500 */
[----:B------:R-:W0:Y:S01]  /*33f0*/  LDC R57, c[0x0][0x248] ;  /* 0x00009200ff397b82 */ /* 0x000e220000000800 */
[----:B------:R-:W-:Y:S01]  /*3400*/  LEA.HI.X.SX32 R7, R210, R121, 0x1, P2 ;  /* 0x00000079d2077211 */ /* 0x000fe200010f0eff */
[----:B------:R-:W2:Y:S01]  /*3410*/  LDG.E.U16 R47, desc[UR60][R46.64] ;  /* 0x0000003c2e2f7981 */ /* 0x000ea2000c1e1500 */
[----:B-----5:R-:W-:-:S03]  /*3420*/  IADD3 R18, P1, R53, R120, RZ ;  /* 0x0000007835127210 */ /* 0x020fc60007f3e0ff */
[----:B------:R5:W2:Y:S01]  /*3430*/  LDG.E.U16 R6, desc[UR60][R6.64] ;  /* 0x0000003c06067981 */ /* 0x000aa2000c1e1500 */
[----:B------:R-:W-:Y:S01]  /*3440*/  IMAD R55, R55, 0x2f0, RZ ;  /* 0x000002f037377824 */ /* 0x000fe200078e02ff */
[----:B------:R-:W0:Y:S01]  /*3450*/  LDC R95, c[0x0][0x248] ;  /* 0x00009200ff5f7b82 */ /* 0x000e220000000800 */
[----:B-1----:R-:W-:Y:S02]  /*3460*/  IMAD R61, R61, 0x320, RZ ;  /* 0x000003203d3d7824 */ /* 0x002fe400078e02ff */
[----:B-----5:R-:W-:-:S05]  /*3470*/  IMAD R7, R50, 0x180, RZ ;  /* 0x0000018032077824 */ /* 0x020fca00078e02ff */
[----:B------:R-:W1:Y:S01]  /*3480*/  LDC R46, c[0x0][0x248] ;  /* 0x00009200ff2e7b82 */ /* 0x000e620000000800 */
[----:B------:R-:W-:Y:S01]  /*3490*/  IADD3 R2, P2, R55, R120, RZ ;  /* 0x0000007837027210 */ /* 0x000fe20007f5e0ff */
[----:B0-----:R-:W-:-:S03]  /*34a0*/  IMAD R57, R57, 0x310, RZ ;  /* 0x0000031039397824 */ /* 0x001fc600078e02ff */
[----:B------:R-:W-:Y:S02]  /*34b0*/  LEA.HI.X.SX32 R3, R209, R121, 0x1, P2 ;  /* 0x00000079d1037211 */ /* 0x000fe400010f0eff */
[----:B------:R-:W-:-:S03]  /*34c0*/  IADD3 R66, P2, R57, R120, RZ ;  /* 0x0000007839427210 */ /* 0x000fc60007f5e0ff */
[----:B------:R1:W5:Y:S01]  /*34d0*/  LDG.E.U16 R2, desc[UR60][R2.64] ;  /* 0x0000003c02027981 */ /* 0x000362000c1e1500 */
[----:B------:R-:W-:Y:S01]  /*34e0*/  LEA.HI.X.SX32 R67, R207, R121, 0x1, P2 ;  /* 0x00000079cf437211 */ /* 0x000fe200010f0eff */
[----:B------:R-:W-:Y:S02]  /*34f0*/  IMAD R91, R91, 0x360, RZ ;  /* 0x000003605b5b7824 */ /* 0x000fe400078e02ff */
[----:B-1----:R-:W-:Y:S02]  /*3500*/  IMAD R3, R46, 0x1a0, RZ ;  /* 0x000001a02e037824 */ /* 0x002fe400078e02ff */
[----:B------:R-:W-:Y:S02]  /*3510*/  IMAD R95, R95, 0x3c0, RZ ;  /* 0x000003c05f5f7824 */ /* 0x000fe400078e02ff */
[----:B------:R-:W-:Y:S01]  /*3520*/  IMAD R97, R97, 0x3e0, RZ ;  /* 0x000003e061617824 */ /* 0x000fe200078e02ff */
[----:B------:R0:W-:Y:S02]  /*3530*/  STL [R1+0x2c], R10 ;  /* 0x00002c0a01007387 */ /* 0x0001e40000100800 */
[----:B0-----:R-:W0:Y:S02]  /*3540*/  LDC R10, c[0x0][0x248] ;  /* 0x00009200ff0a7b82 */ /* 0x001e240000000800 */
[----:B0-----:R-:W-:-:S05]  /*3550*/  IMAD R51, R10, 0x170, RZ ;  /* 0x000001700a337824 */ /* 0x001fca00078e02ff */
[C---:B------:R-:W-:Y:S02]  /*3560*/  IADD3 R48, P0, R51.reuse, R120, RZ ;  /* 0x0000007833307210 */ /* 0x040fe40007f1e0ff */
[-C--:B------:R-:W-:Y:S01]  /*3570*/  LEA.HI.X.SX32 R19, R51, R121.reuse, 0x1, P1 ;  /* 0x0000007933137211 */ /* 0x080fe200008f0eff */
[----:B------:R-:W-:Y:S01]  /*3580*/  IMAD R51, R56, 0x300, RZ ;  /* 0x0000030038337824 */ /* 0x000fe200078e02ff */
[----:B------:R-:W-:-:S03]  /*3590*/  LEA.HI.X.SX32 R49, R49, R121, 0x1, P0 ;  /* 0x0000007931317211 */ /* 0x000fc600000f0eff */
[----:B------:R0:W2:Y:S01]  /*35a0*/  LDG.E.U16 R18, desc[UR60][R18.64] ;  /* 0x0000003c12127981 */ /* 0x0000a2000c1e1500 */
[-C--:B------:R-:W-:Y:S02]  /*35b0*/  IADD3 R50, P1, R51, R120.reuse, RZ ;  /* 0x0000007833327210 */ /* 0x080fe40007f3e0ff */
[CC--:B------:R-:W-:Y:S01]  /*35c0*/  IADD3 R52, P0, R7.reuse, R120.reuse, RZ ;  /* 0x0000007807347210 */ /* 0x0c0fe20007f1e0ff */
[----:B------:R1:W5:Y:S01]  /*35d0*/  LDG.E.U16 R48, desc[UR60][R48.64] ;  /* 0x0000003c30307981 */ /* 0x000362000c1e1500 */
[-C--:B------:R-:W-:Y:S02]  /*35e0*/  LEA.HI.X.SX32 R51, R7, R121.reuse, 0x1, P1 ;  /* 0x0000007907337211 */ /* 0x080fe400008f0eff */
[----:B------:R-:W3:Y:S01]  /*35f0*/  LDC R7, c[0x0][0x248] ;  /* 0x00009200ff077b82 */ /* 0x000ee20000000800 */
[----:B------:R-:W-:Y:S01]  /*3600*/  LEA.HI.X.SX32 R53, R16, R121, 0x1, P0 ;  /* 0x0000007910357211 */ /* 0x000fe200000f0eff */
[----:B0-----:R-:W-:Y:S01]  /*3610*/  IMAD R19, R70, 0x330, RZ ;  /* 0x0000033046137824 */ /* 0x001fe200078e02ff */
[----:B------:R-:W5:Y:S01]  /*3620*/  LDG.E.U16 R16, desc[UR60][R66.64] ;  /* 0x0000003c42107981 */ /* 0x000f62000c1e1500 */
[----:B-1----:R-:W-:Y:S01]  /*3630*/  IMAD R49, R54, 0x190, RZ ;  /* 0x0000019036317824 */ /* 0x002fe200078e02ff */
[----:B------:R-:W-:-:S02]  /*3640*/  IADD3 R54, P1, R61, R120, RZ ;  /* 0x000000783d367210 */ /* 0x000fc40007f3e0ff */
[----:B------:R-:W5:Y:S01]  /*3650*/  LDG.E.U16 R52, desc[UR60][R52.64] ;  /* 0x0000003c34347981 */ /* 0x000f62000c1e1500 */
[----:B------:R-:W0:Y:S01]  /*3660*/  LDC R61, c[0x0][0x248] ;  /* 0x00009200ff3d7b82 */ /* 0x000e220000000800 */
[CC--:B------:R-:W-:Y:S02]  /*3670*/  IADD3 R56, P0, R49.reuse, R120.reuse, RZ ;  /* 0x0000007831387210 */ /* 0x0c0fe40007f1e0ff */
[----:B------:R-:W5:Y:S01]  /*3680*/  LDG.E.U16 R50, desc[UR60][R50.64] ;  /* 0x0000003c32327981 */ /* 0x000f62000c1e1500 */
[-C--:B------:R-:W-:Y:S02]  /*3690*/  LEA.HI.X.SX32 R55, R49, R121.reuse, 0x1, P1 ;  /* 0x0000007931377211 */ /* 0x080fe400008f0eff */
[----:B------:R-:W-:Y:S02]  /*36a0*/  LEA.HI.X.SX32 R57, R14, R121, 0x1, P0 ;  /* 0x000000790e397211 */ /* 0x000fe400000f0eff */
[-C--:B------:R-:W-:Y:S01]  /*36b0*/  IADD3 R70, P1, R19, R120.reuse, RZ ;  /* 0x0000007813467210 */ /* 0x080fe20007f3e0ff */
[----:B------:R1:W5:Y:S04]  /*36c0*/  LDG.E.U16 R10, desc[UR60][R54.64] ;  /* 0x0000003c360a7981 */ /* 0x000368000c1e1500 */
[----:B------:R1:W5:Y:S02]  /*36d0*/  LDG.E.U16 R14, desc[UR60][R56.64] ;  /* 0x0000003c380e7981 */ /* 0x000364000c1e1500 */
[----:B-1----:R-:W-:Y:S01]  /*36e0*/  IMAD R55, R90, 0x350, RZ ;  /* 0x000003505a377824 */ /* 0x002fe200078e02ff */
[-C--:B------:R-:W-:Y:S01]  /*36f0*/  IADD3 R66, P0, R3, R120.reuse, RZ ;  /* 0x0000007803427210 */ /* 0x080fe20007f1e0ff */
[----:B------:R-:W1:Y:S01]  /*3700*/  LDC R90, c[0x0][0x248] ;  /* 0x00009200ff5a7b82 */ /* 0x000e620000000800 */
[----:B------:R-:W-:-:S02]  /*3710*/  IADD3 R56, P2, R71, R120, RZ ;  /* 0x0000007847387210 */ /* 0x000fc40007f5e0ff */
[-C--:B------:R-:W-:Y:S02]  /*3720*/  LEA.HI.X.SX32 R71, R205, R121.reuse, 0x1, P1 ;  /* 0x00000079cd477211 */ /* 0x080fe400008f0eff */
[-C--:B------:R-:W-:Y:S02]  /*3730*/  IADD3 R54, P1, R55, R120.reuse, RZ ;  /* 0x0000007837367210 */ /* 0x080fe40007f3e0ff */
[-C--:B------:R-:W-:Y:S01]  /*3740*/  LEA.HI.X.SX32 R57, R3, R121.reuse, 0x1, P2 ;  /* 0x0000007903397211 */ /* 0x080fe200010f0eff */
[----:B0-----:R-:W-:Y:S01]  /*3750*/  IMAD R51, R61, 0x1c0, RZ ;  /* 0x000001c03d337824 */ /* 0x001fe200078e02ff */
[-C--:B------:R-:W-:Y:S01]  /*3760*/  LEA.HI.X.SX32 R55, R206, R121.reuse, 0x1, P1 ;  /* 0x00000079ce377211 */ /* 0x080fe200008f0eff */
[----:B---3--:R-:W-:Y:S01]  /*3770*/  IMAD R3, R7, 0x1b0, RZ ;  /* 0x000001b007037824 */ /* 0x008fe200078e02ff */
[----:B------:R-:W-:Y:S01]  /*3780*/  LEA.HI.X.SX32 R67, R72, R121, 0x1, P0 ;  /* 0x0000007948437211 */ /* 0x000fe200000f0eff */
[----:B------:R-:W3:Y:S04]  /*3790*/  LDG.E.U16 R49, desc[UR60][R56.64] ;  /* 0x0000003c38317981 */ /* 0x000ee8000c1e1500 */
[----:B------:R0:W3:Y:S01]  /*37a0*/  LDG.E.U16 R53, desc[UR60][R54.64] ;  /* 0x0000003c36357981 */ /* 0x0000e2000c1e1500 */
[----:B------:R-:W-:-:S03]  /*37b0*/  IADD3 R72, P0, R3, R120, RZ ;  /* 0x0000007803487210 */ /* 0x000fc60007f1e0ff */
[----:B------:R-:W3:Y:S01]  /*37c0*/  LDG.E.U16 R66, desc[UR60][R66.64] ;  /* 0x0000003c42427981 */ /* 0x000ee2000c1e1500 */
[----:B------:R-:W-:-:S03]  /*37d0*/  LEA.HI.X.SX32 R73, R73, R121, 0x1, P0 ;  /* 0x0000007949497211 */ /* 0x000fc600000f0eff */
[----:B------:R4:W3:Y:S01]  /*37e0*/  LDG.E.U16 R19, desc[UR60][R70.64] ;  /* 0x0000003c46137981 */ /* 0x0008e2000c1e1500 */
[-C--:B0-----:R-:W-:Y:S02]  /*37f0*/  IADD3 R54, P1, R91, R120.reuse, RZ ;  /* 0x000000785b367210 */ /* 0x081fe40007f3e0ff */
[----:B------:R-:W0:Y:S01]  /*3800*/  LDC R91, c[0x0][0x248] ;  /* 0x00009200ff5b7b82 */ /* 0x000e220000000800 */
[-C--:B------:R-:W-:Y:S01]  /*3810*/  IADD3 R56, P0, R51, R120.reuse, RZ ;  /* 0x0000007833387210 */ /* 0x080fe20007f1e0ff */
[----:B------:R1:W3:Y:S03]  /*3820*/  LDG.E.U16 R46, desc[UR60][R72.64] ;  /* 0x0000003c482e7981 */ /* 0x0002e6000c1e1500 */
[-C--:B------:R-:W-:Y:S01]  /*3830*/  LEA.HI.X.SX32 R57, R89, R121.reuse, 0x1, P0 ;  /* 0x0000007959397211 */ /* 0x080fe200000f0eff */
[----:B----4-:R-:W-:Y:S02]  /*3840*/  IMAD R71, R92, 0x370, RZ ;  /* 0x000003705c477824 */ /* 0x010fe400078e02ff */
[----:B------:R-:W4:Y:S01]  /*3850*/  LDC R67, c[0x0][0x248] ;  /* 0x00009200ff437b82 */ /* 0x000f220000000800 */
[----:B------:R-:W-:Y:S01]  /*3860*/  IMAD R89, R93, 0x380, RZ ;  /* 0x000003805d597824 */ /* 0x000fe200078e02ff */
[----:B------:R-:W-:Y:S01]  /*3870*/  LEA.HI.X.SX32 R55, R3, R121, 0x1, P1 ;  /* 0x0000007903377211 */ /* 0x000fe200008f0eff */
[----:B------:R-:W3:Y:S01]  /*3880*/  LDG.E.U16 R61, desc[UR60][R56.64] ;  /* 0x0000003c383d7981 */ /* 0x000ee2000c1e1500 */
[----:B------:R-:W-:-:S04]  /*3890*/  IADD3 R70, P2, R71, R120, RZ ;  /* 0x0000007847467210 */ /* 0x000fc80007f5e0ff */
[----:B------:R-:W4:Y:S01]  /*38a0*/  LDC R92, c[0x0][0x248] ;  /* 0x00009200ff5c7b82 */ /* 0x000f220000000800 */
[----:B------:R-:W-:-:S07]  /*38b0*/  LEA.HI.X.SX32 R71, R204, R121, 0x1, P2 ;  /* 0x00000079cc477211 */ /* 0x000fce00010f0eff */
[----:B------:R-:W4:Y:S01]  /*38c0*/  LDC R93, c[0x0][0x248] ;  /* 0x00009200ff5d7b82 */ /* 0x000f220000000800 */
[----:B-1----:R-:W-:Y:S01]  /*38d0*/  IMAD R3, R90, 0x1d0, RZ ;  /* 0x000001d05a037824 */ /* 0x002fe200078e02ff */
[----:B------:R-:W-:Y:S01]  /*38e0*/  IADD3 R90, P1, R89, R120, RZ ;  /* 0x00000078595a7210 */ /* 0x000fe20007f3e0ff */
[----:B------:R0:W3:Y:S01]  /*38f0*/  LDG.E.U16 R7, desc[UR60][R70.64] ;  /* 0x0000003c46077981 */ /* 0x0000e2000c1e1500 */
[----:B------:R-:W-:-:S03]  /*3900*/  IMAD R73, R94, 0x390, RZ ;  /* 0x000003905e497824 */ /* 0x000fc600078e02ff */
[----:B------:R-:W3:Y:S01]  /*3910*/  LDG.E.U16 R55, desc[UR60][R54.64] ;  /* 0x0000003c36377981 */ /* 0x000ee2000c1e1500 */
[----:B------:R-:W1:Y:S01]  /*3920*/  LDC R89, c[0x0][0x248] ;  /* 0x00009200ff597b82 */ /* 0x000e620000000800 */
[----:B0-----:R-:W-:Y:S01]  /*3930*/  IMAD R71, R91, 0x3a0, RZ ;  /* 0x000003a05b477824 */ /* 0x001fe200078e02ff */
[-C--:B------:R-:W-:Y:S02]  /*3940*/  LEA.HI.X.SX32 R91, R51, R121.reuse, 0x1, P1 ;  /* 0x00000079335b7211 */ /* 0x080fe400008f0eff */
[-C--:B------:R-:W-:Y:S01]  /*3950*/  IADD3 R72, P2, R73, R120.reuse, RZ ;  /* 0x0000007849487210 */ /* 0x080fe20007f5e0ff */
[----:B----4-:R-:W-:Y:S01]  /*3960*/  IMAD R67, R67, 0x1e0, RZ ;  /* 0x000001e043437824 */ /* 0x010fe200078e02ff */
[-C--:B------:R-:W-:Y:S01]  /*3970*/  IADD3 R70, P1, R71, R120.reuse, RZ ;  /* 0x0000007847467210 */ /* 0x080fe20007f3e0ff */
[----:B------:R-:W-:Y:S01]  /*3980*/  IMAD R99, R92, 0x3b0, RZ ;  /* 0x000003b05c637824 */ /* 0x000fe200078e02ff */
[CC--:B------:R-:W-:Y:S01]  /*3990*/  IADD3 R56, P0, R3.reuse, R120.reuse, RZ ;  /* 0x0000007803387210 */ /* 0x0c0fe20007f1e0ff */
[----:B------:R-:W4:Y:S01]  /*39a0*/  LDG.E.U16 R51, desc[UR60][R90.64] ;  /* 0x0000003c5a337981 */ /* 0x000f22000c1e1500 */
[-C--:B------:R-:W-:Y:S01]  /*39b0*/  LEA.HI.X.SX32 R71, R3, R121.reuse, 0x1, P1 ;  /* 0x0000007903477211 */ /* 0x080fe200008f0eff */
[----:B------:R-:W0:Y:S01]  /*39c0*/  LDC R94, c[0x0][0x248] ;  /* 0x00009200ff5e7b82 */ /* 0x000e220000000800 */
[-C--:B------:R-:W-:Y:S01]  /*39d0*/  LEA.HI.X.SX32 R73, R203, R121.reuse, 0x1, P2 ;  /* 0x00000079cb497211 */ /* 0x080fe200010f0eff */
[----:B------:R-:W-:Y:S01]  /*39e0*/  IMAD R93, R93, 0x3d0, RZ ;  /* 0x000003d05d5d7824 */ /* 0x000fe200078e02ff */
[----:B------:R-:W-:Y:S01]  /*39f0*/  LEA.HI.X.SX32 R57, R62, R121, 0x1, P0 ;  /* 0x000000793e397211 */ /* 0x000fe200000f0eff */
[----:B------:R1:W4:Y:S01]  /*3a00*/  LDG.E.U16 R54, desc[UR60][R70.64] ;  /* 0x0000003c46367981 */ /* 0x000322000c1e1500 */
[----:B------:R-:W-:-:S03]  /*3a10*/  IADD3 R92, P0, R67, R120, RZ ;  /* 0x00000078435c7210 */ /* 0x000fc60007f1e0ff */
[----:B------:R1:W3:Y:S02]  /*3a20*/  LDG.E.U16 R3, desc[UR60][R72.64] ;  /* 0x0000003c48037981 */ /* 0x0002e4000c1e1500 */
[----:B-1----:R-:W-:Y:S02]  /*3a30*/  IMAD R89, R89, 0x1f0, RZ ;  /* 0x000001f059597824 */ /* 0x002fe400078e02ff */
[----:B------:R-:W4:Y:S01]  /*3a40*/  LDG.E.U16 R57, desc[UR60][R56.64] ;  /* 0x0000003c38397981 */ /* 0x000f22000c1e1500 */
[-C--:B------:R-:W-:Y:S02]  /*3a50*/  IADD3 R70, P1, R99, R120.reuse, RZ ;  /* 0x0000007863467210 */ /* 0x080fe40007f3e0ff */
[----:B------:R-:W-:Y:S02]  /*3a60*/  IADD3 R72, P2, R93, R120, RZ ;  /* 0x000000785d487210 */ /* 0x000fe40007f5e0ff */
[-C--:B------:R-:W-:Y:S02]  /*3a70*/  LEA.HI.X.SX32 R93, R59, R121.reuse, 0x1, P0 ;  /* 0x000000793b5d7211 */ /* 0x080fe400000f0eff */
[----:B------:R-:W-:-:S02]  /*3a80*/  LEA.HI.X.SX32 R71, R213, R121, 0x1, P1 ;  /* 0x00000079d5477211 */ /* 0x000fc400008f0eff */
[----:B------:R-:W-:Y:S01]  /*3a90*/  IADD3 R90, P1, R95, R120, RZ ;  /* 0x000000785f5a7210 */ /* 0x000fe20007f3e0ff */
[----:B------:R1:W4:Y:S01]  /*3aa0*/  LDG.E.U16 R130, desc[UR60][R92.64] ;  /* 0x0000003c5c827981 */ /* 0x000322000c1e1500 */
[----:B------:R-:W0:Y:S02]  /*3ab0*/  LDC R95, c[0x0][0x248] ;  /* 0x00009200ff5f7b82 */ /* 0x000e240000000800 */
[----:B------:R-:W-:Y:S01]  /*3ac0*/  LEA.HI.X.SX32 R91, R67, R121, 0x1, P1 ;  /* 0x00000079435b7211 */ /* 0x000fe200008f0eff */
[----:B------:R1:W4:Y:S01]  /*3ad0*/  LDG.E.U16 R56, desc[UR60][R70.64] ;  /* 0x0000003c46387981 */ /* 0x000322000c1e1500 */
[----:B------:R-:W-:-:S03]  /*3ae0*/  IMAD R99, R98, 0x3f0, RZ ;  /* 0x000003f062637824 */ /* 0x000fc600078e02ff */
[----:B------:R1:W4:Y:S02]  /*3af0*/  LDG.E.U16 R62, desc[UR60][R90.64] ;  /* 0x0000003c5a3e7981 */ /* 0x000324000c1e1500 */
[----:B-1----:R-:W1:Y:S01]  /*3b00*/  LDC R92, c[0x0][0x248] ;  /* 0x00009200ff5c7b82 */ /* 0x002e620000000800 */
[----:B------:R-:W-:-:S04]  /*3b10*/  IADD3 R70, P0, R89, R120, RZ ;  /* 0x0000007859467210 */ /* 0x000fc80007f1e0ff */
[-C--:B------:R-:W-:Y:S02]  /*3b20*/  LEA.HI.X.SX32 R71, R8, R121.reuse, 0x1, P0 ;  /* 0x0000007908477211 */ /* 0x080fe400000f0eff */
[-C--:B------:R-:W-:Y:S01]  /*3b30*/  LEA.HI.X.SX32 R73, R202, R121.reuse, 0x1, P2 ;  /* 0x00000079ca497211 */ /* 0x080fe200010f0eff */
[----:B------:R-:W-:Y:S01]  /*3b40*/  IMAD R93, R96, 0x202, RZ ;  /* 0x00000202605d7824 */ /* 0x000fe200078e02ff */
[-C--:B------:R-:W-:Y:S01]  /*3b50*/  IADD3 R90, P1, R97, R120.reuse, RZ ;  /* 0x00000078615a7210 */ /* 0x080fe20007f3e0ff */
[----:B------:R0:W4:Y:S01]  /*3b60*/  LDG.E.U16 R59, desc[UR60][R70.64] ;  /* 0x0000003c463b7981 */ /* 0x000122000c1e1500 */
[----:B------:R-:W1:Y:S01]  /*3b70*/  LDC R97, c[0x0][0x248] ;  /* 0x00009200ff617b82 */ /* 0x000e620000000800 */
[----:B------:R-:W-:Y:S01]  /*3b80*/  IMAD R67, R0, 0x101, RZ ;  /* 0x0000010100437824 */ /* 0x000fe200078e02ff */
[----:B------:R-:W-:Y:S01]  /*3b90*/  LEA.HI.X.SX32 R91, R89, R121, 0x1, P1 ;  /* 0x00000079595b7211 */ /* 0x000fe200008f0eff */
[----:B------:R0:W4:Y:S05]  /*3ba0*/  LDG.E.U16 R8, desc[UR60][R72.64] ;  /* 0x0000003c48087981 */ /* 0x00012a000c1e1500 */
[----:B------:R-:W1:Y:S01]  /*3bb0*/  LDC R98, c[0x0][0x248] ;  /* 0x00009200ff627b82 */ /* 0x000e620000000800 */
[----:B0-----:R-:W-:-:S04]  /*3bc0*/  IADD3 R70, P2, R99, R120, RZ ;  /* 0x0000007863467210 */ /* 0x001fc80007f5e0ff */
[-C--:B------:R-:W-:Y:S02]  /*3bd0*/  LEA.HI.X.SX32 R71, R212, R121.reuse, 0x1, P2 ;  /* 0x00000079d4477211 */ /* 0x080fe400010f0eff */
[----:B------:R-:W-:Y:S01]  /*3be0*/  IADD3 R72, P0, R93, R120, RZ ;  /* 0x000000785d487210 */ /* 0x000fe20007f1e0ff */
[----:B------:R-:W0:Y:S02]  /*3bf0*/  LDC R99, c[0x0][0x248] ;  /* 0x00009200ff637b82 */ /* 0x000e240000000800 */
[----:B------:R1:W4:Y:S01]  /*3c00*/  LDG.E.U16 R70, desc[UR60][R70.64] ;  /* 0x0000003c46467981 */ /* 0x000322000c1e1500 */
[----:B------:R-:W-:-:S03]  /*3c10*/  LEA.HI.X.SX32 R73, R67, R121, 0x1, P0 ;  /* 0x0000007943497211 */ /* 0x000fc600000f0eff */
[----:B------:R1:W4:Y:S02]  /*3c20*/  LDG.E.U16 R67, desc[UR60][R90.64] ;  /* 0x0000003c5a437981 */ /* 0x000324000c1e1500 */
[----:B------:R-:W0:Y:S02]  /*3c30*/  LDC R89, c[0x0][0x248] ;  /* 0x00009200ff597b82 */ /* 0x000e240000000800 */
[----:B------:R1:W4:Y:S02]  /*3c40*/  LDG.E.U16 R119, desc[UR60][R72.64] ;  /* 0x0000003c48777981 */ /* 0x000324000c1e1500 */
[----:B-1----:R-:W-:Y:S01]  /*3c50*/  IMAD R71, R94, 0x111, RZ ;  /* 0x000001115e477824 */ /* 0x002fe200078e02ff */
[----:B------:R-:W-:Y:S01]  /*3c60*/  IADD3 R94, P0, R101, R120, RZ ;  /* 0x00000078655e7210 */ /* 0x000fe20007f1e0ff */
[----:B------:R-:W-:Y:S02]  /*3c70*/  IMAD R101, R92, 0x242, RZ ;  /* 0x000002425c657824 */ /* 0x000fe400078e02ff */
[----:B------:R-:W-:Y:S01]  /*3c80*/  IMAD R91, R0, 0x109, RZ ;  /* 0x00000109005b7824 */ /* 0x000fe200078e02ff */
[----:B------:R-:W1:Y:S01]  /*3c90*/  LDC R96, c[0x0][0x248] ;  /* 0x00009200ff607b82 */ /* 0x000e620000000800 */
[----:B------:R-:W-:-:S03]  /*3ca0*/  IMAD R73, R95, 0x119, RZ ;  /* 0x000001195f497824 */ /* 0x000fc600078e02ff */
[----:B------:R-:W-:Y:S02]  /*3cb0*/  LEA.HI.X.SX32 R95, R91, R121, 0x1, P0 ;  /* 0x000000795b5f7211 */ /* 0x000fe400000f0eff */
[-C--:B------:R-:W-:Y:S02]  /*3cc0*/  IADD3 R72, P2, R101, R120.reuse, RZ ;  /* 0x0000007865487210 */ /* 0x080fe40007f5e0ff */
[----:B------:R-:W-:Y:S01]  /*3cd0*/  IADD3 R90, P0, R103, R120, RZ ;  /* 0x00000078675a7210 */ /* 0x000fe20007f1e0ff */
[----:B------:R-:W1:Y:S01]  /*3ce0*/  LDC R101, c[0x0][0x248] ;  /* 0x00009200ff657b82 */ /* 0x000e620000000800 */
[----:B------:R-:W-:Y:S01]  /*3cf0*/  IMAD R97, R97, 0x121, RZ ;  /* 0x0000012161617824 */ /* 0x000fe200078e02ff */
[----:B------:R0:W4:Y:S01]  /*3d00*/  LDG.E.U16 R118, desc[UR60][R94.64] ;  /* 0x0000003c5e767981 */ /* 0x000122000c1e1500 */
[----:B------:R-:W-:-:S05]  /*3d10*/  IMAD R93, R102, 0x222, RZ ;  /* 0x00000222665d7824 */ /* 0x000fca00078e02ff */
[----:B------:R-:W1:Y:S01]  /*3d20*/  LDC R103, c[0x0][0x248] ;  /* 0x00009200ff677b82 */ /* 0x000e620000000800 */
[-C--:B------:R-:W-:Y:S02]  /*3d30*/  LEA.HI.X.SX32 R91, R73, R121.reuse, 0x1, P0 ;  /* 0x00000079495b7211 */ /* 0x080fe400000f0eff */
[----:B------:R-:W-:-:S05]  /*3d40*/  LEA.HI.X.SX32 R73, R97, R121, 0x1, P2 ;  /* 0x0000007961497211 */ /* 0x000fca00010f0eff */
[----:B------:R-:W2:Y:S01]  /*3d50*/  LDC R102, c[0x0][0x248] ;  /* 0x00009200ff667b82 */ /* 0x000ea20000000800 */
[-C--:B------:R-:W-:Y:S01]  /*3d60*/  IADD3 R92, P1, R93, R120.reuse, RZ ;  /* 0x000000785d5c7210 */ /* 0x080fe20007f3e0ff */
[----:B------:R0:W4:Y:S06]  /*3d70*/  LDG.E.U16 R116, desc[UR60][R90.64] ;  /* 0x0000003c5a747981 */ /* 0x00012c000c1e1500 */
[----:B------:R-:W2:Y:S01]  /*3d80*/  LDC R97, c[0x0][0x248] ;  /* 0x00009200ff617b82 */ /* 0x000ea20000000800 */
[----:B------:R-:W-:Y:S01]  /*3d90*/  LEA.HI.X.SX32 R93, R71, R121, 0x1, P1 ;  /* 0x00000079475d7211 */ /* 0x000fe200008f0eff */
[----:B0-----:R-:W-:Y:S01]  /*3da0*/  IMAD R95, R98, 0x129, RZ ;  /* 0x00000129625f7824 */ /* 0x001fe200078e02ff */
[----:B------:R-:W-:Y:S01]  /*3db0*/  IADD3 R94, P0, R109, R120, RZ ;  /* 0x000000786d5e7210 */ /* 0x000fe20007f1e0ff */
[----:B------:R-:W-:Y:S01]  /*3dc0*/  IMAD R91, R106, 0x272, RZ ;  /* 0x000002726a5b7824 */ /* 0x000fe200078e02ff */
[----:B------:R0:W4:Y:S01]  /*3dd0*/  LDG.E.U16 R115, desc[UR60][R72.64] ;  /* 0x0000003c48737981 */ /* 0x000122000c1e1500 */
[----:B-1----:R-:W-:-:S03]  /*3de0*/  IMAD R103, R103, 0x292, RZ ;  /* 0x0000029267677824 */ /* 0x002fc600078e02ff */
[----:B------:R1:W4:Y:S01]  /*3df0*/  LDG.E.U16 R117, desc[UR60][R92.64] ;  /* 0x0000003c5c757981 */ /* 0x000322000c1e1500 */
[-C--:B------:R-:W-:Y:S01]  /*3e00*/  LEA.HI.X.SX32 R95, R95, R121.reuse, 0x1, P0 ;  /* 0x000000795f5f7211 */ /* 0x080fe200000f0eff */
[----:B------:R-:W5:Y:S01]  /*3e10*/  LDC R71, c[0x0][0x248] ;  /* 0x00009200ff477b82 */ /* 0x000f620000000800 */
[-C--:B------:R-:W-:Y:S01]  /*3e20*/  IADD3 R90, P2, R91, R120.reuse, RZ ;  /* 0x000000785b5a7210 */ /* 0x080fe20007f5e0ff */
[----:B0-----:R-:W-:Y:S02]  /*3e30*/  IMAD R73, R100, 0x139, RZ ;  /* 0x0000013964497824 */ /* 0x001fe400078e02ff */
[----:B------:R2:W4:Y:S01]  /*3e40*/  LDG.E.U16 R114, desc[UR60][R94.64] ;  /* 0x0000003c5e727981 */ /* 0x000522000c1e1500 */
[----:B-1----:R-:W-:Y:S01]  /*3e50*/  IMAD R93, R99, 0x131, RZ ;  /* 0x00000131635d7824 */ /* 0x002fe200078e02ff */
[-C--:B------:R-:W-:Y:S01]  /*3e60*/  IADD3 R92, P1, R105, R120.reuse, RZ ;  /* 0x00000078695c7210 */ /* 0x080fe20007f3e0ff */
[----:B------:R-:W-:Y:S01]  /*3e70*/  IMAD R99, R89, 0x282, RZ ;  /* 0x0000028259637824 */ /* 0x000fe200078e02ff */
[-C--:B------:R-:W-:Y:S01]  /*3e80*/  LEA.HI.X.SX32 R91, R73, R121.reuse, 0x1, P2 ;  /* 0x00000079495b7211 */ /* 0x080fe200010f0eff */
[----:B------:R-:W-:Y:S01]  /*3e90*/  IMAD R89, R101, 0x141, RZ ;  /* 0x0000014165597824 */ /* 0x000fe200078e02ff */
[-C--:B------:R-:W-:Y:S01]  /*3ea0*/  LEA.HI.X.SX32 R93, R93, R121.reuse, 0x1, P1 ;  /* 0x000000795d5d7211 */ /* 0x080fe200008f0eff */
[----:B------:R-:W0:Y:S01]  /*3eb0*/  LDC R106, c[0x0][0x248] ;  /* 0x00009200ff6a7b82 */ /* 0x000e220000000800 */
[----:B------:R-:W-:Y:S01]  /*3ec0*/  IADD3 R72, P0, R99, R120, RZ ;  /* 0x0000007863487210 */ /* 0x000fe20007f1e0ff */
[----:B--2---:R-:W-:Y:S01]  /*3ed0*/  IMAD R95, R102, 0x149, RZ ;  /* 0x00000149665f7824 */ /* 0x004fe200078e02ff */
[----:B------:R-:W2:Y:S02]  /*3ee0*/  LDG.E.U16 R112, desc[UR60][R90.64] ;  /* 0x0000003c5a707981 */ /* 0x000ea4000c1e1500 */
[----:B------:R-:W-:-:S02]  /*3ef0*/  LEA.HI.X.SX32 R73, R89, R121, 0x1, P0 ;  /* 0x0000007959497211 */ /* 0x000fc400000f0eff */
[----:B------:R1:W2:Y:S01]  /*3f00*/  LDG.E.U16 R113, desc[UR60][R92.64] ;  /* 0x0000003c5c717981 */ /* 0x0002a2000c1e1500 */
[----:B------:R-:W0:Y:S01]  /*3f10*/  LDC R99, c[0x0][0x248] ;  /* 0x00009200ff637b82 */ /* 0x000e220000000800 */
[----:B------:R-:W-:Y:S02]  /*3f20*/  IMAD R97, R97, 0x2b2, RZ ;  /* 0x000002b261617824 */ /* 0x000fe400078e02ff */
[----:B------:R1:W2:Y:S05]  /*3f30*/  LDG.E.U16 R111, desc[UR60][R72.64] ;  /* 0x0000003c486f7981 */ /* 0x0002aa000c1e1500 */
[----:B------:R-:W0:Y:S01]  /*3f40*/  LDC R89, c[0x0][0x248] ;  /* 0x00009200ff597b82 */ /* 0x000e220000000800 */
[----:B-1----:R-:W-:-:S04]  /*3f50*/  IADD3 R92, P0, R103, R120, RZ ;  /* 0x00000078675c7210 */ /* 0x002fc80007f1e0ff */
[----:B------:R-:W-:-:S03]  /*3f60*/  LEA.HI.X.SX32 R93, R95, R121, 0x1, P0 ;  /* 0x000000795f5d7211 */ /* 0x000fc600000f0eff */
[----:B------:R-:W1:Y:S01]  /*3f70*/  LDC R95, c[0x0][0x248] ;  /* 0x00009200ff5f7b82 */ /* 0x000e620000000800 */
[----:B------:R-:W-:-:S07]  /*3f80*/  IADD3 R72, P2, R97, R120, RZ ;  /* 0x0000007861487210 */ /* 0x000fce0007f5e0ff */
[----:B------:R-:W1:Y:S08]  /*3f90*/  LDC R105, c[0x0][0x248] ;  /* 0x00009200ff697b82 */ /* 0x000e700000000800 */
[----:B------:R-:W1:Y:S01]  /*3fa0*/  LDC R98, c[0x0][0x248] ;  /* 0x00009200ff627b82 */ /* 0x000e620000000800 */
[----:B------:R-:W-:Y:S01]  /*3fb0*/  IMAD R73, R96, 0x151, RZ ;  /* 0x0000015160497824 */ /* 0x000fe200078e02ff */
[----:B------:R-:W-:Y:S01]  /*3fc0*/  IADD3 R90, P1, R107, R120, RZ ;  /* 0x000000786b5a7210 */ /* 0x000fe20007f3e0ff */
[----:B-----5:R-:W-:Y:S01]  /*3fd0*/  IMAD R71, R71, 0x159, RZ ;  /* 0x0000015947477824 */ /* 0x020fe200078e02ff */
[----:B------:R1:W5:Y:S04]  /*3fe0*/  LDG.E.U16 R110, desc[UR60][R92.64] ;  /* 0x0000003c5c6e7981 */ /* 0x000368000c1e1500 */
[----:B------:R-:W1:Y:S01]  /*3ff0*/  LDC R97, c[0x0][0x248] ;  /* 0x00009200ff617b82 */ /* 0x000e620000000800 */
[----:B0-----:R-:W-:Y:S01]  /*4000*/  IMAD R107, R106, 0x2c2, RZ ;  /* 0x000002c26a6b7824 */ /* 0x001fe200078e02ff */
[----:B------:R-:W-:-:S06]  /*4010*/  LEA.HI.X.SX32 R91, R73, R121, 0x1, P1 ;  /* 0x00000079495b7211 */ /* 0x000fcc00008f0eff */
[----:B------:R-:W0:Y:S01]  /*4020*/  LDC R103, c[0x0][0x248] ;  /* 0x00009200ff677b82 */ /* 0x000e220000000800 */
[----:B------:R-:W-:Y:S01]  /*4030*/  LEA.HI.X.SX32 R73, R71, R121, 0x1, P2 ;  /* 0x0000007947497211 */ /* 0x000fe200010f0eff */
[----:B------:R-:W-:-:S06]  /*4040*/  IMAD R71, R104, 0x161, RZ ;  /* 0x0000016168477824 */ /* 0x000fcc00078e02ff */
[----:B------:R-:W0:Y:S01]  /*4050*/  LDC R100, c[0x0][0x248] ;  /* 0x00009200ff647b82 */ /* 0x000e220000000800 */
[----:B------:R-:W-:Y:S01]  /*4060*/  IMAD R99, R99, 0x2d2, RZ ;  /* 0x000002d263637824 */ /* 0x000fe200078e02ff */
[-C--:B------:R-:W-:Y:S01]  /*4070*/  IADD3 R94, P0, R107, R120.reuse, RZ ;  /* 0x000000786b5e7210 */ /* 0x080fe20007f1e0ff */
[----:B------:R-:W-:Y:S01]  /*4080*/  IMAD R89, R89, 0x2e2, RZ ;  /* 0x000002e259597824 */ /* 0x000fe200078e02ff */
[----:B------:R1:W5:Y:S04]  /*4090*/  LDG.E.U16 R109, desc[UR60][R90.64] ;  /* 0x0000003c5a6d7981 */ /* 0x000368000c1e1500 */
[----:B------:R-:W3:Y:S01]  /*40a0*/  LDC R96, c[0x0][0x248] ;  /* 0x00009200ff607b82 */ /* 0x000ee20000000800 */
[----:B-1----:R-:W-:Y:S01]  /*40b0*/  IMAD R93, R95, 0x2f2, RZ ;  /* 0x000002f25f5d7824 */ /* 0x002fe200078e02ff */
[----:B------:R1:W5:Y:S01]  /*40c0*/  LDG.E.U16 R108, desc[UR60][R72.64] ;  /* 0x0000003c486c7981 */ /* 0x000362000c1e1500 */
[----:B------:R-:W-:-:S02]  /*40d0*/  IADD3 R92, P1, R99, R120, RZ ;  /* 0x00000078635c7210 */ /* 0x000fc40007f3e0ff */
[----:B------:R-:W-:Y:S01]  /*40e0*/  LEA.HI.X.SX32 R95, R71, R121, 0x1, P0 ;  /* 0x00000079475f7211 */ /* 0x000fe200000f0eff */
[----:B------:R-:W-:Y:S02]  /*40f0*/  IMAD R91, R105, 0x169, RZ ;  /* 0x00000169695b7824 */ /* 0x000fe400078e02ff */
[----:B------:R-:W3:Y:S01]  /*4100*/  LDC R102, c[0x0][0x248] ;  /* 0x00009200ff667b82 */ /* 0x000ee20000000800 */
[----:B------:R-:W-:Y:S01]  /*4110*/  IMAD R71, R97, 0x179, RZ ;  /* 0x0000017961477824 */ /* 0x000fe200078e02ff */
[----:B------:R-:W-:-:S06]  /*4120*/  IADD3 R90, P0, R89, R120, RZ ;  /* 0x00000078595a7210 */ /* 0x000fcc0007f1e0ff */
[----:B------:R-:W3:Y:S01]  /*4130*/  LDC R101, c[0x0][0x248] ;  /* 0x00009200ff657b82 */ /* 0x000ee20000000800 */
[----:B-1----:R-:W-:Y:S01]  /*4140*/  IMAD R73, R98, 0x171, RZ ;  /* 0x0000017162497824 */ /* 0x002fe200078e02ff */
[-C--:B------:R-:W-:Y:S01]  /*4150*/  IADD3 R72, P2, R93, R120.reuse, RZ ;  /* 0x000000785d487210 */ /* 0x080fe20007f5e0ff */
[----:B0-----:R-:W-:Y:S01]  /*4160*/  IMAD R103, R103, 0x302, RZ ;  /* 0x0000030267677824 */ /* 0x001fe200078e02ff */
[-C--:B------:R-:W-:Y:S01]  /*4170*/  LEA.HI.X.SX32 R93, R91, R121.reuse, 0x1, P1 ;  /* 0x000000795b5d7211 */ /* 0x080fe200008f0eff */
[----:B------:R0:W5:Y:S01]  /*4180*/  LDG.E.U16 R107, desc[UR60][R94.64] ;  /* 0x0000003c5e6b7981 */ /* 0x000162000c1e1500 */
[-C--:B------:R-:W-:Y:S02]  /*4190*/  LEA.HI.X.SX32 R91, R73, R121.reuse, 0x1, P0 ;  /* 0x00000079495b7211 */ /* 0x080fe400000f0eff */
[----:B------:R-:W1:Y:S01]  /*41a0*/  LDC R98, c[0x0][0x248] ;  /* 0x00009200ff627b82 */ /* 0x000e620000000800 */
[----:B------:R-:W-:Y:S01]  /*41b0*/  LEA.HI.X.SX32 R73, R71, R121, 0x1, P2 ;  /* 0x0000007947497211 */ /* 0x000fe200010f0eff */
[----:B------:R3:W5:Y:S04]  /*41c0*/  LDG.E.U16 R106, desc[UR60][R92.64] ;  /* 0x0000003c5c6a7981 */ /* 0x000768000c1e1500 */
[----:B------:R3:W5:Y:S02]  /*41d0*/  LDG.E.U16 R104, desc[UR60][R72.64] ;  /* 0x0000003c48687981 */ /* 0x000764000c1e1500 */
[----:B------:R-:W1:Y:S01]  /*41e0*/  LDC R97, c[0x0][0x248] ;  /* 0x00009200ff617b82 */ /* 0x000e620000000800 */
[----:B0-----:R-:W-:Y:S01]  /*41f0*/  IMAD R95, R124, 0x181, RZ ;  /* 0x000001817c5f7824 */ /* 0x001fe200078e02ff */
[----:B------:R-:W-:Y:S01]  /*4200*/  IADD3 R94, P0, R103, R120, RZ ;  /* 0x00000078675e7210 */ /* 0x000fe20007f1e0ff */
[----:B------:R0:W5:Y:S05]  /*4210*/  LDG.E.U16 R105, desc[UR60][R90.64] ;  /* 0x0000003c5a697981 */ /* 0x00016a000c1e1500 */
[----:B------:R-:W1:Y:S01]  /*4220*/  LDC R71, c[0x0][0x248] ;  /* 0x00009200ff477b82 */ /* 0x000e620000000800 */
[----:B---3--:R-:W-:-:S02]  /*4230*/  IMAD R93, R100, 0x312, RZ ;  /* 0x00000312645d7824 */ /* 0x008fc400078e02ff */
[----:B------:R-:W-:-:S03]  /*4240*/  IMAD R73, R96, 0x332, RZ ;  /* 0x0000033260497824 */ /* 0x000fc600078e02ff */
[-C--:B------:R-:W-:Y:S01]  /*4250*/  IADD3 R92, P1, R93, R120.reuse, RZ ;  /* 0x000000785d5c7210 */ /* 0x080fe20007f3e0ff */
[----:B------:R-:W-:Y:S01]  /*4260*/  IMAD R125, R125, 0x199, RZ ;  /* 0x000001997d7d7824 */ /* 0x000fe200078e02ff */
[----:B------:R-:W3:Y:S01]  /*4270*/  LDC R99, c[0x0][0x248] ;  /* 0x00009200ff637b82 */ /* 0x000ee20000000800 */
[-C--:B------:R-:W-:Y:S01]  /*4280*/  LEA.HI.X.SX32 R95, R95, R121.reuse, 0x1, P0 ;  /* 0x000000795f5f7211 */ /* 0x080fe200000f0eff */
[----:B0-----:R-:W-:Y:S01]  /*4290*/  IMAD R91, R102, 0x322, RZ ;  /* 0x00000322665b7824 */ /* 0x001fe200078e02ff */
[-C--:B------:R-:W-:Y:S02]  /*42a0*/  IADD3 R72, P0, R73, R120.reuse, RZ ;  /* 0x0000007849487210 */ /* 0x080fe40007f1e0ff */
[-C--:B------:R-:W-:Y:S01]  /*42b0*/  LEA.HI.X.SX32 R93, R123, R121.reuse, 0x1, P1 ;  /* 0x000000797b5d7211 */ /* 0x080fe200008f0eff */
[----:B------:R-:W-:Y:S01]  /*42c0*/  IMAD R123, R122, 0x342, RZ ;  /* 0x000003427a7b7824 */ /* 0x000fe200078e02ff */
[----:B------:R0:W5:Y:S01]  /*42d0*/  LDG.E.U16 R103, desc[UR60][R94.64] ;  /* 0x0000003c5e677981 */ /* 0x000162000c1e1500 */
[----:B------:R-:W3:Y:S01]  /*42e0*/  LDC R89, c[0x0][0x248] ;  /* 0x00009200ff597b82 */ /* 0x000ee20000000800 */
[----:B------:R-:W-:Y:S01]  /*42f0*/  IMAD R101, R101, 0x191, RZ ;  /* 0x0000019165657824 */ /* 0x000fe200078e02ff */
[----:B------:R-:W-:Y:S01]  /*4300*/  LEA.HI.X.SX32 R73, R125, R121, 0x1, P0 ;  /* 0x000000797d497211 */ /* 0x000fe200000f0eff */
[----:B------:R0:W5:Y:S01]  /*4310*/  LDG.E.U16 R102, desc[UR60][R92.64] ;  /* 0x0000003c5c667981 */ /* 0x000162000c1e1500 */
[----:B------:R-:W-:Y:S01]  /*4320*/  IADD3 R90, P2, R91, R120, RZ ;  /* 0x000000785b5a7210 */ /* 0x000fe20007f5e0ff */
[----:B-1----:R-:W-:-:S02]  /*4330*/  IMAD R97, R97, 0x362, RZ ;  /* 0x0000036261617824 */ /* 0x002fc400078e02ff */
[----:B------:R1:W5:Y:S01]  /*4340*/  LDG.E.U16 R100, desc[UR60][R72.64] ;  /* 0x0000003c48647981 */ /* 0x000362000c1e1500 */
[----:B------:R-:W-:Y:S01]  /*4350*/  IMAD R71, R71, 0x1b1, RZ ;  /* 0x000001b147477824 */ /* 0x000fe200078e02ff */
[----:B------:R-:W3:Y:S01]  /*4360*/  LDC R96, c[0x0][0x248] ;  /* 0x00009200ff607b82 */ /* 0x000ee20000000800 */
[----:B0-----:R-:W-:Y:S01]  /*4370*/  IMAD R95, R98, 0x1a1, RZ ;  /* 0x000001a1625f7824 */ /* 0x001fe200078e02ff */
[----:B------:R-:W-:Y:S02]  /*4380*/  IADD3 R92, P0, R123, R120, RZ ;  /* 0x000000787b5c7210 */ /* 0x000fe40007f1e0ff */
[----:B------:R-:W-:-:S04]  /*4390*/  LEA.HI.X.SX32 R91, R101, R121, 0x1, P2 ;  /* 0x00000079655b7211 */ /* 0x000fc800010f0eff */
[----:B------:R-:W0:Y:S01]  /*43a0*/  LDC R94, c[0x0][0x248] ;  /* 0x00009200ff5e7b82 */ /* 0x000e220000000800 */
[-C--:B-1----:R-:W-:Y:S02]  /*43b0*/  IADD3 R72, P2, R97, R120.reuse, RZ ;  /* 0x0000007861487210 */ /* 0x082fe40007f5e0ff */
[-C--:B------:R-:W-:Y:S01]  /*43c0*/  LEA.HI.X.SX32 R93, R95, R121.reuse, 0x1, P0 ;  /* 0x000000795f5d7211 */ /* 0x080fe200000f0eff */
[----:B---3--:R-:W-:Y:S01]  /*43d0*/  IMAD R99, R99, 0x352, RZ ;  /* 0x0000035263637824 */ /* 0x008fe200078e02ff */
[-C--:B------:R-:W-:Y:S01]  /*43e0*/  LEA.HI.X.SX32 R73, R71, R121.reuse, 0x1, P2 ;  /* 0x0000007947497211 */ /* 0x080fe200010f0eff */
[----:B------:R1:W3:Y:S02]  /*43f0*/  LDG.E.U16 R101, desc[UR60][R90.64] ;  /* 0x0000003c5a657981 */ /* 0x0002e4000c1e1500 */
[----:B------:R-:W0:Y:S01]  /*4400*/  LDC R95, c[0x0][0x248] ;  /* 0x00009200ff5f7b82 */ /* 0x000e220000000800 */
[----:B------:R-:W-:Y:S01]  /*4410*/  IMAD R89, R89, 0x1a9, RZ ;  /* 0x000001a959597824 */ /* 0x000fe200078e02ff */
[----:B------:R0:W3:Y:S06]  /*4420*/  LDG.E.U16 R97, desc[UR60][R72.64] ;  /* 0x0000003c48617981 */ /* 0x0000ec000c1e1500 */
[----:B------:R-:W0:Y:S01]  /*4430*/  LDC R71, c[0x0][0x248] ;  /* 0x00009200ff477b82 */ /* 0x000e220000000800 */
[----:B-1----:R-:W-:Y:S01]  /*4440*/  IADD3 R90, P1, R99, R120, RZ ;  /* 0x00000078635a7210 */ /* 0x002fe20007f3e0ff */
[----:B------:R-:W-:Y:S01]  /*4450*/  IMAD R129, R129, 0x372, RZ ;  /* 0x0000037281817824 */ /* 0x000fe200078e02ff */
[----:B------:R1:W3:Y:S05]  /*4460*/  LDG.E.U16 R99, desc[UR60][R92.64] ;  /* 0x0000003c5c637981 */ /* 0x0002ea000c1e1500 */
[----:B------:R-:W1:Y:S01]  /*4470*/  LDC R123, c[0x0][0x248] ;  /* 0x00009200ff7b7b82 */ /* 0x000e620000000800 */
[----:B------:R-:W-:-:S07]  /*4480*/  LEA.HI.X.SX32 R91, R89, R121, 0x1, P1 ;  /* 0x00000079595b7211 */ /* 0x000fce00008f0eff */
[----:B------:R-:W4:Y:S01]  /*4490*/  LDC R124, c[0x0][0x248] ;  /* 0x00009200ff7c7b82 */ /* 0x000f220000000800 */
[----:B0-----:R-:W-:-:S07]  /*44a0*/  IMAD R73, R94, 0x1c9, RZ ;  /* 0x000001c95e497824 */ /* 0x001fce00078e02ff */
[----:B------:R-:W0:Y:S01]  /*44b0*/  LDC R125, c[0x0][0x248] ;  /* 0x00009200ff7d7b82 */ /* 0x000e220000000800 */
[----:B-1----:R-:W-:Y:S01]  /*44c0*/  IMAD R93, R96, 0x1b9, RZ ;  /* 0x000001b9605d7824 */ /* 0x002fe200078e02ff */
[----:B------:R-:W-:Y:S01]  /*44d0*/  IADD3 R94, P0, R129, R120, RZ ;  /* 0x00000078815e7210 */ /* 0x000fe20007f1e0ff */
[----:B------:R-:W-:Y:S01]  /*44e0*/  IMAD R135, R135, 0x392, RZ ;  /* 0x0000039287877824 */ /* 0x000fe200078e02ff */
[----:B------:R1:W3:Y:S04]  /*44f0*/  LDG.E.U16 R98, desc[UR60][R90.64] ;  /* 0x0000003c5a627981 */ /* 0x0002e8000c1e1500 */
[----:B------:R-:W2:Y:S01]  /*4500*/  LDC R122, c[0x0][0x248] ;  /* 0x00009200ff7a7b82 */ /* 0x000ea20000000800 */
[----:B------:R-:W-:Y:S01]  /*4510*/  IMAD R129, R95, 0x3a2, RZ ;  /* 0x000003a25f817824 */ /* 0x000fe200078e02ff */
[----:B------:R-:W-:Y:S01]  /*4520*/  LEA.HI.X.SX32 R95, R93, R121, 0x1, P0 ;  /* 0x000000795d5f7211 */ /* 0x000fe200000f0eff */
[----:B------:R-:W-:-:S02]  /*4530*/  IMAD R71, R71, 0x1d1, RZ ;  /* 0x000001d147477824 */ /* 0x000fc400078e02ff */
[----:B-1----:R-:W-:-:S03]  /*4540*/  IMAD R91, R134, 0x382, RZ ;  /* 0x00000382865b7824 */ /* 0x002fc600078e02ff */
[----:B------:R-:W1:Y:S01]  /*4550*/  LDC R89, c[0x0][0x248] ;  /* 0x00009200ff597b82 */ /* 0x000e620000000800 */
[-C--:B------:R-:W-:Y:S01]  /*4560*/  IADD3 R90, P2, R135, R120.reuse, RZ ;  /* 0x00000078875a7210 */ /* 0x080fe20007f5e0ff */
[----:B------:R-:W-:Y:S01]  /*4570*/  IMAD R133, R133, 0x1c1, RZ ;  /* 0x000001c185857824 */ /* 0x000fe200078e02ff */
[-C--:B------:R-:W-:Y:S01]  /*4580*/  IADD3 R72, P0, R129, R120.reuse, RZ ;  /* 0x0000007881487210 */ /* 0x080fe20007f1e0ff */
[----:B------:R-:W3:Y:S01]  /*4590*/  LDG.E.U16 R96, desc[UR60][R94.64] ;  /* 0x0000003c5e607981 */ /* 0x000ee2000c1e1500 */
[----:B------:R-:W-:Y:S02]  /*45a0*/  IADD3 R92, P1, R91, R120, RZ ;  /* 0x000000785b5c7210 */ /* 0x000fe40007f3e0ff */
[-C--:B------:R-:W-:Y:S02]  /*45b0*/  LEA.HI.X.SX32 R91, R73, R121.reuse, 0x1, P2 ;  /* 0x00000079495b7211 */ /* 0x080fe400010f0eff */
[-C--:B------:R-:W-:Y:S02]  /*45c0*/  LEA.HI.X.SX32 R73, R71, R121.reuse, 0x1, P0 ;  /* 0x0000007947497211 */ /* 0x080fe400000f0eff */
[----:B------:R-:W2:Y:S01]  /*45d0*/  LDC R71, c[0x0][0x248] ;  /* 0x00009200ff477b82 */ /* 0x000ea20000000800 */
[----:B------:R-:W-:Y:S01]  /*45e0*/  LEA.HI.X.SX32 R93, R133, R121, 0x1, P1 ;  /* 0x00000079855d7211 */ /* 0x000fe200008f0eff */
[----:B------:R-:W-:Y:S01]  /*45f0*/  IMAD R129, R123, 0x1d9, RZ ;  /* 0x000001d97b817824 */ /* 0x000fe200078e02ff */
[----:B------:R0:W3:Y:S01]  /*4600*/  LDG.E.U16 R94, desc[UR60][R90.64] ;  /* 0x0000003c5a5e7981 */ /* 0x0000e2000c1e1500 */
[----:B----4-:R-:W-:-:S02]  /*4610*/  IMAD R133, R124, 0x3b2, RZ ;  /* 0x000003b27c857824 */ /* 0x010fc400078e02ff */
[----:B0-----:R-:W-:Y:S01]  /*4620*/  IMAD R123, R125, 0x1e1, RZ ;  /* 0x000001e17d7b7824 */ /* 0x001fe200078e02ff */
[----:B------:R-:W4:Y:S01]  /*4630*/  LDG.E.U16 R95, desc[UR60][R92.64] ;  /* 0x0000003c5c5f7981 */ /* 0x000f22000c1e1500 */
[----:B------:R-:W-:Y:S01]  /*4640*/  IMAD R125, R126, 0x3c2, RZ ;  /* 0x000003c27e7d7824 */ /* 0x000fe200078e02ff */
[-C--:B------:R-:W-:Y:S01]  /*4650*/  IADD3 R124, P0, R133, R120.reuse, RZ ;  /* 0x00000078857c7210 */ /* 0x080fe20007f1e0ff */
[----:B------:R-:W-:Y:S02]  /*4660*/  IMAD R135, R128, 0x3d2, RZ ;  /* 0x000003d280877824 */ /* 0x000fe400078e02ff */
[----:B------:R-:W-:Y:S01]  /*4670*/  IMAD R127, R127, 0x1e9, RZ ;  /* 0x000001e97f7f7824 */ /* 0x000fe200078e02ff */
[----:B------:R-:W-:Y:S01]  /*4680*/  IADD3 R90, P1, R125, R120, RZ ;  /* 0x000000787d5a7210 */ /* 0x000fe20007f3e0ff */
[----:B------:R2:W4:Y:S01]  /*4690*/  LDG.E.U16 R93, desc[UR60][R72.64] ;  /* 0x0000003c485d7981 */ /* 0x000522000c1e1500 */
[-C--:B------:R-:W-:Y:S01]  /*46a0*/  LEA.HI.X.SX32 R125, R129, R121.reuse, 0x1, P0 ;  /* 0x00000079817d7211 */ /* 0x080fe200000f0eff */
[----:B-1----:R-:W-:Y:S01]  /*46b0*/  IMAD R89, R89, 0x1f1, RZ ;  /* 0x000001f159597824 */ /* 0x002fe200078e02ff */
[----:B------:R-:W-:-:S02]  /*46c0*/  LEA.HI.X.SX32 R91, R123, R121, 0x1, P1 ;  /* 0x000000797b5b7211 */ /* 0x000fc400008f0eff */
[----:B------:R-:W-:Y:S01]  /*46d0*/  SHF.L.U32 R147, R0, 0x1, RZ ;  /* 0x0000000100937819 */ /* 0x000fe200000006ff */
[----:B------:R-:W-:Y:S01]  /*46e0*/  IMAD R151, R151, 0x122, RZ ;  /* 0x0000012297977824 */ /* 0x000fe200078e02ff */
[----:B------:R0:W4:Y:S01]  /*46f0*/  LDG.E.U16 R92, desc[UR60][R124.64] ;  /* 0x0000003c7c5c7981 */ /* 0x000122000c1e1500 */
[----:B--2---:R-:W-:Y:S01]  /*4700*/  IMAD R73, R122, 0x3e2, RZ ;  /* 0x000003e27a497824 */ /* 0x004fe200078e02ff */
[-C--:B------:R-:W-:Y:S01]  /*4710*/  IADD3 R122, P2, R135, R120.reuse, RZ ;  /* 0x00000078877a7210 */ /* 0x080fe20007f5e0ff */
[----:B------:R-:W-:Y:S01]  /*4720*/  IMAD R153, R153, 0x132, RZ ;  /* 0x0000013299997824 */ /* 0x000fe200078e02ff */
[----:B------:R-:W2:Y:S02]  /*4730*/  LDG.E.U16 R91, desc[UR60][R90.64] ;  /* 0x0000003c5a5b7981 */ /* 0x000ea4000c1e1500 */
[----:B------:R-:W-:Y:S02]  /*4740*/  IADD3 R72, P0, R73, R120, RZ ;  /* 0x0000007849487210 */ /* 0x000fe40007f1e0ff */
[----:B------:R-:W-:-:S02]  /*4750*/  LEA.HI.X.SX32 R123, R127, R121, 0x1, P2 ;  /* 0x000000797f7b7211 */ /* 0x000fc400010f0eff */
[-C--:B------:R-:W-:Y:S02]  /*4760*/  LEA.HI.X.SX32 R73, R89, R121.reuse, 0x1, P0 ;  /* 0x0000007959497211 */ /* 0x080fe400000f0eff */
[-C--:B------:R-:W-:Y:S01]  /*4770*/  IADD3 R136, P0, R147, R120.reuse, RZ ;  /* 0x0000007893887210 */ /* 0x080fe20007f1e0ff */
[----:B------:R1:W2:Y:S01]  /*4780*/  LDG.E.U16 R90, desc[UR60][R122.64] ;  /* 0x0000003c7a5a7981 */ /* 0x0002a2000c1e1500 */
[----:B------:R-:W-:Y:S02]  /*4790*/  IMAD R148, R148, 0x112, RZ ;  /* 0x0000011294947824 */ /* 0x000fe400078e02ff */
[-C--:B------:R-:W-:Y:S01]  /*47a0*/  LEA.HI.X.SX32 R137, R71, R121.reuse, 0x1, P0 ;  /* 0x0000007947897211 */ /* 0x080fe200000f0eff */
[----:B------:R-:W-:Y:S01]  /*47b0*/  IMAD R71, R0, 0x99, RZ ;  /* 0x0000009900477824 */ /* 0x000fe200078e02ff */
[-C--:B0-----:R-:W-:Y:S01]  /*47c0*/  IADD3 R124, P2, R151, R120.reuse, RZ ;  /* 0x00000078977c7210 */ /* 0x081fe20007f5e0ff */
[----:B------:R-:W-:Y:S01]  /*47d0*/  IMAD R164, R164, 0x162, RZ ;  /* 0x00000162a4a47824 */ /* 0x000fe200078e02ff */
[----:B------:R0:W2:Y:S01]  /*47e0*/  LDG.E.U16 R89, desc[UR60][R72.64] ;  /* 0x0000003c48597981 */ /* 0x0000a2000c1e1500 */
[C---:B-1----:R-:W-:Y:S01]  /*47f0*/  IMAD R123, R0.reuse, 0x91, RZ ;  /* 0x00000091007b7824 */ /* 0x042fe200078e02ff */
[-C--:B------:R-:W-:Y:S01]  /*4800*/  IADD3 R122, P0, R153, R120.reuse, RZ ;  /* 0x00000078997a7210 */ /* 0x080fe20007f1e0ff */
[C---:B------:R-:W-:Y:S01]  /*4810*/  IMAD R127, R0.reuse, 0xb1, RZ ;  /* 0x000000b1007f7824 */ /* 0x040fe200078e02ff */
[----:B------:R-:W2:Y:S02]  /*4820*/  LDG.E.U16 R136, desc[UR60][R136.64] ;  /* 0x0000003c88887981 */ /* 0x000ea4000c1e1500 */
[----:B------:R-:W-:Y:S01]  /*4830*/  LEA.HI.X.SX32 R125, R123, R121, 0x1, P2 ;  /* 0x000000797b7d7211 */ /* 0x000fe200010f0eff */
[----:B0-----:R-:W-:Y:S01]  /*4840*/  IMAD R73, R0, 0x89, RZ ;  /* 0x0000008900497824 */ /* 0x001fe200078e02ff */
[----:B------:R-:W-:-:S02]  /*4850*/  IADD3 R72, P1, R148, R120, RZ ;  /* 0x0000007894487210 */ /* 0x000fc40007f3e0ff */
[-C--:B------:R-:W-:Y:S01]  /*4860*/  LEA.HI.X.SX32 R123, R71, R121.reuse, 0x1, P0 ;  /* 0x00000079477b7211 */ /* 0x080fe200000f0eff */
[----:B------:R-:W-:Y:S01]  /*4870*/  IMAD R157, R157, 0x142, RZ ;  /* 0x000001429d9d7824 */ /* 0x000fe200078e02ff */
[----:B------:R-:W-:Y:S02]  /*4880*/  IADD3 R126, P2, R164, R120, RZ ;  /* 0x00000078a47e7210 */ /* 0x000fe40007f5e0ff */
[-C--:B------:R-:W-:Y:S01]  /*4890*/  LEA.HI.X.SX32 R73, R73, R121.reuse, 0x1, P1 ;  /* 0x0000007949497211 */ /* 0x080fe200008f0eff */
[----:B------:R0:W2:Y:S01]  /*48a0*/  LDG.E.U16 R71, desc[UR60][R122.64] ;  /* 0x0000003c7a477981 */ /* 0x0000a2000c1e1500 */
[----:B------:R-:W-:Y:S01]  /*48b0*/  LEA.HI.X.SX32 R127, R127, R121, 0x1, P2 ;  /* 0x000000797f7f7211 */ /* 0x000fe200010f0eff */
[----:B------:R-:W-:Y:S02]  /*48c0*/  IMAD R165, R165, 0x172, RZ ;  /* 0x00000172a5a57824 */ /* 0x000fe400078e02ff */
[----:B------:R-:W-:Y:S01]  /*48d0*/  IMAD R159, R159, 0x152, RZ ;  /* 0x000001529f9f7824 */ /* 0x000fe200078e02ff */
[----:B------:R-:W2:Y:S01]  /*48e0*/  LDG.E.U16 R73, desc[UR60][R72.64] ;  /* 0x0000003c48497981 */ /* 0x000ea2000c1e1500 */
[----:B------:R-:W-:-:S02]  /*48f0*/  IMAD R172, R172, 0x1a2, RZ ;  /* 0x000001a2acac7824 */ /* 0x000fc400078e02ff */
[C---:B------:R-:W-:Y:S01]  /*4900*/  IMAD R129, R0.reuse, 0xb9, RZ ;  /* 0x000000b900817824 */ /* 0x040fe200078e02ff */
[----:B------:R1:W2:Y:S01]  /*4910*/  LDG.E.U16 R135, desc[UR60][R126.64] ;  /* 0x0000003c7e877981 */ /* 0x0002a2000c1e1500 */
[----:B0-----:R-:W-:Y:S01]  /*4920*/  IMAD R123, R0, 0xa1, RZ ;  /* 0x000000a1007b7824 */ /* 0x001fe200078e02ff */
[-C--:B------:R-:W-:Y:S01]  /*4930*/  IADD3 R122, P0, R157, R120.reuse, RZ ;  /* 0x000000789d7a7210 */ /* 0x080fe20007f1e0ff */
[----:B------:R-:W-:Y:S01]  /*4940*/  IMAD R168, R168, 0x182, RZ ;  /* 0x00000182a8a87824 */ /* 0x000fe200078e02ff */
[----:B------:R0:W2:Y:S02]  /*4950*/  LDG.E.U16 R72, desc[UR60][R124.64] ;  /* 0x0000003c7c487981 */ /* 0x0000a4000c1e1500 */
[----:B------:R-:W-:Y:S02]  /*4960*/  LEA.HI.X.SX32 R123, R123, R121, 0x1, P0 ;  /* 0x000000797b7b7211 */ /* 0x000fe400000f0eff */
[-C--:B------:R-:W-:Y:S01]  /*4970*/  IADD3 R128, P0, R165, R120.reuse, RZ ;  /* 0x00000078a5807210 */ /* 0x080fe20007f1e0ff */
[----:B-1----:R-:W-:Y:S01]  /*4980*/  IMAD R127, R0, 0xd1, RZ ;  /* 0x000000d1007f7824 */ /* 0x002fe200078e02ff */
[-C--:B------:R-:W-:Y:S01]  /*4990*/  IADD3 R126, P2, R172, R120.reuse, RZ ;  /* 0x00000078ac7e7210 */ /* 0x080fe20007f5e0ff */
[----:B------:R1:W2:Y:S01]  /*49a0*/  LDG.E.U16 R133, desc[UR60][R122.64] ;  /* 0x0000003c7a857981 */ /* 0x0002a2000c1e1500 */
[----:B0-----:R-:W-:Y:S01]  /*49b0*/  IMAD R125, R0, 0xa9, RZ ;  /* 0x000000a9007d7824 */ /* 0x001fe200078e02ff */
[----:B------:R-:W-:-:S02]  /*49c0*/  IADD3 R124, P1, R159, R120, RZ ;  /* 0x000000789f7c7210 */ /* 0x000fc40007f3e0ff */
[-C--:B------:R-:W-:Y:S01]  /*49d0*/  LEA.HI.X.SX32 R129, R129, R121.reuse, 0x1, P0 ;  /* 0x0000007981817211 */ /* 0x080fe200000f0eff */
[----:B------:R-:W-:Y:S01]  /*49e0*/  IMAD R173, R173, 0x1b2, RZ ;  /* 0x000001b2adad7824 */ /* 0x000fe200078e02ff */
[-C--:B------:R-:W-:Y:S01]  /*49f0*/  LEA.HI.X.SX32 R125, R125, R121.reuse, 0x1, P1 ;  /* 0x000000797d7d7211 */ /* 0x080fe200008f0eff */
[----:B-1----:R-:W-:Y:S01]  /*4a00*/  IMAD R123, R0, 0xc1, RZ ;  /* 0x000000c1007b7824 */ /* 0x002fe200078e02ff */
[-C--:B------:R-:W-:Y:S01]  /*4a10*/  LEA.HI.X.SX32 R127, R127, R121.reuse, 0x1, P2 ;  /* 0x000000797f7f7211 */ /* 0x080fe200010f0eff */
[----:B------:R-:W-:Y:S01]  /*4a20*/  IMAD R169, R169, 0x192, RZ ;  /* 0x00000192a9a97824 */ /* 0x000fe200078e02ff */
[----:B------:R-:W-:Y:S01]  /*4a30*/  IADD3 R122, P0, R168, R120, RZ ;  /* 0x00000078a87a7210 */ /* 0x000fe20007f1e0ff */
[----:B------:R-:W-:Y:S01]  /*4a40*/  IMAD R180, R180, 0x1e2, RZ ;  /* 0x000001e2b4b47824 */ /* 0x000fe200078e02ff */
[----:B------:R0:W2:Y:S02]  /*4a50*/  LDG.E.U16 R137, desc[UR60][R128.64] ;  /* 0x0000003c80897981 */ /* 0x0000a4000c1e1500 */
[----:B------:R-:W-:-:S02]  /*4a60*/  LEA.HI.X.SX32 R123, R123, R121, 0x1, P0 ;  /* 0x000000797b7b7211 */ /* 0x000fc400000f0eff */
[----:B------:R1:W2:Y:S01]  /*4a70*/  LDG.E.U16 R134, desc[UR60][R124.64] ;  /* 0x0000003c7c867981 */ /* 0x0002a2000c1e1500 */
[----:B------:R-:W-:-:S03]  /*4a80*/  IMAD R175, R175, 0x1c2, RZ ;  /* 0x000001c2afaf7824 */ /* 0x000fc600078e02ff */
[----:B------:R1:W2:Y:S01]  /*4a90*/  LDG.E.U16 R140, desc[UR60][R126.64] ;  /* 0x0000003c7e8c7981 */ /* 0x0002a2000c1e1500 */
[C---:B0-----:R-:W-:Y:S01]  /*4aa0*/  IMAD R129, R0.reuse, 0xd9, RZ ;  /* 0x000000d900817824 */ /* 0x041fe200078e02ff */
[-C--:B------:R-:W-:Y:S02]  /*4ab0*/  IADD3 R128, P0, R173, R120.reuse, RZ ;  /* 0x00000078ad807210 */ /* 0x080fe40007f1e0ff */
[----:B------:R0:W2:Y:S01]  /*4ac0*/  LDG.E.U16 R138, desc[UR60][R122.64] ;  /* 0x0000003c7a8a7981 */ /* 0x0000a2000c1e1500 */
[C---:B-1----:R-:W-:Y:S01]  /*4ad0*/  IMAD R125, R0.reuse, 0xc9, RZ ;  /* 0x000000c9007d7824 */ /* 0x042fe200078e02ff */
[-C--:B------:R-:W-:Y:S01]  /*4ae0*/  IADD3 R124, P1, R169, R120.reuse, RZ ;  /* 0x00000078a97c7210 */ /* 0x080fe20007f3e0ff */
[----:B------:R-:W-:Y:S01]  /*4af0*/  IMAD R127, R0, 0xf1, RZ ;  /* 0x000000f1007f7824 */ /* 0x000fe200078e02ff */
[-C--:B------:R-:W-:Y:S02]  /*4b00*/  IADD3 R126, P2, R180, R120.reuse, RZ ;  /* 0x00000078b47e7210 */ /* 0x080fe40007f5e0ff */
[-C--:B------:R-:W-:Y:S01]  /*4b10*/  LEA.HI.X.SX32 R129, R129, R121.reuse, 0x1, P0 ;  /* 0x0000007981817211 */ /* 0x080fe200000f0eff */
[----:B0-----:R-:W-:Y:S01]  /*4b20*/  IMAD R123, R0, 0xe1, RZ ;  /* 0x000000e1007b7824 */ /* 0x001fe200078e02ff */
[-C--:B------:R-:W-:Y:S01]  /*4b30*/  LEA.HI.X.SX32 R125, R125, R121.reuse, 0x1, P1 ;  /* 0x000000797d7d7211 */ /* 0x080fe200008f0eff */
[----:B------:R-:W-:Y:S01]  /*4b40*/  IMAD R179, R179, 0x1f2, RZ ;  /* 0x000001f2b3b37824 */ /* 0x000fe200078e02ff */
[-C--:B------:R-:W-:Y:S01]  /*4b50*/  LEA.HI.X.SX32 R127, R127, R121.reuse, 0x1, P2 ;  /* 0x000000797f7f7211 */ /* 0x080fe200010f0eff */
[----:B------:R-:W-:Y:S01]  /*4b60*/  IMAD R176, R176, 0x1d2, RZ ;  /* 0x000001d2b0b07824 */ /* 0x000fe200078e02ff */
[-C--:B------:R-:W-:Y:S01]  /*4b70*/  IADD3 R122, P0, R175, R120.reuse, RZ ;  /* 0x00000078af7a7210 */ /* 0x080fe20007f1e0ff */
[----:B------:R0:W2:Y:S03]  /*4b80*/  LDG.E.U16 R141, desc[UR60][R128.64] ;  /* 0x0000003c808d7981 */ /* 0x0000a6000c1e1500 */
[----:B------:R-:W-:Y:S01]  /*4b90*/  LEA.HI.X.SX32 R123, R123, R121, 0x1, P0 ;  /* 0x000000797b7b7211 */ /* 0x000fe200000f0eff */
[----:B------:R1:W2:Y:S04]  /*4ba0*/  LDG.E.U16 R139, desc[UR60][R124.64] ;  /* 0x0000003c7c8b7981 */ /* 0x0002a8000c1e1500 */
[----:B------:R1:W2:Y:S01]  /*4bb0*/  LDG.E.U16 R144, desc[UR60][R126.64] ;  /* 0x0000003c7e907981 */ /* 0x0002a2000c1e1500 */
[----:B0-----:R-:W-:Y:S01]  /*4bc0*/  IMAD R129, R0, 0xf9, RZ ;  /* 0x000000f900817824 */ /* 0x001fe200078e02ff */
[----:B------:R-:W-:-:S02]  /*4bd0*/  IADD3 R128, P0, R179, R120, RZ ;  /* 0x00000078b3807210 */ /* 0x000fc40007f1e0ff */
[----:B------:R0:W2:Y:S01]  /*4be0*/  LDG.E.U16 R142, desc[UR60][R122.64] ;  /* 0x0000003c7a8e7981 */ /* 0x0000a2000c1e1500 */
[----:B-1----:R-:W-:Y:S01]  /*4bf0*/  IMAD R125, R0, 0xe9, RZ ;  /* 0x000000e9007d7824 */ /* 0x002fe200078e02ff */
[-C--:B------:R-:W-:Y:S01]  /*4c00*/  IADD3 R124, P1, R176, R120.reuse, RZ ;  /* 0x00000078b07c7210 */ /* 0x080fe20007f3e0ff */
[----:B------:R-:W-:Y:S02]  /*4c10*/  IMAD R126, R155, 0x204, RZ ;  /* 0x000002049b7e7824 */ /* 0x000fe400078e02ff */
[----:B------:R-:W1:Y:S01]  /*4c20*/  LDC R155, c[0x0][0x248] ;  /* 0x00009200ff9b7b82 */ /* 0x000e620000000800 */
[-C--:B------:R-:W-:Y:S01]  /*4c30*/  LEA.HI.X.SX32 R129, R129, R121.reuse, 0x1, P0 ;  /* 0x0000007981817211 */ /* 0x080fe200000f0eff */
[----:B0-----:R-:W-:Y:S01]  /*4c40*/  IMAD R122, R150, 0x3f2, RZ ;  /* 0x000003f2967a7824 */ /* 0x001fe200078e02ff */
[-C--:B------:R-:W-:Y:S01]  /*4c50*/  LEA.HI.X.SX32 R125, R125, R121.reuse, 0x1, P1 ;  /* 0x000000797d7d7211 */ /* 0x080fe200008f0eff */
[----:B------:R-:W-:Y:S01]  /*4c60*/  IMAD R123, R161, 0x1f9, RZ ;  /* 0x000001f9a17b7824 */ /* 0x000fe200078e02ff */
[-C--:B------:R-:W-:Y:S01]  /*4c70*/  IADD3 R126, P1, R126, R120.reuse, RZ ;  /* 0x000000787e7e7210 */ /* 0x080fe20007f3e0ff */
[----:B------:R0:W2:Y:S01]  /*4c80*/  LDG.E.U16 R145, desc[UR60][R128.64] ;  /* 0x0000003c80917981 */ /* 0x0000a2000c1e1500 */
[----:B------:R-:W-:Y:S01]  /*4c90*/  IADD3 R122, P2, R122, R120, RZ ;  /* 0x000000787a7a7210 */ /* 0x000fe20007f5e0ff */
[----:B------:R-:W5:Y:S02]  /*4ca0*/  LDC R161, c[0x0][0x248] ;  /* 0x00009200ffa17b82 */ /* 0x000f640000000800 */
[----:B------:R0:W2:Y:S01]  /*4cb0*/  LDG.E.U16 R143, desc[UR60][R124.64] ;  /* 0x0000003c7c8f7981 */ /* 0x0000a2000c1e1500 */
[-C--:B------:R-:W-:Y:S01]  /*4cc0*/  LEA.HI.X.SX32 R127, R149, R121.reuse, 0x1, P1 ;  /* 0x00000079957f7211 */ /* 0x080fe200008f0eff */
[----:B0-----:R-:W-:Y:S01]  /*4cd0*/  IMAD R128, R167, 0x224, RZ ;  /* 0x00000224a7807824 */ /* 0x001fe200078e02ff */
[----:B------:R-:W-:-:S03]  /*4ce0*/  LEA.HI.X.SX32 R123, R123, R121, 0x1, P2 ;  /* 0x000000797b7b7211 */ /* 0x000fc600010f0eff */
[----:B------:R-:W0:Y:S01]  /*4cf0*/  LDC R167, c[0x0][0x248] ;  /* 0x00009200ffa77b82 */ /* 0x000e220000000800 */
[----:B------:R1:W2:Y:S01]  /*4d00*/  LDG.E.U16 R149, desc[UR60][R126.64] ;  /* 0x0000003c7e957981 */ /* 0x0002a2000c1e1500 */
[-C--:B------:R-:W-:Y:S02]  /*4d10*/  LEA R124, P0, R170, R120.reuse, 0x2 ;  /* 0x00000078aa7c7211 */ /* 0x080fe400078010ff */
[----:B------:R-:W-:Y:S02]  /*4d20*/  IADD3 R128, P2, R128, R120, RZ ;  /* 0x0000007880807210 */ /* 0x000fe40007f5e0ff */
[-C--:B------:R-:W-:Y:S02]  /*4d30*/  LEA.HI.X.SX32 R125, R147, R121.reuse, 0x1, P0 ;  /* 0x00000079937d7211 */ /* 0x080fe400000f0eff */
[----:B------:R1:W2:Y:S01]  /*4d40*/  LDG.E.U16 R147, desc[UR60][R122.64] ;  /* 0x0000003c7a937981 */ /* 0x0002a2000c1e1500 */
[----:B------:R-:W-:Y:S01]  /*4d50*/  LEA.HI.X.SX32 R129, R148, R121, 0x1, P2 ;  /* 0x0000007994817211 */ /* 0x000fe200010f0eff */
[----:B------:R-:W-:Y:S01]  /*4d60*/  IMAD R200, R200, 0x11a, RZ ;  /* 0x0000011ac8c87824 */ /* 0x000fe200078e02ff */
[----:B------:R-:W0:Y:S01]  /*4d70*/  LDC R170, c[0x0][0x248] ;  /* 0x00009200ffaa7b82 */ /* 0x000e220000000800 */
[----:B-1----:R-:W-:Y:S01]  /*4d80*/  IMAD R126, R163, 0x254, RZ ;  /* 0x00000254a37e7824 */ /* 0x002fe200078e02ff */
[----:B------:R1:W2:Y:S04]  /*4d90*/  LDG.E.U16 R148, desc[UR60][R124.64] ;  /* 0x0000003c7c947981 */ /* 0x0002a8000c1e1500 */
[----:B------:R1:W2:Y:S01]  /*4da0*/  LDG.E.U16 R150, desc[UR60][R128.64] ;  /* 0x0000003c80967981 */ /* 0x0002a2000c1e1500 */
[----:B------:R-:W-:Y:S01]  /*4db0*/  IMAD R122, R154, 0x234, RZ ;  /* 0x000002349a7a7824 */ /* 0x000fe200078e02ff */
[----:B------:R-:W0:Y:S01]  /*4dc0*/  LDC R163, c[0x0][0x248] ;  /* 0x00009200ffa37b82 */ /* 0x000e220000000800 */
[----:B-1----:R-:W-:-:S03]  /*4dd0*/  IMAD R124, R166, 0x244, RZ ;  /* 0x00000244a67c7824 */ /* 0x002fc600078e02ff */
[-C--:B------:R-:W-:Y:S01]  /*4de0*/  IADD3 R122, P0, R122, R120.reuse, RZ ;  /* 0x000000787a7a7210 */ /* 0x080fe20007f1e0ff */
[----:B------:R-:W-:Y:S01]  /*4df0*/  IMAD R128, R155, 0x264, RZ ;  /* 0x000002649b807824 */ /* 0x000fe200078e02ff */
[-C--:B------:R-:W-:Y:S02]  /*4e00*/  IADD3 R124, P1, R124, R120.reuse, RZ ;  /* 0x000000787c7c7210 */ /* 0x080fe40007f3e0ff */
[----:B------:R-:W1:Y:S01]  /*4e10*/  LDC R166, c[0x0][0x248] ;  /* 0x00009200ffa67b82 */ /* 0x000e620000000800 */
[-C--:B------:R-:W-:Y:S02]  /*4e20*/  LEA.HI.X.SX32 R123, R200, R121.reuse, 0x1, P0 ;  /* 0x00000079c87b7211 */ /* 0x080fe400000f0eff */
[-C--:B------:R-:W-:Y:S02]  /*4e30*/  IADD3 R128, P0, R128, R120.reuse, RZ ;  /* 0x0000007880807210 */ /* 0x080fe40007f1e0ff */
[-C--:B------:R-:W-:Y:S01]  /*4e40*/  LEA.HI.X.SX32 R125, R151, R121.reuse, 0x1, P1 ;  /* 0x00000079977d7211 */ /* 0x080fe200008f0eff */
[----:B------:R-:W-:Y:S01]  /*4e50*/  IMAD R201, R201, 0x12a, RZ ;  /* 0x0000012ac9c97824 */ /* 0x000fe200078e02ff */
[----:B------:R-:W-:Y:S01]  /*4e60*/  LEA.HI.X.SX32 R129, R153, R121, 0x1, P0 ;  /* 0x0000007999817211 */ /* 0x000fe200000f0eff */
[----:B------:R5:W2:Y:S01]  /*4e70*/  LDG.E.U16 R151, desc[UR60][R122.64] ;  /* 0x0000003c7a977981 */ /* 0x000aa2000c1e1500 */
[----:B------:R-:W-:-:S03]  /*4e80*/  IADD3 R126, P2, R126, R120, RZ ;  /* 0x000000787e7e7210 */ /* 0x000fc60007f5e0ff */
[----:B------:R0:W2:Y:S01]  /*4e90*/  LDG.E.U16 R153, desc[UR60][R124.64] ;  /* 0x0000003c7c997981 */ /* 0x0000a2000c1e1500 */
[----:B------:R-:W-:Y:S01]  /*4ea0*/  LEA.HI.X.SX32 R127, R201, R121, 0x1, P2 ;  /* 0x00000079c97f7211 */ /* 0x000fe200010f0eff */
[----:B------:R-:W-:Y:S02]  /*4eb0*/  IMAD R199, R199, 0x13a, RZ ;  /* 0x0000013ac7c77824 */ /* 0x000fe400078e02ff */
[----:B------:R0:W2:Y:S01]  /*4ec0*/  LDG.E.U16 R155, desc[UR60][R128.64] ;  /* 0x0000003c809b7981 */ /* 0x0000a2000c1e1500 */
[----:B-----5:R-:W-:-:S03]  /*4ed0*/  IMAD R122, R161, 0x274, RZ ;  /* 0x00000274a17a7824 */ /* 0x020fc600078e02ff */
[----:B------:R5:W2:Y:S01]  /*4ee0*/  LDG.E.U16 R154, desc[UR60][R126.64] ;  /* 0x0000003c7e9a7981 */ /* 0x000aa2000c1e1500 */
[----:B0-----:R-:W-:Y:S02]  /*4ef0*/  IMAD R124, R167, 0x284, RZ ;  /* 0x00000284a77c7824 */ /* 0x001fe400078e02ff */
[----:B------:R-:W0:Y:S01]  /*4f00*/  LDC R167, c[0x0][0x248] ;  /* 0x00009200ffa77b82 */ /* 0x000e220000000800 */
[-C--:B------:R-:W-:Y:S01]  /*4f10*/  IADD3 R122, P0, R122, R120.reuse, RZ ;  /* 0x000000787a7a7210 */ /* 0x080fe20007f1e0ff */
[----:B------:R-:W-:Y:S01]  /*4f20*/  IMAD R128, R163, 0x2a4, RZ ;  /* 0x000002a4a3807824 */ /* 0x000fe200078e02ff */
[-C--:B------:R-:W-:Y:S01]  /*4f30*/  IADD3 R124, P1, R124, R120.reuse, RZ ;  /* 0x000000787c7c7210 */ /* 0x080fe20007f3e0ff */
[----:B-----5:R-:W-:Y:S01]  /*4f40*/  IMAD R126, R171, 0x294, RZ ;  /* 0x00000294ab7e7824 */ /* 0x020fe200078e02ff */
[-C--:B------:R-:W-:Y:S01]  /*4f50*/  LEA.HI.X.SX32 R123, R199, R121.reuse, 0x1, P0 ;  /* 0x00000079c77b7211 */ /* 0x080fe200000f0eff */
[----:B------:R-:W-:Y:S01]  /*4f60*/  IMAD R248, R248, 0x14a, RZ ;  /* 0x0000014af8f87824 */ /* 0x000fe200078e02ff */
[----:B------:R-:W-:Y:S01]  /*4f70*/  IADD3 R128, P0, R128, R120, RZ ;  /* 0x0000007880807210 */ /* 0x000fe20007f1e0ff */
[----:B------:R-:W5:Y:S01]  /*4f80*/  LDC R171, c[0x0][0x248] ;  /* 0x00009200ffab7b82 */ /* 0x000f620000000800 */
[----:B------:R-:W-:-:S02]  /*4f90*/  LEA.HI.X.SX32 R125, R157, R121, 0x1, P1 ;  /* 0x000000799d7d7211 */ /* 0x000fc400008f0eff */
[----:B------:R-:W-:Y:S01]  /*4fa0*/  IADD3 R126, P2, R126, R120, RZ ;  /* 0x000000787e7e7210 */ /* 0x000fe20007f5e0ff */
[----:B------:R1:W2:Y:S01]  /*4fb0*/  LDG.E.U16 R157, desc[UR60][R122.64] ;  /* 0x0000003c7a9d7981 */ /* 0x0002a2000c1e1500 */
[-C--:B------:R-:W-:Y:S02]  /*4fc0*/  LEA.HI.X.SX32 R129, R159, R121.reuse, 0x1, P0 ;  /* 0x000000799f817211 */ /* 0x080fe400000f0eff */
[----:B------:R-:W-:Y:S01]  /*4fd0*/  LEA.HI.X.SX32 R127, R248, R121, 0x1, P2 ;  /* 0x00000079f87f7211 */ /* 0x000fe200010f0eff */
[----:B------:R1:W2:Y:S01]  /*4fe0*/  LDG.E.U16 R159, desc[UR60][R124.64] ;  /* 0x0000003c7c9f7981 */ /* 0x0002a2000c1e1500 */
[----:B------:R-:W-:-:S03]  /*4ff0*/  IMAD R246, R246, 0x15a, RZ ;  /* 0x0000015af6f67824 */ /* 0x000fc600078e02ff */
[----:B------:R0:W2:Y:S01]  /*5000*/  LDG.E.U16 R161, desc[UR60][R126.64] ;  /* 0x0000003c7ea17981 */ /* 0x0000a2000c1e1500 */
[----:B-1----:R-:W-:-:S03]  /*5010*/  IMAD R122, R166, 0x2b4, RZ ;  /* 0x000002b4a67a7824 */ /* 0x002fc600078e02ff */
[----:B------:R1:W2:Y:S01]  /*5020*/  LDG.E.U16 R163, desc[UR60][R128.64] ;  /* 0x0000003c80a37981 */ /* 0x0002a2000c1e1500 */
[----:B------:R-:W-:Y:S02]  /*5030*/  IMAD R124, R170, 0x2c4, RZ ;  /* 0x000002c4aa7c7824 */ /* 0x000fe400078e02ff */
[----:B------:R-:W3:Y:S01]  /*5040*/  LDC R170, c[0x0][0x248] ;  /* 0x00009200ffaa7b82 */ /* 0x000ee20000000800 */
[-C--:B------:R-:W-:Y:S01]  /*5050*/  IADD3 R122, P0, R122, R120.reuse, RZ ;  /* 0x000000787a7a7210 */ /* 0x080fe20007f1e0ff */
[----:B0-----:R-:W-:Y:S01]  /*5060*/  IMAD R126, R174, 0x2d4, RZ ;  /* 0x000002d4ae7e7824 */ /* 0x001fe200078e02ff */
[-C--:B------:R-:W-:Y:S01]  /*5070*/  IADD3 R124, P1, R124, R120.reuse, RZ ;  /* 0x000000787c7c7210 */ /* 0x080fe20007f3e0ff */
[----:B-1----:R-:W-:Y:S01]  /*5080*/  IMAD R128, R167, 0x2e4, RZ ;  /* 0x000002e4a7807824 */ /* 0x002fe200078e02ff */
[----:B------:R-:W-:Y:S01]  /*5090*/  LEA.HI.X.SX32 R123, R246, R121, 0x1, P0 ;  /* 0x00000079f67b7211 */ /* 0x000fe200000f0eff */
[----:B------:R-:W-:Y:S01]  /*50a0*/  IMAD R244, R244, 0x16a, RZ ;  /* 0x0000016af4f47824 */ /* 0x000fe200078e02ff */
[-C--:B------:R-:W-:Y:S01]  /*50b0*/  IADD3 R126, P2, R126, R120.reuse, RZ ;  /* 0x000000787e7e7210 */ /* 0x080fe20007f5e0ff */
[----:B------:R-:W0:Y:S01]  /*50c0*/  LDC R174, c[0x0][0x248] ;  /* 0x00009200ffae7b82 */ /* 0x000e220000000800 */
[----:B------:R-:W-:-:S02]  /*50d0*/  IADD3 R128, P0, R128, R120, RZ ;  /* 0x0000007880807210 */ /* 0x000fc40007f1e0ff */
[-C--:B------:R-:W-:Y:S02]  /*50e0*/  LEA.HI.X.SX32 R125, R164, R121.reuse, 0x1, P1 ;  /* 0x00000079a47d7211 */ /* 0x080fe400008f0eff */
[-C--:B------:R-:W-:Y:S01]  /*50f0*/  LEA.HI.X.SX32 R127, R244, R121.reuse, 0x1, P2 ;  /* 0x00000079f47f7211 */ /* 0x080fe200010f0eff */
[----:B------:R5:W2:Y:S01]  /*5100*/  LDG.E.U16 R164, desc[UR60][R122.64] ;  /* 0x0000003c7aa47981 */ /* 0x000aa2000c1e1500 */
[----:B------:R-:W-:-:S03]  /*5110*/  LEA.HI.X.SX32 R129, R165, R121, 0x1, P0 ;  /* 0x00000079a5817211 */ /* 0x000fc600000f0eff */
[----:B------:R1:W2:Y:S04]  /*5120*/  LDG.E.U16 R165, desc[UR60][R124.64] ;  /* 0x0000003c7ca57981 */ /* 0x0002a8000c1e1500 */
[----:B------:R1:W2:Y:S01]  /*5130*/  LDG.E.U16 R166, desc[UR60][R126.64] ;  /* 0x0000003c7ea67981 */ /* 0x0002a2000c1e1500 */
[----:B-----5:R-:W-:-:S03]  /*5140*/  IMAD R122, R171, 0x2f4, RZ ;  /* 0x000002f4ab7a7824 */ /* 0x020fc600078e02ff */
[----:B------:R3:W5:Y:S01]  /*5150*/  LDG.E.U16 R167, desc[UR60][R128.64] ;  /* 0x0000003c80a77981 */ /* 0x000762000c1e1500 */
[----:B-1----:R-:W-:Y:S02]  /*5160*/  IMAD R124, R177, 0x304, RZ ;  /* 0x00000304b17c7824 */ /* 0x002fe400078e02ff */
[----:B------:R-:W1:Y:S01]  /*5170*/  LDC R177, c[0x0][0x248] ;  /* 0x00009200ffb17b82 */ /* 0x000e620000000800 */
[----:B------:R-:W-:Y:S01]  /*5180*/  IMAD R126, R178, 0x314, RZ ;  /* 0x00000314b27e7824 */ /* 0x000fe200078e02ff */
[-C--:B------:R-:W-:Y:S01]  /*5190*/  IADD3 R122, P0, R122, R120.reuse, RZ ;  /* 0x000000787a7a7210 */ /* 0x080fe20007f1e0ff */
[----:B------:R-:W-:Y:S01]  /*51a0*/  IMAD R242, R242, 0x17a, RZ ;  /* 0x0000017af2f27824 */ /* 0x000fe200078e02ff */
[-C--:B------:R-:W-:Y:S01]  /*51b0*/  IADD3 R124, P1, R124, R120.reuse, RZ ;  /* 0x000000787c7c7210 */ /* 0x080fe20007f3e0ff */
[----:B------:R-:W-:Y:S01]  /*51c0*/  IMAD R240, R240, 0x18a, RZ ;  /* 0x0000018af0f07824 */ /* 0x000fe200078e02ff */
[----:B------:R-:W-:Y:S01]  /*51d0*/  IADD3 R126, P2, R126, R120, RZ ;  /* 0x000000787e7e7210 */ /* 0x000fe20007f5e0ff */
[----:B---3--:R-:W-:Y:S01]  /*51e0*/  IMAD R128, R170, 0x324, RZ ;  /* 0x00000324aa807824 */ /* 0x008fe200078e02ff */
[----:B------:R-:W3:Y:S01]  /*51f0*/  LDC R178, c[0x0][0x248] ;  /* 0x00009200ffb27b82 */ /* 0x000ee20000000800 */
[----:B------:R-:W-:-:S02]  /*5200*/  LEA.HI.X.SX32 R123, R242, R121, 0x1, P0 ;  /* 0x00000079f27b7211 */ /* 0x000fc400000f0eff */
[-C--:B------:R-:W-:Y:S02]  /*5210*/  LEA.HI.X.SX32 R125, R168, R121.reuse, 0x1, P1 ;  /* 0x00000079a87d7211 */ /* 0x080fe400008f0eff */
[----:B------:R-:W-:Y:S01]  /*5220*/  IADD3 R128, P0, R128, R120, RZ ;  /* 0x0000007880807210 */ /* 0x000fe20007f1e0ff */
[----:B------:R0:W5:Y:S01]  /*5230*/  LDG.E.U16 R168, desc[UR60][R122.64] ;  /* 0x0000003c7aa87981 */ /* 0x000162000c1e1500 */
[-C--:B------:R-:W-:Y:S02]  /*5240*/  LEA.HI.X.SX32 R127, R240, R121.reuse, 0x1, P2 ;  /* 0x00000079f07f7211 */ /* 0x080fe400010f0eff */
[----:B------:R-:W-:Y:S02]  /*5250*/  LEA.HI.X.SX32 R129, R169, R121, 0x1, P0 ;  /* 0x00000079a9817211 */ /* 0x000fe400000f0eff */
[----:B------:R4:W5:Y:S04]  /*5260*/  LDG.E.U16 R169, desc[UR60][R124.64] ;  /* 0x0000003c7ca97981 */ /* 0x000968000c1e1500 */
[----:B------:R4:W5:Y:S01]  /*5270*/  LDG.E.U16 R170, desc[UR60][R126.64] ;  /* 0x0000003c7eaa7981 */ /* 0x000962000c1e1500 */
[----:B0-----:R-:W-:-:S02]  /*5280*/  IMAD R122, R174, 0x334, RZ ;  /* 0x00000334ae7a7824 */ /* 0x001fc400078e02ff */
[----:B------:R-:W-:Y:S01]  /*5290*/  IMAD R236, R236, 0x1aa, RZ ;  /* 0x000001aaecec7824 */ /* 0x000fe200078e02ff */
[----:B------:R1:W5:Y:S01]  /*52a0*/  LDG.E.U16 R171, desc[UR60][R128.64] ;  /* 0x0000003c80ab7981 */ /* 0x000362000c1e1500 */
[----:B----4-:R-:W-:Y:S02]  /*52b0*/  IMAD R124, R181, 0x344, RZ ;  /* 0x00000344b57c7824 */ /* 0x010fe400078e02ff */
[----:B------:R-:W0:Y:S01]  /*52c0*/  LDC R181, c[0x0][0x248] ;  /* 0x00009200ffb57b82 */ /* 0x000e220000000800 */
[----:B------:R-:W-:Y:S01]  /*52d0*/  IMAD R126, R215, 0x354, RZ ;  /* 0x00000354d77e7824 */ /* 0x000fe200078e02ff */
[-C--:B------:R-:W-:Y:S01]  /*52e0*/  IADD3 R122, P0, R122, R120.reuse, RZ ;  /* 0x000000787a7a7210 */ /* 0x080fe20007f1e0ff */
[----:B------:R-:W-:Y:S01]  /*52f0*/  IMAD R238, R238, 0x19a, RZ ;  /* 0x0000019aeeee7824 */ /* 0x000fe200078e02ff */
[-C--:B------:R-:W-:Y:S01]  /*5300*/  IADD3 R124, P1, R124, R120.reuse, RZ ;  /* 0x000000787c7c7210 */ /* 0x080fe20007f3e0ff */
[----:B-1----:R-:W-:Y:S01]  /*5310*/  IMAD R128, R177, 0x364, RZ ;  /* 0x00000364b1807824 */ /* 0x002fe200078e02ff */
[----:B------:R-:W-:-:S02]  /*5320*/  IADD3 R126, P2, R126, R120, RZ ;  /* 0x000000787e7e7210 */ /* 0x000fc40007f5e0ff */
[----:B------:R-:W1:Y:S01]  /*5330*/  LDC R177, c[0x0][0x248] ;  /* 0x00009200ffb17b82 */ /* 0x000e620000000800 */
[-C--:B------:R-:W-:Y:S02]  /*5340*/  LEA.HI.X.SX32 R123, R238, R121.reuse, 0x1, P0 ;  /* 0x00000079ee7b7211 */ /* 0x080fe400000f0eff */
[-C--:B------:R-:W-:Y:S02]  /*5350*/  LEA.HI.X.SX32 R127, R236, R121.reuse, 0x1, P2 ;  /* 0x00000079ec7f7211 */ /* 0x080fe400010f0eff */
[----:B------:R-:W-:Y:S02]  /*5360*/  IADD3 R128, P0, R128, R120, RZ ;  /* 0x0000007880807210 */ /* 0x000fe40007f1e0ff */
[-C--:B------:R-:W-:Y:S01]  /*5370*/  LEA.HI.X.SX32 R125, R172, R121.reuse, 0x1, P1 ;  /* 0x00000079ac7d7211 */ /* 0x080fe200008f0eff */
[----:B------:R3:W4:Y:S01]  /*5380*/  LDG.E.U16 R174, desc[UR60][R126.64] ;  /* 0x0000003c7eae7981 */ /* 0x000722000c1e1500 */
[----:B------:R-:W-:Y:S01]  /*5390*/  LEA.HI.X.SX32 R129, R173, R121, 0x1, P0 ;  /* 0x00000079ad817211 */ /* 0x000fe200000f0eff */
[----:B------:R-:W-:Y:S01]  /*53a0*/  IMAD R234, R234, 0x1ba, RZ ;  /* 0x000001baeaea7824 */ /* 0x000fe200078e02ff */
[----:B------:R-:W1:Y:S01]  /*53b0*/  LDC R215, c[0x0][0x248] ;  /* 0x00009200ffd77b82 */ /* 0x000e620000000800 */
[----:B------:R3:W4:Y:S04]  /*53c0*/  LDG.E.U16 R173, desc[UR60][R124.64] ;  /* 0x0000003c7cad7981 */ /* 0x000728000c1e1500 */
[----:B------:R0:W4:Y:S01]  /*53d0*/  LDG.E.U16 R172, desc[UR60][R122.64] ;  /* 0x0000003c7aac7981 */ /* 0x000122000c1e1500 */
[----:B---3--:R-:W-:-:S02]  /*53e0*/  IMAD R126, R178, 0x374, RZ ;  /* 0x00000374b27e7824 */ /* 0x008fc400078e02ff */
[----:B------:R-:W3:Y:S01]  /*53f0*/  LDC R178, c[0x0][0x248] ;  /* 0x00009200ffb27b82 */ /* 0x000ee20000000800 */
[----:B------:R-:W-:Y:S01]  /*5400*/  IMAD R232, R232, 0x1ca, RZ ;  /* 0x000001cae8e87824 */ /* 0x000fe200078e02ff */
[----:B------:R-:W4:Y:S01]  /*5410*/  LDG.E.U16 R128, desc[UR60][R128.64] ;  /* 0x0000003c80807981 */ /* 0x000f22000c1e1500 */
[----:B------:R-:W-:Y:S01]  /*5420*/  IMAD R124, R198, 0x384, RZ ;  /* 0x00000384c67c7824 */ /* 0x000fe200078e02ff */
[----:B------:R-:W-:Y:S01]  /*5430*/  IADD3 R126, P0, R126, R120, RZ ;  /* 0x000000787e7e7210 */ /* 0x000fe20007f1e0ff */
[----:B0-----:R-:W-:-:S03]  /*5440*/  IMAD R122, R227, 0x394, RZ ;  /* 0x00000394e37a7824 */ /* 0x001fc600078e02ff */
[-C--:B------:R-:W-:Y:S01]  /*5450*/  IADD3 R124, P1, R124, R120.reuse, RZ ;  /* 0x000000787c7c7210 */ /* 0x080fe20007f3e0ff */
[----:B------:R-:W-:Y:S01]  /*5460*/  IMAD R123, R181, 0x3a4, RZ ;  /* 0x000003a4b57b7824 */ /* 0x000fe200078e02ff */
[-C--:B------:R-:W-:Y:S01]  /*5470*/  LEA.HI.X.SX32 R127, R234, R121.reuse, 0x1, P0 ;  /* 0x00000079ea7f7211 */ /* 0x080fe200000f0eff */
[----:B------:R-:W0:Y:S01]  /*5480*/  LDC R181, c[0x0][0x248] ;  /* 0x00009200ffb57b82 */ /* 0x000e220000000800 */
[----:B------:R-:W-:Y:S02]  /*5490*/  LEA.HI.X.SX32 R125, R175, R121, 0x1, P1 ;  /* 0x00000079af7d7211 */ /* 0x000fe400008f0eff */
[-C--:B------:R-:W-:Y:S01]  /*54a0*/  IADD3 R122, P0, R122, R120.reuse, RZ ;  /* 0x000000787a7a7210 */ /* 0x080fe20007f1e0ff */
[----:B------:R1:W4:Y:S04]  /*54b0*/  LDG.E.U16 R129, desc[UR60][R126.64] ;  /* 0x0000003c7e817981 */ /* 0x000328000c1e1500 */
[----:B------:R1:W4:Y:S01]  /*54c0*/  LDG.E.U16 R175, desc[UR60][R124.64] ;  /* 0x0000003c7caf7981 */ /* 0x000322000c1e1500 */
[----:B------:R-:W-:Y:S01]  /*54d0*/  IMAD R230, R230, 0x1da, RZ ;  /* 0x000001dae6e67824 */ /* 0x000fe200078e02ff */
[----:B------:R-:W0:Y:S01]  /*54e0*/  LDC R227, c[0x0][0x248] ;  /* 0x00009200ffe37b82 */ /* 0x000e220000000800 */
[----:B-1----:R-:W-:-:S02]  /*54f0*/  IADD3 R126, P1, R123, R120, RZ ;  /* 0x000000787b7e7210 */ /* 0x002fc40007f3e0ff */
[-C--:B------:R-:W-:Y:S01]  /*5500*/  LEA.HI.X.SX32 R123, R232, R121.reuse, 0x1, P0 ;  /* 0x00000079e87b7211 */ /* 0x080fe200000f0eff */
[----:B------:R-:W-:Y:S01]  /*5510*/  IMAD R124, R177, 0x3b4, RZ ;  /* 0x000003b4b17c7824 */ /* 0x000fe200078e02ff */
[----:B------:R-:W-:-:S03]  /*5520*/  LEA.HI.X.SX32 R127, R176, R121, 0x1, P1 ;  /* 0x00000079b07f7211 */ /* 0x000fc600008f0eff */
[----:B------:R-:W1:Y:S01]  /*5530*/  LDC R198, c[0x0][0x248] ;  /* 0x00009200ffc67b82 */ /* 0x000e620000000800 */
[----:B------:R3:W4:Y:S04]  /*5540*/  LDG.E.U16 R176, desc[UR60][R122.64] ;  /* 0x0000003c7ab07981 */ /* 0x000728000c1e1500 */
[----:B------:R3:W4:Y:S02]  /*5550*/  LDG.E.U16 R177, desc[UR60][R126.64] ;  /* 0x0000003c7eb17981 */ /* 0x000724000c1e1500 */
[----:B---3--:R-:W-:Y:S01]  /*5560*/  IADD3 R122, P0, R124, R120, RZ ;  /* 0x000000787c7a7210 */ /* 0x008fe20007f1e0ff */
[----:B------:R-:W-:-:S03]  /*5570*/  IMAD R124, R223, 0x3c4, RZ ;  /* 0x000003c4df7c7824 */ /* 0x000fc600078e02ff */
[----:B------:R-:W-:Y:S01]  /*5580*/  LEA.HI.X.SX32 R123, R230, R121, 0x1, P0 ;  /* 0x00000079e67b7211 */ /* 0x000fe200000f0eff */
[----:B------:R-:W-:-:S04]  /*5590*/  IMAD R126, R178, 0x3e4, RZ ;  /* 0x000003e4b27e7824 */ /* 0x000fc800078e02ff */
[----:B------:R3:W4:Y:S01]  /*55a0*/  LDG.E.U16 R178, desc[UR60][R122.64] ;  /* 0x0000003c7ab27981 */ /* 0x000722000c1e1500 */
[-C--:B------:R-:W-:Y:S01]  /*55b0*/  IADD3 R126, P2, R126, R120.reuse, RZ ;  /* 0x000000787e7e7210 */ /* 0x080fe20007f5e0ff */
[----:B0-----:R-:W-:Y:S02]  /*55c0*/  IMAD R181, R181, 0x214, RZ ;  /* 0x00000214b5b57824 */ /* 0x001fe400078e02ff */
[----:B------:R-:W-:Y:S01]  /*55d0*/  IMAD R125, R231, 0x3d4, RZ ;  /* 0x000003d4e77d7824 */ /* 0x000fe200078e02ff */
[----:B---3--:R-:W-:Y:S01]  /*55e0*/  IADD3 R122, P0, R124, R120, RZ ;  /* 0x000000787c7a7210 */ /* 0x008fe20007f1e0ff */
[----:B------:R-:W0:Y:S03]  /*55f0*/  LDC R231, c[0x0][0x248] ;  /* 0x00009200ffe77b82 */ /* 0x000e260000000800 */
[-C--:B------:R-:W-:Y:S02]  /*5600*/  LEA.HI.X.SX32 R123, R180, R121.reuse, 0x1, P0 ;  /* 0x00000079b47b7211 */ /* 0x080fe400000f0eff */
[----:B------:R-:W-:Y:S01]  /*5610*/  LEA.HI.X.SX32 R127, R179, R121, 0x1, P2 ;  /* 0x00000079b37f7211 */ /* 0x000fe200010f0eff */
[----:B------:R-:W-:-:S02]  /*5620*/  IMAD R215, R215, 0x114, RZ ;  /* 0x00000114d7d77824 */ /* 0x000fc400078e02ff */
[----:B------:R3:W4:Y:S01]  /*5630*/  LDG.E.U16 R179, desc[UR60][R122.64] ;  /* 0x0000003c7ab37981 */ /* 0x000722000c1e1500 */
[----:B------:R-:W-:Y:S02]  /*5640*/  IMAD R223, R227, 0x124, RZ ;  /* 0x00000124e3df7824 */ /* 0x000fe400078e02ff */
[----:B------:R-:W-:Y:S01]  /*5650*/  IMAD R227, R233, 0x134, RZ ;  /* 0x00000134e9e37824 */ /* 0x000fe200078e02ff */
[-C--:B------:R-:W-:Y:S01]  /*5660*/  IADD3 R124, P1, R125, R120.reuse, RZ ;  /* 0x000000787d7c7210 */ /* 0x080fe20007f3e0ff */
[----:B------:R-:W-:Y:S01]  /*5670*/  IMAD R228, R228, 0x1ea, RZ ;  /* 0x000001eae4e47824 */ /* 0x000fe200078e02ff */
[----:B------:R-:W0:Y:S01]  /*5680*/  LDC R233, c[0x0][0x248] ;  /* 0x00009200ffe97b82 */ /* 0x000e220000000800 */
[-C--:B---3--:R-:W-:Y:S02]  /*5690*/  IADD3 R122, P0, R181, R120.reuse, RZ ;  /* 0x00000078b57a7210 */ /* 0x088fe40007f1e0ff */
[----:B------:R3:W4:Y:S02]  /*56a0*/  LDG.E.U16 R181, desc[UR60][R126.64] ;  /* 0x0000003c7eb57981 */ /* 0x000724000c1e1500 */
[-C--:B------:R-:W-:Y:S01]  /*56b0*/  LEA.HI.X.SX32 R123, R182, R121.reuse, 0x1, P0 ;  /* 0x00000079b67b7211 */ /* 0x080fe200000f0eff */
[----:B------:R-:W-:Y:S01]  /*56c0*/  IMAD R239, R235, 0x144, RZ ;  /* 0x00000144ebef7824 */ /* 0x000fe200078e02ff */
[----:B------:R-:W-:Y:S01]  /*56d0*/  LEA.HI.X.SX32 R125, R228, R121, 0x1, P1 ;  /* 0x00000079e47d7211 */ /* 0x000fe200008f0eff */
[----:B------:R-:W0:Y:S02]  /*56e0*/  LDC R235, c[0x0][0x248] ;  /* 0x00009200ffeb7b82 */ /* 0x000e240000000800 */
[----:B------:R1:W4:Y:S01]  /*56f0*/  LDG.E.U16 R182, desc[UR60][R122.64] ;  /* 0x0000003c7ab67981 */ /* 0x000322000c1e1500 */
[----:B---3--:R-:W-:-:S03]  /*5700*/  IADD3 R126, P0, R215, R120, RZ ;  /* 0x00000078d77e7210 */ /* 0x008fc60007f1e0ff */
[----:B------:R3:W4:Y:S01]  /*5710*/  LDG.E.U16 R180, desc[UR60][R124.64] ;  /* 0x0000003c7cb47981 */ /* 0x000722000c1e1500 */
[----:B------:R-:W-:Y:S02]  /*5720*/  LEA.HI.X.SX32 R127, R185, R121, 0x1, P0 ;  /* 0x00000079b97f7211 */ /* 0x000fe400000f0eff */
[----:B-1----:R-:W-:-:S04]  /*5730*/  IADD3 R122, P2, R227, R120, RZ ;  /* 0x00000078e37a7210 */ /* 0x002fc80007f5e0ff */
[-C--:B------:R-:W-:Y:S02]  /*5740*/  LEA.HI.X.SX32 R123, R183, R121.reuse, 0x1, P2 ;  /* 0x00000079b77b7211 */ /* 0x080fe400010f0eff */
[----:B------:R1:W4:Y:S01]  /*5750*/  LDG.E.U16 R183, desc[UR60][R126.64] ;  /* 0x0000003c7eb77981 */ /* 0x000322000c1e1500 */
[-C--:B---3--:R-:W-:Y:S01]  /*5760*/  IADD3 R124, P1, R223, R120.reuse, RZ ;  /* 0x00000078df7c7210 */ /* 0x088fe20007f3e0ff */
[----:B------:R-:W-:Y:S02]  /*5770*/  IMAD R198, R198, 0x164, RZ ;  /* 0x00000164c6c67824 */ /* 0x000fe400078e02ff */
[----:B------:R-:W3:Y:S01]  /*5780*/  LDG.E.U16 R185, desc[UR60][R122.64] ;  /* 0x0000003c7ab97981 */ /* 0x000ee2000c1e1500 */
[----:B-1----:R-:W-:Y:S01]  /*5790*/  IADD3 R126, P0, R239, R120, RZ ;  /* 0x00000078ef7e7210 */ /* 0x002fe20007f1e0ff */
[----:B0-----:R-:W-:Y:S01]  /*57a0*/  IMAD R239, R231, 0x154, RZ ;  /* 0x00000154e7ef7824 */ /* 0x001fe200078e02ff */
[-C--:B------:R-:W-:Y:S01]  /*57b0*/  LEA.HI.X.SX32 R125, R184, R121.reuse, 0x1, P1 ;  /* 0x00000079b87d7211 */ /* 0x080fe200008f0eff */
[----:B------:R-:W0:Y:S01]  /*57c0*/  LDC R231, c[0x0][0x248] ;  /* 0x00009200ffe77b82 */ /* 0x000e220000000800 */
[----:B------:R-:W-:-:S03]  /*57d0*/  LEA.HI.X.SX32 R127, R186, R121, 0x1, P0 ;  /* 0x00000079ba7f7211 */ /* 0x000fc600000f0eff */
[----:B------:R1:W3:Y:S04]  /*57e0*/  LDG.E.U16 R184, desc[UR60][R124.64] ;  /* 0x0000003c7cb87981 */ /* 0x0002e8000c1e1500 */
[----:B------:R1:W3:Y:S02]  /*57f0*/  LDG.E.U16 R186, desc[UR60][R126.64] ;  /* 0x0000003c7eba7981 */ /* 0x0002e4000c1e1500 */
[-C--:B-1----:R-:W-:Y:S02]  /*5800*/  IADD3 R124, P1, R198, R120.reuse, RZ ;  /* 0x00000078c67c7210 */ /* 0x082fe40007f3e0ff */
[-C--:B------:R-:W-:Y:S01]  /*5810*/  IADD3 R126, P0, R239, R120.reuse, RZ ;  /* 0x00000078ef7e7210 */ /* 0x080fe20007f1e0ff */
[----:B------:R-:W-:Y:S01]  /*5820*/  IMAD R198, R237, 0x184, RZ ;  /* 0x00000184edc67824 */ /* 0x000fe200078e02ff */
[-C--:B------:R-:W-:Y:S01]  /*5830*/  LEA.HI.X.SX32 R125, R188, R121.reuse, 0x1, P1 ;  /* 0x00000079bc7d7211 */ /* 0x080fe200008f0eff */
[----:B------:R-:W-:Y:S01]  /*5840*/  IMAD R122, R233, 0x174, RZ ;  /* 0x00000174e97a7824 */ /* 0x000fe200078e02ff */
[----:B------:R-:W-:Y:S01]  /*5850*/  LEA.HI.X.SX32 R127, R187, R121, 0x1, P0 ;  /* 0x00000079bb7f7211 */ /* 0x000fe200000f0eff */
[----:B------:R-:W1:Y:S01]  /*5860*/  LDC R239, c[0x0][0x248] ;  /* 0x00009200ffef7b82 */ /* 0x000e620000000800 */
[----:B0-----:R-:W-:Y:S01]  /*5870*/  IMAD R231, R231, 0x1a4, RZ ;  /* 0x000001a4e7e77824 */ /* 0x001fe200078e02ff */
[----:B------:R-:W5:Y:S04]  /*5880*/  LDG.E.U16 R188, desc[UR60][R124.64] ;  /* 0x0000003c7cbc7981 */ /* 0x000f68000c1e1500 */
[----:B------:R0:W3:Y:S01]  /*5890*/  LDG.E.U16 R187, desc[UR60][R126.64] ;  /* 0x0000003c7ebb7981 */ /* 0x0000e2000c1e1500 */
[-C--:B------:R-:W-:Y:S01]  /*58a0*/  IADD3 R122, P0, R122, R120.reuse, RZ ;  /* 0x000000787a7a7210 */ /* 0x080fe20007f1e0ff */
[----:B------:R-:W2:Y:S01]  /*58b0*/  LDC R237, c[0x0][0x248] ;  /* 0x00009200ffed7b82 */ /* 0x000ea20000000800 */
[----:B0-----:R-:W-:Y:S01]  /*58c0*/  IADD3 R126, P1, R198, R120, RZ ;  /* 0x00000078c67e7210 */ /* 0x001fe20007f3e0ff */
[----:B------:R-:W-:-:S06]  /*58d0*/  IMAD R198, R235, 0x194, RZ ;  /* 0x00000194ebc67824 */ /* 0x000fcc00078e02ff */
[----:B------:R-:W0:Y:S01]  /*58e0*/  LDC R233, c[0x0][0x248] ;  /* 0x00009200ffe97b82 */ /* 0x000e220000000800 */
[-C--:B------:R-:W-:Y:S02]  /*58f0*/  LEA.HI.X.SX32 R127, R190, R121.reuse, 0x1, P1 ;  /* 0x00000079be7f7211 */ /* 0x080fe400008f0eff */
[----:B------:R-:W-:-:S03]  /*5900*/  LEA.HI.X.SX32 R123, R189, R121, 0x1, P0 ;  /* 0x00000079bd7b7211 */ /* 0x000fc600000f0eff */
[----:B------:R1:W3:Y:S01]  /*5910*/  LDG.E.U16 R190, desc[UR60][R126.64] ;  /* 0x0000003c7ebe7981 */ /* 0x0002e2000c1e1500 */
[-C--:B------:R-:W-:Y:S02]  /*5920*/  IADD3 R124, P1, R231, R120.reuse, RZ ;  /* 0x00000078e77c7210 */ /* 0x080fe40007f3e0ff */
[----:B------:R-:W2:Y:S01]  /*5930*/  LDC R231, c[0x0][0x248] ;  /* 0x00009200ffe77b82 */ /* 0x000ea20000000800 */
[----:B------:R1:W3:Y:S02]  /*5940*/  LDG.E.U16 R189, desc[UR60][R122.64] ;  /* 0x0000003c7abd7981 */ /* 0x0002e4000c1e1500 */
[----:B-1----:R-:W-:-:S05]  /*5950*/  IADD3 R126, P0, R198, R120, RZ ;  /* 0x00000078c67e7210 */ /* 0x002fca0007f1e0ff */
[----:B------:R-:W1:Y:S01]  /*5960*/  LDC R198, c[0x0][0x248] ;  /* 0x00009200ffc67b82 */ /* 0x000e620000000800 */
[----:B------:R-:W-:Y:S01]  /*5970*/  IMAD R122, R241, 0x1b4, RZ ;  /* 0x000001b4f17a7824 */ /* 0x000fe200078e02ff */
[-C--:B------:R-:W-:Y:S01]  /*5980*/  LEA.HI.X.SX32 R127, R191, R121.reuse, 0x1, P0 ;  /* 0x00000079bf7f7211 */ /* 0x080fe200000f0eff */
[----:B------:R-:W-:Y:S01]  /*5990*/  IMAD R235, R243, 0x1c4, RZ ;  /* 0x000001c4f3eb7824 */ /* 0x000fe200078e02ff */
[-C--:B------:R-:W-:Y:S02]  /*59a0*/  LEA.HI.X.SX32 R125, R192, R121.reuse, 0x1, P1 ;  /* 0x00000079c07d7211 */ /* 0x080fe400008f0eff */
[----:B------:R-:W-:Y:S01]  /*59b0*/  IADD3 R122, P0, R122, R120, RZ ;  /* 0x000000787a7a7210 */ /* 0x000fe20007f1e0ff */
[----:B------:R0:W3:Y:S01]  /*59c0*/  LDG.E.U16 R191, desc[UR60][R126.64] ;  /* 0x0000003c7ebf7981 */ /* 0x0000e2000c1e1500 */
[----:B------:R-:W-:Y:S02]  /*59d0*/  IMAD R239, R239, 0x1d4, RZ ;  /* 0x000001d4efef7824 */ /* 0x000fe400078e02ff */
[----:B------:R-:W-:Y:S01]  /*59e0*/  LEA.HI.X.SX32 R123, R193, R121, 0x1, P0 ;  /* 0x00000079c17b7211 */ /* 0x000fe200000f0eff */
[----:B------:R2:W3:Y:S01]  /*59f0*/  LDG.E.U16 R192, desc[UR60][R124.64] ;  /* 0x0000003c7cc07981 */ /* 0x0004e2000c1e1500 */
[----:B0-----:R-:W-:-:S03]  /*5a00*/  IMAD R233, R233, 0x1f4, RZ ;  /* 0x000001f4e9e97824 */ /* 0x001fc600078e02ff */
[----:B------:R0:W3:Y:S01]  /*5a10*/  LDG.E.U16 R193, desc[UR60][R122.64] ;  /* 0x0000003c7ac17981 */ /* 0x0000e2000c1e1500 */
[----:B------:R-:W-:Y:S01]  /*5a20*/  IADD3 R126, P1, R235, R120, RZ ;  /* 0x00000078eb7e7210 */ /* 0x000fe20007f3e0ff */
[----:B--2---:R-:W-:-:S03]  /*5a30*/  IMAD R235, R237, 0x1e4, RZ ;  /* 0x000001e4edeb7824 */ /* 0x004fc600078e02ff */
[-C--:B------:R-:W-:Y:S02]  /*5a40*/  LEA.HI.X.SX32 R127, R194, R121.reuse, 0x1, P1 ;  /* 0x00000079c27f7211 */ /* 0x080fe400008f0eff */
[-C--:B------:R-:W-:Y:S02]  /*5a50*/  IADD3 R124, P0, R239, R120.reuse, RZ ;  /* 0x00000078ef7c7210 */ /* 0x080fe40007f1e0ff */
[----:B0-----:R-:W-:Y:S01]  /*5a60*/  IADD3 R122, P1, R235, R120, RZ ;  /* 0x00000078eb7a7210 */ /* 0x001fe20007f3e0ff */
[----:B------:R1:W2:Y:S01]  /*5a70*/  LDG.E.U16 R194, desc[UR60][R126.64] ;  /* 0x0000003c7ec27981 */ /* 0x0002a2000c1e1500 */
[-C--:B------:R-:W-:Y:S02]  /*5a80*/  LEA.HI.X.SX32 R125, R195, R121.reuse, 0x1, P0 ;  /* 0x00000079c37d7211 */ /* 0x080fe400000f0eff */
[----:B------:R-:W-:-:S03]  /*5a90*/  LEA.HI.X.SX32 R123, R196, R121, 0x1, P1 ;  /* 0x00000079c47b7211 */ /* 0x000fc600008f0eff */
[----:B------:R0:W4:Y:S01]  /*5aa0*/  LDG.E.U16 R195, desc[UR60][R124.64] ;  /* 0x0000003c7cc37981 */ /* 0x000122000c1e1500 */
[----:B-1----:R-:W-:Y:S01]  /*5ab0*/  IMAD R127, R198, 0x3f4, RZ ;  /* 0x000003f4c67f7824 */ /* 0x002fe200078e02ff */
[-C--:B------:R-:W-:Y:S01]  /*5ac0*/  IADD3 R126, P0, R233, R120.reuse, RZ ;  /* 0x00000078e97e7210 */ /* 0x080fe20007f1e0ff */
[----:B------:R-:W-:Y:S01]  /*5ad0*/  IMAD R198, R231, 0x1fa, RZ ;  /* 0x000001fae7c67824 */ /* 0x000fe200078e02ff */
[----:B------:R1:W3:Y:S02]  /*5ae0*/  LDG.E.U16 R196, desc[UR60][R122.64] ;  /* 0x0000003c7ac47981 */ /* 0x0002e4000c1e1500 */
[----:B0-----:R-:W-:Y:S02]  /*5af0*/  IADD3 R124, P1, R127, R120, RZ ;  /* 0x000000787f7c7210 */ /* 0x001fe40007f3e0ff */
[-C--:B------:R-:W-:Y:S02]  /*5b00*/  LEA.HI.X.SX32 R127, R214, R121.reuse, 0x1, P0 ;  /* 0x00000079d67f7211 */ /* 0x080fe400000f0eff */
[----:B------:R-:W-:-:S02]  /*5b10*/  LEA.HI.X.SX32 R125, R198, R121, 0x1, P1 ;  /* 0x00000079c67d7211 */ /* 0x000fc400008f0eff */
[-C--:B-1----:R-:W-:Y:S02]  /*5b20*/  IADD3 R122, P0, R197, R120.reuse, RZ ;  /* 0x00000078c57a7210 */ /* 0x082fe40007f1e0ff */
[----:B------:R0:W3:Y:S02]  /*5b30*/  LDG.E.U16 R197, desc[UR60][R126.64] ;  /* 0x0000003c7ec57981 */ /* 0x0000e4000c1e1500 */
[----:B------:R-:W-:Y:S02]  /*5b40*/  LEA.HI.X.SX32 R123, R216, R121, 0x1, P0 ;  /* 0x00000079d87b7211 */ /* 0x000fe400000f0eff */
[----:B------:R1:W-:Y:S04]  /*5b50*/  STS.U16 [R131+0x4c00], R15 ;  /* 0x004c000f83007388 */ /* 0x0003e80000000400 */
[----:B------:R1:W-:Y:S01]  /*5b60*/  STS.U16 [R131+0x11c00], R11 ;  /* 0x011c000b83007388 */ /* 0x0003e20000000400 */
[----:B0-----:R-:W-:-:S03]  /*5b70*/  IADD3 R126, P1, R211, R120, RZ ;  /* 0x00000078d37e7210 */ /* 0x001fc60007f3e0ff */
[----:B------:R0:W-:Y:S01]  /*5b80*/  STS.U16 [R131+0x11800], R26 ;  /* 0x0118001a83007388 */ /* 0x0001e20000000400 */
[----:B------:R-:W-:-:S03]  /*5b90*/  LEA.HI.X.SX32 R127, R218, R121, 0x1, P1 ;  /* 0x00000079da7f7211 */ /* 0x000fc600008f0eff */
[----:B-1----:R1:W5:Y:S04]  /*5ba0*/  LDG.E.U16 R15, desc[UR60][R122.64] ;  /* 0x0000003c7a0f7981 */ /* 0x002368000c1e1500 */
[----:B------:R5:W2:Y:S01]  /*5bb0*/  LDG.E.U16 R11, desc[UR60][R126.64] ;  /* 0x0000003c7e0b7981 */ /* 0x000aa2000c1e1500 */
[----:B0-----:R-:W-:-:S03]  /*5bc0*/  IADD3 R26, P1, R208, R120, RZ ;  /* 0x00000078d01a7210 */ /* 0x001fc60007f3e0ff */
[----:B------:R0:W-:Y:S01]  /*5bd0*/  STS.U16 [R131+0x12400], R27 ;  /* 0x0124001b83007388 */ /* 0x0001e20000000400 */
[----:B-1----:R-:W-:-:S03]  /*5be0*/  IADD3 R122, P0, R210, R120, RZ ;  /* 0x00000078d27a7210 */ /* 0x002fc60007f1e0ff */
[----:B------:R-:W3:Y:S01]  /*5bf0*/  LDG.E.U16 R124, desc[UR60][R124.64] ;  /* 0x0000003c7c7c7981 */ /* 0x000ee2000c1e1500 */
[----:B------:R-:W-:-:S03]  /*5c00*/  LEA.HI.X.SX32 R123, R217, R121, 0x1, P0 ;  /* 0x00000079d97b7211 */ /* 0x000fc600000f0eff */
[----:B------:R-:W-:Y:S04]  /*5c10*/  STS.U16 [R131+0x5400], R4 ;  /* 0x0054000483007388 */ /* 0x000fe80000000400 */
[----:B------:R-:W-:Y:S01]  /*5c20*/  STS.U16 [R131+0x12800], R28 ;  /* 0x0128001c83007388 */ /* 0x000fe20000000400 */
[----:B0-----:R-:W-:-:S03]  /*5c30*/  LEA.HI.X.SX32 R27, R221, R121, 0x1, P1 ;  /* 0x00000079dd1b7211 */ /* 0x001fc600008f0eff */
[----:B------:R-:W-:Y:S04]  /*5c40*/  STS.U16 [R131+0x13800], R18 ;  /* 0x0138001283007388 */ /* 0x000fe80000000400 */
[----:B------:R-:W-:Y:S04]  /*5c50*/  STS.U16 [R131+0x14800], R10 ;  /* 0x0148000a83007388 */ /* 0x000fe80000000400 */
[----:B------:R-:W-:Y:S04]  /*5c60*/  STS.U16 [R131+0x13c00], R2 ;  /* 0x013c000283007388 */ /* 0x000fe80000000400 */
[----:B------:R-:W-:Y:S04]  /*5c70*/  STS.U16 [R131+0x6400], R14 ;  /* 0x0064000e83007388 */ /* 0x000fe80000000400 */
[----:B------:R-:W-:Y:S04]  /*5c80*/  STS.U16 [R131+0x14400], R16 ;  /* 0x0144001083007388 */ /* 0x000fe80000000400 */
[----:B------:R-:W-:Y:S04]  /*5c90*/  STS.U16 [R131+0x12000], R13 ;  /* 0x0120000d83007388 */ /* 0x000fe80000000400 */
[----:B------:R-:W-:Y:S04]  /*5ca0*/  STS.U16 [R131+0x12c00], R6 ;  /* 0x012c000683007388 */ /* 0x000fe80000000400 */
[----:B------:R-:W-:Y:S04]  /*5cb0*/  STS.U16 [R131+0x16400], R3 ;  /* 0x0164000383007388 */ /* 0x000fe80000000400 */
[----:B-----5:R-:W-:Y:S04]  /*5cc0*/  STL [R1+0x28], R15 ;  /* 0x0000280f01007387 */ /* 0x020fe80000100800 */
[----:B------:R-:W-:Y:S04]  /*5cd0*/  STS.U16 [R131+0x17400], R8 ;  /* 0x0174000883007388 */ /* 0x000fe80000000400 */
[----:B------:R-:W-:Y:S04]  /*5ce0*/  STS.U16 [R131+0x15c00], R7 ;  /* 0x015c000783007388 */ /* 0x000fe80000000400 */
[----:B------:R-:W-:Y:S04]  /*5cf0*/  STS.U16 [R131+0x2400], R5 ;  /* 0x0024000583007388 */ /* 0x000fe80000000400 */
[----:B------:R-:W-:Y:S04]  /*5d00*/  STS.U16 [R131+0x3400], R9 ;  /* 0x0034000983007388 */ /* 0x000fe80000000400 */
[----:B------:R-:W-:Y:S04]  /*5d10*/  STS.U16 [R131+0x13000], R44 ;  /* 0x0130002c83007388 */ /* 0x000fe80000000400 */
[----:B------:R-:W-:Y:S04]  /*5d20*/  STS.U16 [R131+0x13400], R47 ;  /* 0x0134002f83007388 */ /* 0x000fe80000000400 */
[----:B------:R-:W-:Y:S04]  /*5d30*/  STS.U16 [R131+0x5c00], R48 ;  /* 0x005c003083007388 */ /* 0x000fe80000000400 */
[----:B------:R0:W-:Y:S04]  /*5d40*/  STS.U16 [R131+0x14000], R50 ;  /* 0x0140003283007388 */ /* 0x0001e80000000400 */
        /* <DEDUP_REMOVED lines=23> */
[----:B------:R4:W-:Y:S04]  /*5ec0*/  STS.U16 [R131+0x1c00], R45 ;  /* 0x001c002d83007388 */ /* 0x0009e80000000400 */
[----:B------:R-:W-:Y:S04]  /*5ed0*/  STS.U16 [R131+0x3800], R65 ;  /* 0x0038004183007388 */ /* 0x000fe80000000400 */
[----:B------:R-:W-:Y:S04]  /*5ee0*/  STS.U16 [R131+0x7000], R61 ;  /* 0x0070003d83007388 */ /* 0x000fe80000000400 */
[----:B------:R-:W-:Y:S04]  /*5ef0*/  STS.U16 [R131+0x17c00], R70 ;  /* 0x017c004683007388 */ /* 0x000fe80000000400 */
[----:B------:R-:W-:Y:S04]  /*5f00*/  STS.U16 [R131+0x3c00], R132 ;  /* 0x003c008483007388 */ /* 0x000fe80000000400 */
[----:B------:R-:W-:Y:S01]  /*5f10*/  STS.U16 [R131+0x7800], R130 ;  /* 0x0078008283007388 */ /* 0x000fe20000000400 */
[----:B------:R-:W-:Y:S01]  /*5f20*/  IMAD R127, R0, 0x104, RZ ;  /* 0x00000104007f7824 */ /* 0x000fe200078e02ff */
[----:B0-----:R-:W0:Y:S02]  /*5f30*/  LDC R50, c[0x0][0x248] ;  /* 0x00009200ff327b82 */ /* 0x001e240000000800 */
[----:B------:R2:W3:Y:S04]  /*5f40*/  LDG.E.U16 R125, desc[UR60][R122.64] ;  /* 0x0000003c7a7d7981 */ /* 0x0004e8000c1e1500 */
[----:B------:R1:W3:Y:S02]  /*5f50*/  LDG.E.U16 R4, desc[UR60][R26.64] ;  /* 0x0000003c1a047981 */ /* 0x0002e4000c1e1500 */
[----:B------:R-:W0:Y:S01]  /*5f60*/  LDC R126, c[0x0][0x248] ;  /* 0x00009200ff7e7b82 */ /* 0x000e220000000800 */
[----:B--2---:R-:W-:-:S02]  /*5f70*/  IADD3 R122, P0, R209, R120, RZ ;  /* 0x00000078d17a7210 */ /* 0x004fc40007f1e0ff */
[----:B-1----:R-:W-:Y:S01]  /*5f80*/  IADD3 R26, P1, R207, R120, RZ ;  /* 0x00000078cf1a7210 */ /* 0x002fe20007f3e0ff */
[----:B------:R1:W-:Y:S01]  /*5f90*/  STL [R1+0x24], R11 ;  /* 0x0000240b01007387 */ /* 0x0003e20000100800 */
[-C--:B------:R-:W-:Y:S01]  /*5fa0*/  LEA.HI.X.SX32 R123, R220, R121.reuse, 0x1, P0 ;  /* 0x00000079dc7b7211 */ /* 0x080fe200000f0eff */
[----:B------:R-:W-:Y:S01]  /*5fb0*/  IMAD R5, R0, 0x95, RZ ;  /* 0x0000009500057824 */ /* 0x000fe200078e02ff */
[----:B------:R-:W-:Y:S01]  /*5fc0*/  LEA.HI.X.SX32 R27, R224, R121, 0x1, P1 ;  /* 0x00000079e01b7211 */ /* 0x000fe200008f0eff */
[C---:B------:R-:W-:Y:S01]  /*5fd0*/  IMAD R7, R0.reuse, 0x9d, RZ ;  /* 0x0000009d00077824 */ /* 0x040fe200078e02ff */
[----:B------:R-:W2:Y:S01]  /*5fe0*/  LDC R51, c[0x0][0x248] ;  /* 0x00009200ff337b82 */ /* 0x000ea20000000800 */
[----:B------:R1:W2:Y:S04]  /*5ff0*/  LDG.E.U16 R28, desc[UR60][R122.64] ;  /* 0x0000003c7a1c7981 */ /* 0x0002a8000c1e1500 */
[----:B------:R1:W2:Y:S01]  /*6000*/  LDG.E.U16 R18, desc[UR60][R26.64] ;  /* 0x0000003c1a127981 */ /* 0x0002a2000c1e1500 */
[----:B------:R-:W-:-:S02]  /*6010*/  IMAD R9, R0, 0xa5, RZ ;  /* 0x000000a500097824 */ /* 0x000fc400078e02ff */
[----:B-----5:R-:W-:Y:S01]  /*6020*/  IMAD R21, R0, 0x96, RZ ;  /* 0x0000009600157824 */ /* 0x020fe200078e02ff */
[----:B----4-:R-:W4:Y:S01]  /*6030*/  LDC R45, c[0x0][0x248] ;  /* 0x00009200ff2d7b82 */ /* 0x010f220000000800 */
[-C--:B-1----:R-:W-:Y:S02]  /*6040*/  IADD3 R122, P0, R205, R120.reuse, RZ ;  /* 0x00000078cd7a7210 */ /* 0x082fe40007f1e0ff */
[-C--:B------:R-:W-:Y:S02]  /*6050*/  IADD3 R26, P1, R206, R120.reuse, RZ ;  /* 0x00000078ce1a7210 */ /* 0x080fe40007f3e0ff */
[-C--:B------:R-:W-:Y:S01]  /*6060*/  LEA.HI.X.SX32 R123, R219, R121.reuse, 0x1, P0 ;  /* 0x00000079db7b7211 */ /* 0x080fe200000f0eff */
[----:B------:R-:W-:Y:S01]  /*6070*/  IMAD R17, R0, 0x5b, RZ ;  /* 0x0000005b00117824 */ /* 0x000fe200078e02ff */
[-C--:B------:R-:W-:Y:S01]  /*6080*/  IADD3 R10, P0, R204, R120.reuse, RZ ;  /* 0x00000078cc0a7210 */ /* 0x080fe20007f1e0ff */
[----:B------:R-:W-:Y:S01]  /*6090*/  IMAD R19, R0, 0x6b, RZ ;  /* 0x0000006b00137824 */ /* 0x000fe200078e02ff */
[-C--:B------:R-:W-:Y:S01]  /*60a0*/  LEA.HI.X.SX32 R27, R225, R121.reuse, 0x1, P1 ;  /* 0x00000079e11b7211 */ /* 0x080fe200008f0eff */
[----:B------:R1:W5:Y:S01]  /*60b0*/  LDG.E.U16 R16, desc[UR60][R122.64] ;  /* 0x0000003c7a107981 */ /* 0x000362000c1e1500 */
[----:B------:R-:W-:Y:S01]  /*60c0*/  LEA.HI.X.SX32 R11, R222, R121, 0x1, P0 ;  /* 0x00000079de0b7211 */ /* 0x000fe200000f0eff */
[----:B------:R-:W4:Y:S01]  /*60d0*/  LDC R225, c[0x0][0x248] ;  /* 0x00009200ffe17b82 */ /* 0x000f220000000800 */
[-C--:B------:R-:W-:Y:S01]  /*60e0*/  IADD3 R14, P1, R203, R120.reuse, RZ ;  /* 0x00000078cb0e7210 */ /* 0x080fe20007f3e0ff */
[----:B------:R-:W4:Y:S01]  /*60f0*/  LDG.E.U16 R13, desc[UR60][R26.64] ;  /* 0x0000003c1a0d7981 */ /* 0x000f22000c1e1500 */
[----:B------:R-:W-:-:S02]  /*6100*/  IADD3 R2, P0, R202, R120, RZ ;  /* 0x00000078ca027210 */ /* 0x000fc40007f1e0ff */
[-C--:B------:R-:W-:Y:S01]  /*6110*/  LEA.HI.X.SX32 R15, R226, R121.reuse, 0x1, P1 ;  /* 0x00000079e20f7211 */ /* 0x080fe200008f0eff */
[----:B------:R-:W4:Y:S01]  /*6120*/  LDG.E.U16 R6, desc[UR60][R10.64] ;  /* 0x0000003c0a067981 */ /* 0x000f22000c1e1500 */
[----:B------:R-:W-:Y:S01]  /*6130*/  LEA.HI.X.SX32 R3, R229, R121, 0x1, P0 ;  /* 0x00000079e5037211 */ /* 0x000fe200000f0eff */
[----:B------:R-:W4:Y:S05]  /*6140*/  LDC R55, c[0x0][0x248] ;  /* 0x00009200ff377b82 */ /* 0x000f2a0000000800 */
[----:B------:R1:W4:Y:S03]  /*6150*/  LDG.E.U16 R3, desc[UR60][R2.64] ;  /* 0x0000003c02037981 */ /* 0x000326000c1e1500 */
[----:B------:R-:W4:Y:S01]  /*6160*/  LDC R44, c[0x0][0x248] ;  /* 0x00009200ff2c7b82 */ /* 0x000f220000000800 */
[----:B------:R-:W-:-:S07]  /*6170*/  IMAD R25, R0, 0x77, RZ ;  /* 0x0000007700197824 */ /* 0x000fce00078e02ff */
[----:B------:R-:W4:Y:S08]  /*6180*/  LDC R52, c[0x0][0x248] ;  /* 0x00009200ff347b82 */ /* 0x000f300000000800 */
        /* <DEDUP_REMOVED lines=17> */
[----:B------:R-:W4:Y:S01]  /*62a0*/  LDC R131, c[0x0][0x248] ;  /* 0x00009200ff837b82 */ /* 0x000f220000000800 */
[----:B---3--:R3:W-:Y:S01]  /*62b0*/  STL [R1+0x20], R125 ;  /* 0x0000207d01007387 */ /* 0x0087e20000100800 */
[----:B0-----:R-:W-:-:S06]  /*62c0*/  IMAD R50, R50, 0x126, RZ ;  /* 0x0000012632327824 */ /* 0x001fcc00078e02ff */
[----:B-1----:R-:W0:Y:S01]  /*62d0*/  LDC R122, c[0x0][0x248] ;  /* 0x00009200ff7a7b82 */ /* 0x002e220000000800 */
[----:B------:R-:W4:Y:S04]  /*62e0*/  LDL R214, [R1+0x764] ;  /* 0x0007640001d67983 */ /* 0x000f280000100800 */
[----:B------:R1:W-:Y:S01]  /*62f0*/  STL [R1+0x1c], R4 ;  /* 0x00001c0401007387 */ /* 0x0003e20000100800 */
[----:B------:R-:W-:Y:S01]  /*6300*/  LOP3.LUT R2, R12, 0x10, RZ, 0x3c, !PT ;  /* 0x000000100c027812 */ /* 0x000fe200078e3cff */
[----:B------:R-:W-:Y:S01]  /*6310*/  IMAD R11, R0, 0xfc, RZ ;  /* 0x000000fc000b7824 */ /* 0x000fe200078e02ff */
[----:B---3--:R-:W3:Y:S01]  /*6320*/  LDC R125, c[0x0][0x248] ;  /* 0x00009200ff7d7b82 */ /* 0x008ee20000000800 */
[----:B-1----:R1:W3:Y:S01]  /*6330*/  LDG.E.U16 R4, desc[UR60][R14.64] ;  /* 0x0000003c0e047981 */ /* 0x0022e2000c1e1500 */
[----:B--2---:R-:W-:-:S06]  /*6340*/  IMAD R51, R51, 0x12c, RZ ;  /* 0x0000012c33337824 */ /* 0x004fcc00078e02ff */
[----:B------:R-:W2:Y:S01]  /*6350*/  LDC R123, c[0x0][0x248] ;  /* 0x00009200ff7b7b82 */ /* 0x000ea20000000800 */
[----:B------:R-:W-:Y:S04]  /*6360*/  STL [R1+0x18], R28 ;  /* 0x0000181c01007387 */ /* 0x000fe80000100800 */
[----:B------:R-:W-:Y:S04]  /*6370*/  STL [R1+0x14], R18 ;  /* 0x0000141201007387 */ /* 0x000fe80000100800 */
[----:B-----5:R-:W-:Y:S04]  /*6380*/  STL [R1+0x10], R16 ;  /* 0x0000101001007387 */ /* 0x020fe80000100800 */
[----:B----4-:R4:W-:Y:S04]  /*6390*/  STL [R1+0xc], R13 ;  /* 0x00000c0d01007387 */ /* 0x0109e80000100800 */
[----:B------:R5:W-:Y:S01]  /*63a0*/  STL [R1+0x8], R6 ;  /* 0x0000080601007387 */ /* 0x000be20000100800 */
[----:B-1----:R-:W-:-:S02]  /*63b0*/  IMAD R15, R0, 0x9e, RZ ;  /* 0x0000009e000f7824 */ /* 0x002fc400078e02ff */
[C---:B----4-:R-:W-:Y:S02]  /*63c0*/  IMAD R13, R0.reuse, 0xa6, RZ ;  /* 0x000000a6000d7824 */ /* 0x050fe400078e02ff */
[C---:B------:R-:W-:Y:S02]  /*63d0*/  IMAD R16, R0.reuse, 0xde, RZ ;  /* 0x000000de00107824 */ /* 0x040fe400078e02ff */
[C---:B------:R-:W-:Y:S02]  /*63e0*/  IMAD R14, R0.reuse, 0xd6, RZ ;  /* 0x000000d6000e7824 */ /* 0x040fe400078e02ff */
[C---:B------:R-:W-:Y:S02]  /*63f0*/  IMAD R18, R0.reuse, 0xf6, RZ ;  /* 0x000000f600127824 */ /* 0x040fe400078e02ff */
[----:B------:R-:W-:Y:S02]  /*6400*/  IMAD R27, R0, 0x7b, RZ ;  /* 0x0000007b001b7824 */ /* 0x000fe400078e02ff */
[----:B------:R-:W-:-:S02]  /*6410*/  IMAD R45, R45, 0x11e, RZ ;  /* 0x0000011e2d2d7824 */ /* 0x000fc400078e02ff */
[----:B------:R-:W-:Y:S02]  /*6420*/  IMAD R55, R55, 0x13c, RZ ;  /* 0x0000013c37377824 */ /* 0x000fe400078e02ff */
[----:B------:R-:W-:Y:S02]  /*6430*/  IMAD R44, R44, 0x11c, RZ ;  /* 0x0000011c2c2c7824 */ /* 0x000fe400078e02ff */
[----:B------:R-:W-:Y:S02]  /*6440*/  IMAD R52, R52, 0x12e, RZ ;  /* 0x0000012e34347824 */ /* 0x000fe400078e02ff */
[----:B------:R-:W-:Y:S02]  /*6450*/  IMAD R53, R53, 0x136, RZ ;  /* 0x0000013635357824 */ /* 0x000fe400078e02ff */
[----:B------:R-:W-:Y:S02]  /*6460*/  IMAD R54, R54, 0x13e, RZ ;  /* 0x0000013e36367824 */ /* 0x000fe400078e02ff */
[----:B------:R-:W-:-:S02]  /*6470*/  IMAD R56, R56, 0x146, RZ ;  /* 0x0000014638387824 */ /* 0x000fc400078e02ff */
[----:B------:R-:W-:Y:S02]  /*6480*/  IMAD R57, R57, 0x14c, RZ ;  /* 0x0000014c39397824 */ /* 0x000fe400078e02ff */
[----:B------:R-:W-:Y:S02]  /*6490*/  IMAD R58, R58, 0x14e, RZ ;  /* 0x0000014e3a3a7824 */ /* 0x000fe400078e02ff */
[----:B------:R-:W-:Y:S02]  /*64a0*/  IMAD R69, R69, 0x15c, RZ ;  /* 0x0000015c45457824 */ /* 0x000fe400078e02ff */
[----:B------:R-:W-:Y:S02]  /*64b0*/  IMAD R68, R68, 0x156, RZ ;  /* 0x0000015644447824 */ /* 0x000fe400078e02ff */
[----:B------:R-:W-:Y:S02]  /*64c0*/  IMAD R70, R70, 0x15e, RZ ;  /* 0x0000015e46467824 */ /* 0x000fe400078e02ff */
[----:B---3--:R-:W-:-:S02]  /*64d0*/  IMAD R125, R125, 0x18c, RZ ;  /* 0x0000018c7d7d7824 */ /* 0x008fc400078e02ff */
[----:B------:R-:W-:Y:S01]  /*64e0*/  IMAD R130, R130, 0x196, RZ ;  /* 0x0000019682827824 */ /* 0x000fe200078e02ff */
[----:B-----5:R-:W-:Y:S02]  /*64f0*/  IADD3 R6, R214, R2, RZ ;  /* 0x00000002d6067210 */ /* 0x020fe40007ffe0ff */
[----:B------:R-:W-:-:S05]  /*6500*/  LOP3.LUT R2, R12, 0x20, RZ, 0x3c, !PT ;  /* 0x000000200c027812 */ /* 0x000fca00078e3cff */
[----:B------:R-:W-:Y:S01]  /*6510*/  IMAD.IADD R8, R214, 0x1, R2 ;  /* 0x00000001d6087824 */ /* 0x000fe200078e0202 */
[----:B------:R-:W-:Y:S01]  /*6520*/  IADD3 R2, P0, R200, R120, RZ ;  /* 0x00000078c8027210 */ /* 0x000fe20007f1e0ff */
[----:B------:R-:W-:Y:S04]  /*6530*/  STL [R1+0x4], R4 ;  /* 0x0000040401007387 */ /* 0x000fe80000100800 */
[----:B------:R1:W-:Y:S02]  /*6540*/  STL [R1], R3 ;  /* 0x0000000301007387 */ /* 0x0003e40000100800 */
[----:B-1----:R-:W-:-:S05]  /*6550*/  IMAD R3, R0, 0x8d, RZ ;  /* 0x0000008d00037824 */ /* 0x002fca00078e02ff */
[----:B------:R-:W-:Y:S02]  /*6560*/  LEA.HI.X.SX32 R3, R3, R121, 0x1, P0 ;  /* 0x0000007903037211 */ /* 0x000fe400000f0eff */
[----:B------:R-:W-:-:S03]  /*6570*/  IADD3 R4, P1, R201, R120, RZ ;  /* 0x00000078c9047210 */ /* 0x000fc60007f3e0ff */
[----:B------:R1:W3:Y:S01]  /*6580*/  LDG.E.U16 R252, desc[UR60][R2.64] ;  /* 0x0000003c02fc7981 */ /* 0x0002e2000c1e1500 */
[----:B------:R-:W-:Y:S02]  /*6590*/  LEA.HI.X.SX32 R5, R5, R121, 0x1, P1 ;  /* 0x0000007905057211 */ /* 0x000fe400008f0eff */
[----:B-1----:R-:W-:-:S03]  /*65a0*/  IADD3 R2, P0, R199, R120, RZ ;  /* 0x00000078c7027210 */ /* 0x002fc60007f1e0ff */
[----:B------:R1:W4:Y:S01]  /*65b0*/  LDG.E.U16 R251, desc[UR60][R4.64] ;  /* 0x0000003c04fb7981 */ /* 0x000322000c1e1500 */
[-C--:B------:R-:W-:Y:S01]  /*65c0*/  LEA.HI.X.SX32 R3, R7, R121.reuse, 0x1, P0 ;  /* 0x0000007907037211 */ /* 0x080fe200000f0eff */
[----:B------:R-:W-:Y:S01]  /*65d0*/  IMAD R7, R0, 0xad, RZ ;  /* 0x000000ad00077824 */ /* 0x000fe200078e02ff */
[-C--:B------:R-:W-:Y:S02]  /*65e0*/  IADD3 R246, P0, R246, R120.reuse, RZ ;  /* 0x00000078f6f67210 */ /* 0x080fe40007f1e0ff */
[-C--:B------:R-:W-:Y:S01]  /*65f0*/  IADD3 R248, P1, R248, R120.reuse, RZ ;  /* 0x00000078f8f87210 */ /* 0x080fe20007f3e0ff */
[----:B------:R5:W4:Y:S01]  /*6600*/  LDG.E.U16 R250, desc[UR60][R2.64] ;  /* 0x0000003c02fa7981 */ /* 0x000b22000c1e1500 */
[-C--:B------:R-:W-:Y:S01]  /*6610*/  LEA.HI.X.SX32 R247, R7, R121.reuse, 0x1, P0 ;  /* 0x0000007907f77211 */ /* 0x080fe200000f0eff */
[----:B-1----:R-:W-:Y:S01]  /*6620*/  IMAD R5, R0, 0xb5, RZ ;  /* 0x000000b500057824 */ /* 0x002fe200078e02ff */
[-C--:B------:R-:W-:Y:S02]  /*6630*/  IADD3 R244, P0, R244, R120.reuse, RZ ;  /* 0x00000078f4f47210 */ /* 0x080fe40007f1e0ff */
[-C--:B------:R-:W-:Y:S01]  /*6640*/  LEA.HI.X.SX32 R249, R9, R121.reuse, 0x1, P1 ;  /* 0x0000007909f97211 */ /* 0x080fe200008f0eff */
[----:B------:R-:W-:Y:S01]  /*6650*/  STS.U16 [R6+0x10080], R119 ;  /* 0x0100807706007388 */ /* 0x000fe20000000400 */
[----:B------:R-:W-:Y:S01]  /*6660*/  LEA.HI.X.SX32 R245, R5, R121, 0x1, P0 ;  /* 0x0000007905f57211 */ /* 0x000fe200000f0eff */
[----:B------:R-:W-:Y:S01]  /*6670*/  IMAD R5, R0, 0xc5, RZ ;  /* 0x000000c500057824 */ /* 0x000fe200078e02ff */
[-C--:B------:R-:W-:Y:S01]  /*6680*/  IADD3 R242, P1, R242, R120.reuse, RZ ;  /* 0x00000078f2f27210 */ /* 0x080fe20007f3e0ff */
[----:B-----5:R-:W-:Y:S01]  /*6690*/  IMAD R3, R0, 0xbd, RZ ;  /* 0x000000bd00037824 */ /* 0x020fe200078e02ff */
[----:B------:R-:W-:-:S02]  /*66a0*/  IADD3 R240, P0, R240, R120, RZ ;  /* 0x00000078f0f07210 */ /* 0x000fc40007f1e0ff */
[----:B------:R-:W-:Y:S01]  /*66b0*/  LOP3.LUT R2, R12, 0x30, RZ, 0x3c, !PT ;  /* 0x000000300c027812 */ /* 0x000fe200078e3cff */
[----:B------:R-:W-:Y:S01]  /*66c0*/  STS.U16 [R6+0x10480], R118 ;  /* 0x0104807606007388 */ /* 0x000fe20000000400 */
[-C--:B------:R-:W-:Y:S01]  /*66d0*/  LEA.HI.X.SX32 R243, R3, R121.reuse, 0x1, P1 ;  /* 0x0000007903f37211 */ /* 0x080fe200008f0eff */
[----:B------:R-:W-:Y:S01]  /*66e0*/  IMAD R3, R0, 0xcd, RZ ;  /* 0x000000cd00037824 */ /* 0x000fe200078e02ff */
[-C--:B------:R-:W-:Y:S01]  /*66f0*/  LEA.HI.X.SX32 R241, R5, R121.reuse, 0x1, P0 ;  /* 0x0000007905f17211 */ /* 0x080fe200000f0eff */
[----:B------:R-:W-:Y:S01]  /*6700*/  STS.U16 [R6+0x10880], R117 ;  /* 0x0108807506007388 */ /* 0x000fe20000000400 */
[-C--:B------:R-:W-:Y:S01]  /*6710*/  IADD3 R238, P0, R238, R120.reuse, RZ ;  /* 0x00000078eeee7210 */ /* 0x080fe20007f1e0ff */
[----:B------:R-:W-:Y:S01]  /*6720*/  IMAD R5, R0, 0xd5, RZ ;  /* 0x000000d500057824 */ /* 0x000fe200078e02ff */
[-C--:B------:R-:W-:Y:S01]  /*6730*/  IADD3 R236, P1, R236, R120.reuse, RZ ;  /* 0x00000078ecec7210 */ /* 0x080fe20007f3e0ff */
[----:B------:R-:W-:Y:S01]  /*6740*/  STS.U16 [R6+0x10c80], R116 ;  /* 0x010c807406007388 */ /* 0x000fe20000000400 */
[-C--:B------:R-:W-:Y:S01]  /*6750*/  LEA.HI.X.SX32 R239, R3, R121.reuse, 0x1, P0 ;  /* 0x0000007903ef7211 */ /* 0x080fe200000f0eff */
[----:B------:R-:W-:Y:S01]  /*6760*/  IMAD R3, R0, 0xdd, RZ ;  /* 0x000000dd00037824 */ /* 0x000fe200078e02ff */
[-C--:B------:R-:W-:Y:S01]  /*6770*/  IADD3 R234, P0, R234, R120.reuse, RZ ;  /* 0x00000078eaea7210 */ /* 0x080fe20007f1e0ff */
[----:B------:R-:W-:Y:S03]  /*6780*/  STS.U16 [R6+0x11080], R115 ;  /* 0x0110807306007388 */ /* 0x000fe60000000400 */
[-C--:B------:R-:W-:Y:S01]  /*6790*/  LEA.HI.X.SX32 R235, R3, R121.reuse, 0x1, P0 ;  /* 0x0000007903eb7211 */ /* 0x080fe200000f0eff */
[----:B------:R-:W-:Y:S01]  /*67a0*/  IMAD R3, R0, 0xe5, RZ ;  /* 0x000000e500037824 */ /* 0x000fe200078e02ff */
[----:B------:R-:W-:Y:S01]  /*67b0*/  IADD3 R232, P0, R232, R120, RZ ;  /* 0x00000078e8e87210 */ /* 0x000fe20007f1e0ff */
[----:B------:R-:W-:Y:S01]  /*67c0*/  STS.U16 [R6+0x11480], R114 ;  /* 0x0114807206007388 */ /* 0x000fe20000000400 */
[----:B------:R-:W-:-:S02]  /*67d0*/  LEA.HI.X.SX32 R237, R5, R121, 0x1, P1 ;  /* 0x0000007905ed7211 */ /* 0x000fc400008f0eff */
[-C--:B------:R-:W-:Y:S01]  /*67e0*/  LEA.HI.X.SX32 R233, R3, R121.reuse, 0x1, P0 ;  /* 0x0000007903e97211 */ /* 0x080fe200000f0eff */
[----:B------:R-:W-:Y:S01]  /*67f0*/  IMAD R3, R0, 0xf5, RZ ;  /* 0x000000f500037824 */ /* 0x000fe200078e02ff */
[-C--:B------:R-:W-:Y:S01]  /*6800*/  IADD3 R228, P0, R228, R120.reuse, RZ ;  /* 0x00000078e4e47210 */ /* 0x080fe20007f1e0ff */
[----:B------:R-:W-:Y:S01]  /*6810*/  IMAD R5, R0, 0xed, RZ ;  /* 0x000000ed00057824 */ /* 0x000fe200078e02ff */
[-C--:B------:R-:W-:Y:S01]  /*6820*/  IADD3 R230, P1, R230, R120.reuse, RZ ;  /* 0x00000078e6e67210 */ /* 0x080fe20007f3e0ff */
[----:B------:R-:W-:Y:S01]  /*6830*/  STS.U16 [R6+0x11880], R113 ;  /* 0x0118807106007388 */ /* 0x000fe20000000400 */
[-C--:B------:R-:W-:Y:S01]  /*6840*/  LEA.HI.X.SX32 R229, R3, R121.reuse, 0x1, P0 ;  /* 0x0000007903e57211 */ /* 0x080fe200000f0eff */
[C---:B------:R-:W-:Y:S01]  /*6850*/  IMAD R3, R0.reuse, 0xfd, RZ ;  /* 0x000000fd00037824 */ /* 0x040fe200078e02ff */
[-C--:B------:R-:W-:Y:S01]  /*6860*/  LEA.HI.X.SX32 R231, R5, R121.reuse, 0x1, P1 ;  /* 0x0000007905e77211 */ /* 0x080fe200008f0eff */
[----:B------:R-:W-:Y:S01]  /*6870*/  IMAD R5, R0, 0xec, RZ ;  /* 0x000000ec00057824 */ /* 0x000fe200078e02ff */
[----:B------:R-:W-:Y:S01]  /*6880*/  IADD3 R198, P0, R198, R120, RZ ;  /* 0x00000078c6c67210 */ /* 0x000fe20007f1e0ff */
[----:B------:R-:W-:Y:S01]  /*6890*/  STS.U16 [R6+0x11c80], R112 ;  /* 0x011c807006007388 */ /* 0x000fe20000000400 */
[----:B------:R-:W-:Y:S01]  /*68a0*/  IADD3 R2, R214, R2, RZ ;  /* 0x00000002d6027210 */ /* 0x000fe20007ffe0ff */
[C---:B------:R-:W-:Y:S01]  /*68b0*/  IMAD R214, R0.reuse, 0x76, RZ ;  /* 0x0000007600d67824 */ /* 0x040fe200078e02ff */
[----:B------:R-:W-:Y:S01]  /*68c0*/  LEA.HI.X.SX32 R199, R3, R121, 0x1, P0 ;  /* 0x0000007903c77211 */ /* 0x000fe200000f0eff */
[----:B------:R-:W-:Y:S01]  /*68d0*/  STS.U16 [R6+0x12080], R111 ;  /* 0x0120806f06007388 */ /* 0x000fe20000000400 */
[----:B------:R-:W-:-:S03]  /*68e0*/  IMAD R9, R0, 0x7e, RZ ;  /* 0x0000007e00097824 */ /* 0x000fc600078e02ff */
        /* <DEDUP_REMOVED lines=54> */
[----:B------:R5:W-:Y:S01]  /*6c50*/  STS.U16 [R6+0x4080], R64 ;  /* 0x0040804006007388 */ /* 0x000be20000000400 */
[----:B------:R-:W-:Y:S01]  /*6c60*/  IMAD R3, R0, 0x3f, RZ ;  /* 0x0000003f00037824 */ /* 0x000fe200078e02ff */
[----:B-1----:R-:W1:Y:S02]  /*6c70*/  LDC R73, c[0x0][0x248] ;  /* 0x00009200ff497b82 */ /* 0x002e640000000800 */
[----:B------:R0:W-:Y:S04]  /*6c80*/  STS.U16 [R8+0x7100], R194 ;  /* 0x007100c208007388 */ /* 0x0001e80000000400 */
[----:B------:R2:W-:Y:S01]  /*6c90*/  STS.U16 [R8+0x7500], R195 ;  /* 0x007500c308007388 */ /* 0x0005e20000000400 */
[-C--:B-----5:R-:W-:Y:S01]  /*6ca0*/  IADD3 R6, P2, R213, R120.reuse, RZ ;  /* 0x00000078d5067210 */ /* 0x0a0fe20007f5e0ff */
[----:B------:R-:W5:Y:S02]  /*6cb0*/  LDC R72, c[0x0][0x248] ;  /* 0x00009200ff487b82 */ /* 0x000f640000000800 */
[----:B------:R-:W4:Y:S01]  /*6cc0*/  LDG.E.U16 R226, desc[UR60][R198.64] ;  /* 0x0000003cc6e27981 */ /* 0x000f22000c1e1500 */
[----:B0-----:R-:W-:-:S03]  /*6cd0*/  IADD3 R194, P0, R5, R120, RZ ;  /* 0x0000007805c27210 */ /* 0x001fc60007f1e0ff */
[----:B------:R0:W-:Y:S01]  /*6ce0*/  STS.U16 [R8+0x3500], R31 ;  /* 0x0035001f08007388 */ /* 0x0001e20000000400 */
[-C--:B--2---:R-:W-:Y:S01]  /*6cf0*/  LEA.HI.X.SX32 R195, R214, R121.reuse, 0x1, P0 ;  /* 0x00000079d6c37211 */ /* 0x084fe200000f0eff */
[----:B------:R-:W2:Y:S01]  /*6d00*/  LDC R109, c[0x0][0x248] ;  /* 0x00009200ff6d7b82 */ /* 0x000ea20000000800 */
[----:B------:R-:W-:Y:S01]  /*6d10*/  IADD3 R4, P0, R9, R120, RZ ;  /* 0x0000007809047210 */ /* 0x000fe20007f1e0ff */
[----:B------:R3:W4:Y:S01]  /*6d20*/  LDG.E.U16 R228, desc[UR60][R228.64] ;  /* 0x0000003ce4e47981 */ /* 0x000722000c1e1500 */
[----:B------:R-:W-:-:S03]  /*6d30*/  LEA.HI.X.SX32 R7, R5, R121, 0x1, P2 ;  /* 0x0000007905077211 */ /* 0x000fc600010f0eff */
[----:B------:R-:W4:Y:S01]  /*6d40*/  LDG.E.U16 R234, desc[UR60][R234.64] ;  /* 0x0000003ceaea7981 */ /* 0x000f22000c1e1500 */
[----:B0-----:R-:W-:Y:S01]  /*6d50*/  IMAD R31, R0, 0x86, RZ ;  /* 0x00000086001f7824 */ /* 0x001fe200078e02ff */
[-C--:B------:R-:W-:Y:S01]  /*6d60*/  IADD3 R212, P2, R212, R120.reuse, RZ ;  /* 0x00000078d4d47210 */ /* 0x080fe20007f5e0ff */
[----:B------:R-:W0:Y:S01]  /*6d70*/  LDC R71, c[0x0][0x248] ;  /* 0x00009200ff477b82 */ /* 0x000e220000000800 */
[-C--:B------:R-:W-:Y:S01]  /*6d80*/  LEA.HI.X.SX32 R5, R3, R121.reuse, 0x1, P0 ;  /* 0x0000007903057211 */ /* 0x080fe200000f0eff */
[C---:B------:R-:W-:Y:S01]  /*6d90*/  IMAD R3, R0.reuse, 0x43, RZ ;  /* 0x0000004300037824 */ /* 0x040fe200078e02ff */
[-C--:B------:R-:W-:Y:S01]  /*6da0*/  IADD3 R220, P0, R31, R120.reuse, RZ ;  /* 0x000000781fdc7210 */ /* 0x080fe20007f1e0ff */
[----:B------:R3:W-:Y:S01]  /*6db0*/  STS.U16 [R8+0x5900], R188 ;  /* 0x005900bc08007388 */ /* 0x0007e20000000400 */
[-C--:B------:R-:W-:Y:S02]  /*6dc0*/  LEA.HI.X.SX32 R213, R11, R121.reuse, 0x1, P2 ;  /* 0x000000790bd57211 */ /* 0x080fe400010f0eff */
[-C--:B------:R-:W-:Y:S01]  /*6dd0*/  IADD3 R216, P2, R21, R120.reuse, RZ ;  /* 0x0000007815d87210 */ /* 0x080fe20007f5e0ff */
[----:B------:R-:W-:Y:S01]  /*6de0*/  STS.U16 [R8+0x100], R148 ;  /* 0x0001009408007388 */ /* 0x000fe20000000400 */
[----:B------:R-:W-:Y:S01]  /*6df0*/  LEA.HI.X.SX32 R221, R3, R121, 0x1, P0 ;  /* 0x0000007903dd7211 */ /* 0x000fe200000f0eff */
[C---:B------:R-:W-:Y:S01]  /*6e00*/  IMAD R3, R0.reuse, 0x4f, RZ ;  /* 0x0000004f00037824 */ /* 0x040fe200078e02ff */
[----:B------:R-:W0:Y:S01]  /*6e10*/  LDC R90, c[0x0][0x248] ;  /* 0x00009200ff5a7b82 */ /* 0x000e220000000800 */
[----:B------:R-:W-:Y:S01]  /*6e20*/  STS.U16 [R8+0x10100], R149 ;  /* 0x0101009508007388 */ /* 0x000fe20000000400 */
[----:B---3--:R-:W-:Y:S01]  /*6e30*/  IADD3 R188, P1, R11, R120, RZ ;  /* 0x000000780bbc7210 */ /* 0x008fe20007f3e0ff */
[----:B------:R-:W-:-:S02]  /*6e40*/  IMAD R11, R0, 0x4b, RZ ;  /* 0x0000004b000b7824 */ /* 0x000fc400078e02ff */
[----:B------:R-:W-:Y:S03]  /*6e50*/  STS.U16 [R8+0x10900], R150 ;  /* 0x0109009608007388 */ /* 0x000fe60000000400 */
[----:B------:R-:W3:Y:S01]  /*6e60*/  LDC R91, c[0x0][0x248] ;  /* 0x00009200ff5b7b82 */ /* 0x000ee20000000800 */
[----:B------:R-:W-:Y:S04]  /*6e70*/  STS.U16 [R8+0x10d00], R151 ;  /* 0x010d009708007388 */ /* 0x000fe80000000400 */
[----:B------:R-:W-:Y:S03]  /*6e80*/  STS.U16 [R8+0x11100], R153 ;  /* 0x0111009908007388 */ /* 0x000fe60000000400 */
[----:B------:R-:W3:Y:S01]  /*6e90*/  LDC R133, c[0x0][0x248] ;  /* 0x00009200ff857b82 */ /* 0x000ee20000000800 */
[----:B------:R-:W-:Y:S04]  /*6ea0*/  STS.U16 [R8+0x11500], R154 ;  /* 0x0115009a08007388 */ /* 0x000fe80000000400 */
[----:B------:R-:W-:Y:S01]  /*6eb0*/  STS.U16 [R8+0x11900], R155 ;  /* 0x0119009b08007388 */ /* 0x000fe20000000400 */
[----:B------:R-:W-:-:S02]  /*6ec0*/  IMAD R61, R49, 0x216, RZ ;  /* 0x00000216313d7824 */ /* 0x000fc400078e02ff */
[----:B------:R-:W-:Y:S01]  /*6ed0*/  IMAD R59, R59, 0x21a, RZ ;  /* 0x0000021a3b3b7824 */ /* 0x000fe200078e02ff */
[----:B------:R-:W-:Y:S01]  /*6ee0*/  STS.U16 [R8+0x11d00], R157 ;  /* 0x011d009d08007388 */ /* 0x000fe20000000400 */
[----:B------:R-:W-:Y:S01]  /*6ef0*/  IMAD R63, R46, 0x226, RZ ;  /* 0x000002262e3f7824 */ /* 0x000fe200078e02ff */
[----:B------:R-:W4:Y:S02]  /*6f00*/  LDC R64, c[0x0][0x248] ;  /* 0x00009200ff407b82 */ /* 0x000f240000000800 */
[----:B------:R-:W-:Y:S04]  /*6f10*/  STS.U16 [R8+0x12100], R159 ;  /* 0x0121009f08007388 */ /* 0x000fe80000000400 */
        /* <DEDUP_REMOVED lines=8> */
[----:B------:R-:W-:Y:S02]  /*6fa0*/  STS.U16 [R8+0x13500], R166 ;  /* 0x013500a608007388 */ /* 0x000fe40000000400 */
        /* <DEDUP_REMOVED lines=41> */
[----:B------:R-:W-:Y:S01]  /*7240*/  STS.U16 [R8+0x3d00], R29 ;  /* 0x003d001d08007388 */ /* 0x000fe20000000400 */
[----:B-1----:R-:W-:-:S03]  /*7250*/  IMAD R33, R0, 0x8e, RZ ;  /* 0x0000008e00217824 */ /* 0x002fc600078e02ff */
        /* <DEDUP_REMOVED lines=13> */
[----:B------:R5:W-:Y:S04]  /*7330*/  STS.U16 [R8+0x17d00], R124 ;  /* 0x017d007c08007388 */ /* 0x000be80000000400 */
[----:B------:R2:W-:Y:S01]  /*7340*/  STS.U16 [R8+0x4100], R24 ;  /* 0x0041001808007388 */ /* 0x0005e20000000400 */
[-C--:B-1----:R-:W-:Y:S01]  /*7350*/  LEA.HI.X.SX32 R189, R9, R121.reuse, 0x1, P1 ;  /* 0x0000007909bd7211 */ /* 0x082fe200008f0eff */
[----:B------:R-:W1:Y:S02]  /*7360*/  LDC R43, c[0x0][0x248] ;  /* 0x00009200ff2b7b82 */ /* 0x000e640000000800 */
[----:B------:R-:W-:Y:S04]  /*7370*/  STS.U16 [R2+0x180], R162 ;  /* 0x000180a202007388 */ /* 0x000fe80000000400 */
[----:B------:R-:W-:Y:S01]  /*7380*/  STS.U16 [R2+0x580], R160 ;  /* 0x000580a002007388 */ /* 0x000fe20000000400 */
[----:B------:R-:W-:Y:S01]  /*7390*/  LEA.HI.X.SX32 R217, R11, R121, 0x1, P2 ;  /* 0x000000790bd97211 */ /* 0x000fe200010f0eff */
[----:B------:R-:W0:Y:S02]  /*73a0*/  LDC R42, c[0x0][0x248] ;  /* 0x00009200ff2a7b82 */ /* 0x000e240000000800 */
[----:B------:R-:W-:Y:S04]  /*73b0*/  STS.U16 [R2+0x980], R158 ;  /* 0x0009809e02007388 */ /* 0x000fe80000000400 */
[----:B------:R-:W-:Y:S01]  /*73c0*/  STS.U16 [R2+0xd80], R156 ;  /* 0x000d809c02007388 */ /* 0x000fe20000000400 */
[C---:B------:R-:W-:Y:S01]  /*73d0*/  IMAD R37, R0.reuse, 0x106, RZ ;  /* 0x0000010600257824 */ /* 0x040fe200078e02ff */
[----:B-----5:R-:W5:Y:S02]  /*73e0*/  LDC R124, c[0x0][0x248] ;  /* 0x00009200ff7c7b82 */ /* 0x020f640000000800 */
[----:B------:R-:W-:Y:S04]  /*73f0*/  STS.U16 [R2+0x1180], R152 ;  /* 0x0011809802007388 */ /* 0x000fe80000000400 */
[----:B------:R-:W-:Y:S01]  /*7400*/  STS.U16 [R2+0x1580], R146 ;  /* 0x0015809202007388 */ /* 0x000fe20000000400 */
[----:B------:R-:W-:Y:S01]  /*7410*/  IMAD R73, R73, 0x16c, RZ ;  /* 0x0000016c49497824 */ /* 0x000fe200078e02ff */
[----:B------:R-:W4:Y:S02]  /*7420*/  LDC R128, c[0x0][0x248] ;  /* 0x00009200ff807b82 */ /* 0x000f240000000800 */
[----:B------:R3:W-:Y:S04]  /*7430*/  STS.U16 [R2+0x1980], R23 ;  /* 0x0019801702007388 */ /* 0x0007e80000000400 */
[----:B------:R4:W-:Y:S01]  /*7440*/  STS.U16 [R2+0x1d80], R22 ;  /* 0x001d801602007388 */ /* 0x0009e20000000400 */
[C---:B------:R-:W-:Y:S01]  /*7450*/  IMAD R9, R0.reuse, 0x47, RZ ;  /* 0x0000004700097824 */ /* 0x040fe200078e02ff */
[----:B--2---:R-:W2:Y:S02]  /*7460*/  LDC R8, c[0x0][0x248] ;  /* 0x00009200ff087b82 */ /* 0x004ea40000000800 */
[----:B------:R3:W2:Y:S01]  /*7470*/  LDG.E.U16 R29, desc[UR60][R6.64] ;  /* 0x0000003c061d7981 */ /* 0x0006a2000c1e1500 */
[----:B------:R-:W-:Y:S01]  /*7480*/  IADD3 R218, P1, R33, R120, RZ ;  /* 0x0000007821da7210 */ /* 0x000fe20007f3e0ff */
[----:B------:R-:W-:-:S02]  /*7490*/  IMAD R11, R0, 0xae, RZ ;  /* 0x000000ae000b7824 */ /* 0x000fc400078e02ff */
[----:B------:R1:W2:Y:S01]  /*74a0*/  LDG.E.U16 R28, desc[UR60][R212.64] ;  /* 0x0000003cd41c7981 */ /* 0x0002a2000c1e1500 */
[----:B------:R-:W-:Y:S01]  /*74b0*/  IMAD R72, R72, 0x16e, RZ ;  /* 0x0000016e48487824 */ /* 0x000fe200078e02ff */
[----:B------:R-:W4:Y:S02]  /*74c0*/  LDC R229, c[0x0][0x248] ;  /* 0x00009200ffe57b82 */ /* 0x000f240000000800 */
[----:B------:R1:W2:Y:S01]  /*74d0*/  LDG.E.U16 R222, desc[UR60][R4.64] ;  /* 0x0000003c04de7981 */ /* 0x0002a2000c1e1500 */
[-C--:B---3--:R-:W-:Y:S01]  /*74e0*/  IADD3 R6, P0, R15, R120.reuse, RZ ;  /* 0x000000780f067210 */ /* 0x088fe20007f1e0ff */
[C---:B------:R-:W-:Y:S02]  /*74f0*/  IMAD R23, R0.reuse, 0x73, RZ ;  /* 0x0000007300177824 */ /* 0x040fe400078e02ff */
[----:B------:R3:W2:Y:S01]  /*7500*/  LDG.E.U16 R220, desc[UR60][R220.64] ;  /* 0x0000003cdcdc7981 */ /* 0x0006a2000c1e1500 */
[-C--:B------:R-:W-:Y:S01]  /*7510*/  LEA.HI.X.SX32 R7, R3, R121.reuse, 0x1, P0 ;  /* 0x0000007903077211 */ /* 0x080fe200000f0eff */
[C---:B------:R-:W-:Y:S01]  /*7520*/  IMAD R3, R0.reuse, 0x53, RZ ;  /* 0x0000005300037824 */ /* 0x040fe200078e02ff */
[-C--:B-1----:R-:W-:Y:S01]  /*7530*/  IADD3 R212, P0, R13, R120.reuse, RZ ;  /* 0x000000780dd47210 */ /* 0x082fe20007f1e0ff */
[----:B------:R-:W-:Y:S01]  /*7540*/  IMAD R43, R43, 0x116, RZ ;  /* 0x000001162b2b7824 */ /* 0x000fe200078e02ff */
[-C--:B------:R-:W-:Y:S01]  /*7550*/  LEA.HI.X.SX32 R219, R9, R121.reuse, 0x1, P1 ;  /* 0x0000007909db7211 */ /* 0x080fe200008f0eff */
[C---:B------:R-:W-:Y:S01]  /*7560*/  IMAD R5, R0.reuse, 0x57, RZ ;  /* 0x0000005700057824 */ /* 0x040fe200078e02ff */
[-C--:B------:R-:W-:Y:S01]  /*7570*/  IADD3 R210, P1, R11, R120.reuse, RZ ;  /* 0x000000780bd27210 */ /* 0x080fe20007f3e0ff */
[C---:B------:R-:W-:Y:S01]  /*7580*/  IMAD R4, R0.reuse, 0xbe, RZ ;  /* 0x000000be00047824 */ /* 0x040fe200078e02ff */
[----:B------:R1:W2:Y:S01]  /*7590*/  LDG.E.U16 R214, desc[UR60][R6.64] ;  /* 0x0000003c06d67981 */ /* 0x0002a2000c1e1500 */
[C---:B------:R-:W-:Y:S01]  /*75a0*/  IMAD R9, R0.reuse, 0xb6, RZ ;  /* 0x000000b600097824 */ /* 0x040fe200078e02ff */
[-C--:B------:R-:W-:Y:S01]  /*75b0*/  LEA.HI.X.SX32 R213, R3, R121.reuse, 0x1, P0 ;  /* 0x0000007903d57211 */ /* 0x080fe200000f0eff */
[----:B------:R-:W-:Y:S01]  /*75c0*/  IMAD R3, R0, 0x5f, RZ ;  /* 0x0000005f00037824 */ /* 0x000fe200078e02ff */
[-C--:B------:R-:W-:Y:S01]  /*75d0*/  IADD3 R206, P0, R4, R120.reuse, RZ ;  /* 0x0000007804ce7210 */ /* 0x080fe20007f1e0ff */
[----:B0-----:R-:W-:Y:S01]  /*75e0*/  IMAD R42, R42, 0x10e, RZ ;  /* 0x0000010e2a2a7824 */ /* 0x001fe200078e02ff */
[-C--:B------:R-:W-:Y:S01]  /*75f0*/  LEA.HI.X.SX32 R211, R5, R121.reuse, 0x1, P1 ;  /* 0x0000007905d37211 */ /* 0x080fe200008f0eff */
[C---:B------:R-:W-:Y:S01]  /*7600*/  IMAD R5, R0.reuse, 0xc6, RZ ;  /* 0x000000c600057824 */ /* 0x040fe200078e02ff */
[-C--:B------:R-:W-:Y:S01]  /*7610*/  IADD3 R208, P2, R9, R120.reuse, RZ ;  /* 0x0000007809d07210 */ /* 0x080fe20007f5e0ff */
[----:B------:R-:W-:Y:S01]  /*7620*/  IMAD R109, R109, 0x17e, RZ ;  /* 0x0000017e6d6d7824 */ /* 0x000fe200078e02ff */
[----:B---3--:R-:W0:Y:S01]  /*7630*/  LDC R221, c[0x0][0x248] ;  /* 0x00009200ffdd7b82 */ /* 0x008e220000000800 */
[C---:B-1----:R-:W-:Y:S01]  /*7640*/  IMAD R7, R0.reuse, 0xce, RZ ;  /* 0x000000ce00077824 */ /* 0x042fe200078e02ff */
[-C--:B------:R-:W-:Y:S01]  /*7650*/  LEA.HI.X.SX32 R207, R3, R121.reuse, 0x1, P0 ;  /* 0x0000007903cf7211 */ /* 0x080fe200000f0eff */
[C---:B------:R-:W-:Y:S01]  /*7660*/  IMAD R3, R0.reuse, 0x63, RZ ;  /* 0x0000006300037824 */ /* 0x040fe200078e02ff */
[-C--:B------:R-:W-:Y:S01]  /*7670*/  LEA.HI.X.SX32 R209, R17, R121.reuse, 0x1, P2 ;  /* 0x0000007911d17211 */ /* 0x080fe200010f0eff */
[C---:B------:R-:W-:Y:S01]  /*7680*/  IMAD R17, R0.reuse, 0x67, RZ ;  /* 0x0000006700117824 */ /* 0x040fe200078e02ff */
[-C--:B------:R-:W-:Y:S01]  /*7690*/  IADD3 R204, P0, R5, R120.reuse, RZ ;  /* 0x0000007805cc7210 */ /* 0x080fe20007f1e0ff */
[----:B------:R-:W-:Y:S01]  /*76a0*/  IMAD R71, R71, 0x166, RZ ;  /* 0x0000016647477824 */ /* 0x000fe200078e02ff */
[-C--:B------:R-:W-:Y:S01]  /*76b0*/  IADD3 R202, P1, R7, R120.reuse, RZ ;  /* 0x0000007807ca7210 */ /* 0x080fe20007f3e0ff */
[----:B------:R-:W1:Y:S01]  /*76c0*/  LDC R6, c[0x0][0x248] ;  /* 0x00009200ff067b82 */ /* 0x000e620000000800 */
[-C--:B------:R-:W-:Y:S01]  /*76d0*/  LEA.HI.X.SX32 R205, R3, R121.reuse, 0x1, P0 ;  /* 0x0000007903cd7211 */ /* 0x080fe200000f0eff */
[C---:B------:R-:W-:Y:S01]  /*76e0*/  IMAD R3, R0.reuse, 0x6f, RZ ;  /* 0x0000006f00037824 */ /* 0x040fe200078e02ff */
[-C--:B------:R-:W-:Y:S01]  /*76f0*/  LEA.HI.X.SX32 R203, R17, R121.reuse, 0x1, P1 ;  /* 0x0000007911cb7211 */ /* 0x080fe200008f0eff */
[----:B------:R-:W-:Y:S01]  /*7700*/  IMAD R17, R0, 0xe6, RZ ;  /* 0x000000e600117824 */ /* 0x000fe200078e02ff */
[-C--:B------:R-:W-:Y:S01]  /*7710*/  IADD3 R198, P0, R16, R120.reuse, RZ ;  /* 0x0000007810c67210 */ /* 0x080fe20007f1e0ff */
[----:B------:R-:W-:Y:S01]  /*7720*/  IMAD R90, R90, 0x176, RZ ;  /* 0x000001765a5a7824 */ /* 0x000fe200078e02ff */
[-C--:B------:R-:W-:Y:S01]  /*7730*/  IADD3 R200, P2, R14, R120.reuse, RZ ;  /* 0x000000780ec87210 */ /* 0x080fe20007f5e0ff */
[----:B-----5:R-:W-:Y:S01]  /*7740*/  IMAD R124, R124, 0x186, RZ ;  /* 0x000001867c7c7824 */ /* 0x020fe200078e02ff */
[-C--:B------:R-:W-:Y:S01]  /*7750*/  LEA.HI.X.SX32 R199, R3, R121.reuse, 0x1, P0 ;  /* 0x0000007903c77211 */ /* 0x080fe200000f0eff */
[----:B------:R-:W-:Y:S01]  /*7760*/  IMAD R3, R0, 0xfe, RZ ;  /* 0x000000fe00037824 */ /* 0x000fe200078e02ff */
[-C--:B------:R-:W-:Y:S01]  /*7770*/  IADD3 R196, P0, R17, R120.reuse, RZ ;  /* 0x0000007811c47210 */ /* 0x080fe20007f1e0ff */
[----:B------:R-:W-:Y:S01]  /*7780*/  IMAD R91, R91, 0x17c, RZ ;  /* 0x0000017c5b5b7824 */ /* 0x000fe200078e02ff */
[-C--:B------:R-:W-:Y:S01]  /*7790*/  LEA.HI.X.SX32 R201, R19, R121.reuse, 0x1, P2 ;  /* 0x0000007913c97211 */ /* 0x080fe200010f0eff */
[----:B----4-:R-:W-:Y:S01]  /*77a0*/  IMAD R128, R128, 0x18e, RZ ;  /* 0x0000018e80807824 */ /* 0x010fe200078e02ff */
[-C--:B------:R-:W-:Y:S01]  /*77b0*/  LEA.HI.X.SX32 R197, R23, R121.reuse, 0x1, P0 ;  /* 0x0000007917c57211 */ /* 0x080fe200000f0eff */
[C---:B------:R-:W-:Y:S01]  /*77c0*/  IMAD R23, R0.reuse, 0x7f, RZ ;  /* 0x0000007f00177824 */ /* 0x040fe200078e02ff */
[-C--:B------:R-:W-:Y:S01]  /*77d0*/  IADD3 R186, P0, R3, R120.reuse, RZ ;  /* 0x0000007803ba7210 */ /* 0x080fe20007f1e0ff */
[----:B------:R-:W-:Y:S01]  /*77e0*/  IMAD R19, R0, 0xee, RZ ;  /* 0x000000ee00137824 */ /* 0x000fe200078e02ff */
[-C--:B------:R-:W-:Y:S01]  /*77f0*/  IADD3 R190, P2, R18, R120.reuse, RZ ;  /* 0x0000007812be7210 */ /* 0x080fe20007f5e0ff */
[----:B------:R3:W4:Y:S01]  /*7800*/  LDG.E.U16 R188, desc[UR60][R188.64] ;  /* 0x0000003cbcbc7981 */ /* 0x000722000c1e1500 */
[----:B------:R-:W-:Y:S01]  /*7810*/  LEA.HI.X.SX32 R187, R23, R121, 0x1, P0 ;  /* 0x0000007917bb7211 */ /* 0x000fe200000f0eff */
[----:B------:R-:W-:Y:S01]  /*7820*/  IMAD R133, R133, 0x19c, RZ ;  /* 0x0000019c85857824 */ /* 0x000fe200078e02ff */
[----:B------:R-:W-:Y:S01]  /*7830*/  SHF.L.U32 R23, R0, 0x2, RZ ;  /* 0x0000000200177819 */ /* 0x000fe200000006ff */
[----:B------:R-:W5:Y:S01]  /*7840*/  LDC R235, c[0x0][0x248] ;  /* 0x00009200ffeb7b82 */ /* 0x000f620000000800 */
[-C--:B------:R-:W-:Y:S01]  /*7850*/  LEA R224, P0, R225, R120.reuse, 0x3 ;  /* 0x00000078e1e07211 */ /* 0x080fe200078018ff */
[----:B------:R0:W4:Y:S01]  /*7860*/  LDG.E.U16 R236, desc[UR60][R236.64] ;  /* 0x0000003cecec7981 */ /* 0x000122000c1e1500 */
[----:B------:R-:W-:-:S02]  /*7870*/  IADD3 R192, P1, R19, R120, RZ ;  /* 0x0000007813c07210 */ /* 0x000fc40007f3e0ff */
[-C--:B------:R-:W-:Y:S01]  /*7880*/  LEA.HI.X.SX32 R225, R23, R121.reuse, 0x1, P0 ;  /* 0x0000007917e17211 */ /* 0x080fe200000f0eff */
[C---:B------:R-:W-:Y:S01]  /*7890*/  IMAD R23, R0.reuse, 0x8b, RZ ;  /* 0x0000008b00177824 */ /* 0x040fe200078e02ff */
[-C--:B------:R-:W-:Y:S01]  /*78a0*/  LEA.HI.X.SX32 R193, R25, R121.reuse, 0x1, P1 ;  /* 0x0000007919c17211 */ /* 0x080fe200008f0eff */
[----:B---3--:R-:W3:Y:S01]  /*78b0*/  LDC R189, c[0x0][0x248] ;  /* 0x00009200ffbd7b82 */ /* 0x008ee20000000800 */
[-C--:B------:R-:W-:Y:S01]  /*78c0*/  IADD3 R178, P0, R43, R120.reuse, RZ ;  /* 0x000000782bb27210 */ /* 0x080fe20007f1e0ff */
[C---:B------:R-:W-:Y:S01]  /*78d0*/  IMAD R25, R0.reuse, 0x83, RZ ;  /* 0x0000008300197824 */ /* 0x040fe200078e02ff */
[-C--:B------:R-:W-:Y:S01]  /*78e0*/  IADD3 R184, P1, R37, R120.reuse, RZ ;  /* 0x0000007825b87210 */ /* 0x080fe20007f3e0ff */
[----:B------:R1:W4:Y:S01]  /*78f0*/  LDG.E.U16 R192, desc[UR60][R192.64] ;  /* 0x0000003cc0c07981 */ /* 0x000322000c1e1500 */
[-C--:B------:R-:W-:Y:S01]  /*7900*/  LEA.HI.X.SX32 R179, R23, R121.reuse, 0x1, P0 ;  /* 0x0000007917b37211 */ /* 0x080fe200000f0eff */
[----:B------:R-:W-:Y:S01]  /*7910*/  IMAD R23, R0, 0x93, RZ ;  /* 0x0000009300177824 */ /* 0x000fe200078e02ff */
[-C--:B------:R-:W-:Y:S01]  /*7920*/  IADD3 R172, P0, R50, R120.reuse, RZ ;  /* 0x0000007832ac7210 */ /* 0x080fe20007f1e0ff */
[----:B0-----:R-:W0:Y:S01]  /*7930*/  LDC R237, c[0x0][0x248] ;  /* 0x00009200ffed7b82 */ /* 0x001e220000000800 */
[-C--:B------:R-:W-:Y:S01]  /*7940*/  LEA.HI.X.SX32 R185, R25, R121.reuse, 0x1, P1 ;  /* 0x0000007919b97211 */ /* 0x080fe200008f0eff */
[C---:B------:R-:W-:Y:S01]  /*7950*/  IMAD R25, R0.reuse, 0x87, RZ ;  /* 0x0000008700197824 */ /* 0x040fe200078e02ff */
[----:B------:R-:W-:Y:S01]  /*7960*/  LEA.HI.X.SX32 R191, R27, R121, 0x1, P2 ;  /* 0x000000791bbf7211 */ /* 0x000fe200010f0eff */
[----:B------:R-:W4:Y:S01]  /*7970*/  LDG.E.U16 R230, desc[UR60][R230.64] ;  /* 0x0000003ce6e67981 */ /* 0x000f22000c1e1500 */
[----:B-1----:R-:W-:Y:S01]  /*7980*/  IMAD R193, R0, 0x10c, RZ ;  /* 0x0000010c00c17824 */ /* 0x002fe200078e02ff */
[----:B------:R-:W-:-:S02]  /*7990*/  IADD3 R180, P1, R42, R120, RZ ;  /* 0x000000782ab47210 */ /* 0x000fc40007f3e0ff */
[----:B------:R1:W4:Y:S01]  /*79a0*/  LDG.E.U16 R190, desc[UR60][R190.64] ;  /* 0x0000003cbebe7981 */ /* 0x000322000c1e1500 */
[-C--:B------:R-:W-:Y:S01]  /*79b0*/  LEA.HI.X.SX32 R173, R23, R121.reuse, 0x1, P0 ;  /* 0x0000007917ad7211 */ /* 0x080fe200000f0eff */
[----:B------:R-:W2:Y:S01]  /*79c0*/  LDC R35, c[0x0][0x248] ;  /* 0x00009200ff237b82 */ /* 0x000ea20000000800 */
[-C--:B------:R-:W-:Y:S01]  /*79d0*/  IADD3 R182, P2, R193, R120.reuse, RZ ;  /* 0x00000078c1b67210 */ /* 0x080fe20007f5e0ff */
[----:B------:R5:W4:Y:S01]  /*79e0*/  LDG.E.U16 R242, desc[UR60][R242.64] ;  /* 0x0000003cf2f27981 */ /* 0x000b22000c1e1500 */
[-C--:B------:R-:W-:Y:S02]  /*79f0*/  IADD3 R170, P0, R51, R120.reuse, RZ ;  /* 0x0000007833aa7210 */ /* 0x080fe40007f1e0ff */
[-C--:B------:R-:W-:Y:S01]  /*7a00*/  LEA.HI.X.SX32 R181, R25, R121.reuse, 0x1, P1 ;  /* 0x0000007919b57211 */ /* 0x080fe200008f0eff */
[C---:B------:R-:W-:Y:S01]  /*7a10*/  IMAD R25, R0.reuse, 0x8f, RZ ;  /* 0x0000008f00197824 */ /* 0x040fe200078e02ff */
[-C--:B------:R-:W-:Y:S01]  /*7a20*/  LEA.HI.X.SX32 R183, R31, R121.reuse, 0x1, P2 ;  /* 0x000000791fb77211 */ /* 0x080fe200010f0eff */
[----:B------:R-:W-:Y:S01]  /*7a30*/  IMAD R23, R0, 0x97, RZ ;  /* 0x0000009700177824 */ /* 0x000fe200078e02ff */
[----:B------:R-:W-:Y:S01]  /*7a40*/  LEA.HI.X.SX32 R171, R21, R121, 0x1, P0 ;  /* 0x0000007915ab7211 */ /* 0x000fe200000f0eff */
[----:B-1----:R-:W1:Y:S01]  /*7a50*/  LDC R191, c[0x0][0x248] ;  /* 0x00009200ffbf7b82 */ /* 0x002e620000000800 */
[-C--:B------:R-:W-:Y:S01]  /*7a60*/  IADD3 R174, P2, R45, R120.reuse, RZ ;  /* 0x000000782dae7210 */ /* 0x080fe20007f5e0ff */
[----:B------:R-:W-:Y:S01]  /*7a70*/  IMAD R221, R221, 0x1be, RZ ;  /* 0x000001bedddd7824 */ /* 0x000fe200078e02ff */
[-C--:B------:R-:W-:Y:S01]  /*7a80*/  IADD3 R164, P0, R55, R120.reuse, RZ ;  /* 0x0000007837a47210 */ /* 0x080fe20007f1e0ff */
[----:B------:R3:W4:Y:S01]  /*7a90*/  LDG.E.U16 R232, desc[UR60][R232.64] ;  /* 0x0000003ce8e87981 */ /* 0x000722000c1e1500 */
[----:B------:R-:W-:-:S02]  /*7aa0*/  IADD3 R176, P1, R44, R120, RZ ;  /* 0x000000782cb07210 */ /* 0x000fc40007f3e0ff */
[-C--:B------:R-:W-:Y:S01]  /*7ab0*/  LEA.HI.X.SX32 R175, R25, R121.reuse, 0x1, P2 ;  /* 0x0000007919af7211 */ /* 0x080fe200010f0eff */
[C---:B------:R-:W-:Y:S01]  /*7ac0*/  IMAD R25, R0.reuse, 0x9b, RZ ;  /* 0x0000009b00197824 */ /* 0x040fe200078e02ff */
[-C--:B------:R-:W-:Y:S01]  /*7ad0*/  LEA.HI.X.SX32 R165, R15, R121.reuse, 0x1, P0 ;  /* 0x000000790fa57211 */ /* 0x080fe200000f0eff */
[C---:B------:R-:W-:Y:S01]  /*7ae0*/  IMAD R15, R0.reuse, 0x9f, RZ ;  /* 0x0000009f000f7824 */ /* 0x040fe200078e02ff */
[-C--:B------:R-:W-:Y:S01]  /*7af0*/  LEA.HI.X.SX32 R177, R33, R121.reuse, 0x1, P1 ;  /* 0x0000007921b17211 */ /* 0x080fe200008f0eff */
[----:B------:R-:W-:Y:S01]  /*7b00*/  IMAD R21, R0, 0xa3, RZ ;  /* 0x000000a300157824 */ /* 0x000fe200078e02ff */
[-C--:B------:R-:W-:Y:S01]  /*7b10*/  IADD3 R168, P1, R52, R120.reuse, RZ ;  /* 0x0000007834a87210 */ /* 0x080fe20007f3e0ff */
[----:B------:R-:W2:Y:S01]  /*7b20*/  LDC R231, c[0x0][0x248] ;  /* 0x00009200ffe77b82 */ /* 0x000ea20000000800 */
[-C--:B------:R-:W-:Y:S01]  /*7b30*/  IADD3 R166, P2, R53, R120.reuse, RZ ;  /* 0x0000007835a67210 */ /* 0x080fe20007f5e0ff */
[----:B------:R-:W-:Y:S01]  /*7b40*/  IMAD R229, R229, 0x1c6, RZ ;  /* 0x000001c6e5e57824 */ /* 0x000fe200078e02ff */
[----:B------:R-:W-:Y:S01]  /*7b50*/  IADD3 R162, P0, R54, R120, RZ ;  /* 0x0000007836a27210 */ /* 0x000fe20007f1e0ff */
[----:B------:R-:W4:Y:S01]  /*7b60*/  LDG.E.U16 R198, desc[UR60][R198.64] ;  /* 0x0000003cc6c67981 */ /* 0x000f22000c1e1500 */
[----:B------:R-:W-:-:S02]  /*7b70*/  LEA.HI.X.SX32 R169, R23, R121, 0x1, P1 ;  /* 0x0000007917a97211 */ /* 0x000fc400008f0eff */
[-C--:B------:R-:W-:Y:S01]  /*7b80*/  LEA.HI.X.SX32 R167, R25, R121.reuse, 0x1, P2 ;  /* 0x0000007919a77211 */ /* 0x080fe200010f0eff */
[----:B-----5:R-:W5:Y:S01]  /*7b90*/  LDC R243, c[0x0][0x248] ;  /* 0x00009200fff37b82 */ /* 0x020f620000000800 */
[-C--:B------:R-:W-:Y:S01]  /*7ba0*/  LEA.HI.X.SX32 R163, R15, R121.reuse, 0x1, P0 ;  /* 0x000000790fa37211 */ /* 0x080fe200000f0eff */
[----:B------:R-:W-:Y:S01]  /*7bb0*/  IMAD R15, R0, 0xa7, RZ ;  /* 0x000000a7000f7824 */ /* 0x000fe200078e02ff */
[-C--:B------:R-:W-:Y:S01]  /*7bc0*/  IADD3 R160, P1, R56, R120.reuse, RZ ;  /* 0x0000007838a07210 */ /* 0x080fe20007f3e0ff */
[----:B------:R0:W4:Y:S01]  /*7bd0*/  LDG.E.U16 R166, desc[UR60][R166.64] ;  /* 0x0000003ca6a67981 */ /* 0x000122000c1e1500 */
[-C--:B------:R-:W-:Y:S02]  /*7be0*/  IADD3 R158, P2, R57, R120.reuse, RZ ;  /* 0x00000078399e7210 */ /* 0x080fe40007f5e0ff */
[-C--:B------:R-:W-:Y:S01]  /*7bf0*/  IADD3 R156, P0, R58, R120.reuse, RZ ;  /* 0x000000783a9c7210 */ /* 0x080fe20007f1e0ff */
[----:B---3--:R-:W3:Y:S01]  /*7c00*/  LDC R233, c[0x0][0x248] ;  /* 0x00009200ffe97b82 */ /* 0x008ee20000000800 */
[-C--:B------:R-:W-:Y:S01]  /*7c10*/  LEA.HI.X.SX32 R161, R21, R121.reuse, 0x1, P1 ;  /* 0x0000007915a17211 */ /* 0x080fe200008f0eff */
[----:B------:R-:W4:Y:S01]  /*7c20*/  LDG.E.U16 R240, desc[UR60][R240.64] ;  /* 0x0000003cf0f07981 */ /* 0x000f22000c1e1500 */
[-C--:B------:R-:W-:Y:S01]  /*7c30*/  LEA.HI.X.SX32 R159, R13, R121.reuse, 0x1, P2 ;  /* 0x000000790d9f7211 */ /* 0x080fe200010f0eff */
[C---:B------:R-:W-:Y:S01]  /*7c40*/  IMAD R13, R0.reuse, 0xab, RZ ;  /* 0x000000ab000d7824 */ /* 0x040fe200078e02ff */
[-C--:B------:R-:W-:Y:S01]  /*7c50*/  LEA.HI.X.SX32 R157, R15, R121.reuse, 0x1, P0 ;  /* 0x000000790f9d7211 */ /* 0x080fe200000f0eff */
[----:B------:R-:W-:Y:S01]  /*7c60*/  IMAD R21, R0, 0xb3, RZ ;  /* 0x000000b300157824 */ /* 0x000fe200078e02ff */
[-C--:B------:R-:W-:Y:S01]  /*7c70*/  IADD3 R152, P1, R69, R120.reuse, RZ ;  /* 0x0000007845987210 */ /* 0x080fe20007f3e0ff */
[----:B------:R1:W4:Y:S01]  /*7c80*/  LDG.E.U16 R160, desc[UR60][R160.64] ;  /* 0x0000003ca0a07981 */ /* 0x000322000c1e1500 */
[-C--:B------:R-:W-:Y:S01]  /*7c90*/  IADD3 R154, P0, R68, R120.reuse, RZ ;  /* 0x00000078449a7210 */ /* 0x080fe20007f1e0ff */
[C---:B------:R-:W-:Y:S01]  /*7ca0*/  IMAD R15, R0.reuse, 0xaf, RZ ;  /* 0x000000af000f7824 */ /* 0x040fe200078e02ff */
[-C--:B------:R-:W-:Y:S01]  /*7cb0*/  LEA.HI.X.SX32 R153, R11, R121.reuse, 0x1, P1 ;  /* 0x000000790b997211 */ /* 0x080fe200008f0eff */
[----:B0-----:R-:W0:Y:S01]  /*7cc0*/  LDC R167, c[0x0][0x248] ;  /* 0x00009200ffa77b82 */ /* 0x001e220000000800 */
[----:B------:R-:W-:Y:S01]  /*7cd0*/  LEA.HI.X.SX32 R155, R13, R121, 0x1, P0 ;  /* 0x000000790d9b7211 */ /* 0x000fe200000f0eff */
[----:B------:R-:W-:Y:S01]  /*7ce0*/  IMAD R25, R0, 0xe3, RZ ;  /* 0x000000e300197824 */ /* 0x000fe200078e02ff */
[-C--:B------:R-:W-:Y:S01]  /*7cf0*/  IADD3 R146, P1, R73, R120.reuse, RZ ;  /* 0x0000007849927210 */ /* 0x080fe20007f3e0ff */
[----:B------:R1:W4:Y:S01]  /*7d00*/  LDG.E.U16 R152, desc[UR60][R152.64] ;  /* 0x0000003c98987981 */ /* 0x000322000c1e1500 */
[----:B------:R-:W-:-:S02]  /*7d10*/  IADD3 R150, P0, R70, R120, RZ ;  /* 0x0000007846967210 */ /* 0x000fc40007f1e0ff */
[-C--:B------:R-:W-:Y:S01]  /*7d20*/  LEA.HI.X.SX32 R147, R9, R121.reuse, 0x1, P1 ;  /* 0x0000007909937211 */ /* 0x080fe200008f0eff */
[C---:B------:R-:W-:Y:S01]  /*7d30*/  IMAD R9, R0.reuse, 0xb7, RZ ;  /* 0x000000b700097824 */ /* 0x040fe200078e02ff */
[-C--:B------:R-:W-:Y:S01]  /*7d40*/  LEA.HI.X.SX32 R151, R15, R121.reuse, 0x1, P0 ;  /* 0x000000790f977211 */ /* 0x080fe200000f0eff */
[----:B------:R-:W-:Y:S01]  /*7d50*/  IMAD R11, R0, 0xbb, RZ ;  /* 0x000000bb000b7824 */ /* 0x000fe200078e02ff */
[-C--:B------:R-:W-:Y:S01]  /*7d60*/  IADD3 R144, P0, R72, R120.reuse, RZ ;  /* 0x0000007848907210 */ /* 0x080fe20007f1e0ff */
[----:B-1----:R-:W1:Y:S01]  /*7d70*/  LDC R161, c[0x0][0x248] ;  /* 0x00009200ffa17b82 */ /* 0x002e620000000800 */
[-C--:B------:R-:W-:Y:S01]  /*7d80*/  IADD3 R148, P2, R71, R120.reuse, RZ ;  /* 0x0000007847947210 */ /* 0x080fe20007f5e0ff */
[----:B------:R5:W4:Y:S01]  /*7d90*/  LDG.E.U16 R150, desc[UR60][R150.64] ;  /* 0x0000003c96967981 */ /* 0x000b22000c1e1500 */
[-C--:B------:R-:W-:Y:S01]  /*7da0*/  LEA.HI.X.SX32 R145, R9, R121.reuse, 0x1, P0 ;  /* 0x0000007909917211 */ /* 0x080fe200000f0eff */
[----:B------:R-:W-:Y:S02]  /*7db0*/  IMAD R189, R189, 0x1cc, RZ ;  /* 0x000001ccbdbd7824 */ /* 0x000fe400078e02ff */
[----:B------:R-:W-:Y:S01]  /*7dc0*/  IMAD R235, R235, 0x1ce, RZ ;  /* 0x000001ceebeb7824 */ /* 0x000fe200078e02ff */
[----:B------:R-:W4:Y:S01]  /*7dd0*/  LDG.E.U16 R238, desc[UR60][R238.64] ;  /* 0x0000003ceeee7981 */ /* 0x000f22000c1e1500 */
[----:B------:R-:W3:Y:S01]  /*7de0*/  LDC R153, c[0x0][0x248] ;  /* 0x00009200ff997b82 */ /* 0x000ee20000000800 */
[----:B------:R-:W-:Y:S01]  /*7df0*/  IMAD R9, R0, 0xbf, RZ ;  /* 0x000000bf00097824 */ /* 0x000fe200078e02ff */
[-C--:B------:R-:W-:Y:S01]  /*7e00*/  IADD3 R138, P0, R109, R120.reuse, RZ ;  /* 0x000000786d8a7210 */ /* 0x080fe20007f1e0ff */
[----:B------:R-:W-:Y:S01]  /*7e10*/  IMAD R191, R191, 0x1dc, RZ ;  /* 0x000001dcbfbf7824 */ /* 0x000fe200078e02ff */
[-C--:B------:R-:W-:Y:S01]  /*7e20*/  IADD3 R142, P1, R90, R120.reuse, RZ ;  /* 0x000000785a8e7210 */ /* 0x080fe20007f3e0ff */
[C---:B------:R-:W-:Y:S01]  /*7e30*/  IMAD R15, R0.reuse, 0xd3, RZ ;  /* 0x000000d3000f7824 */ /* 0x040fe200078e02ff */
[----:B------:R-:W4:Y:S02]  /*7e40*/  LDG.E.U16 R200, desc[UR60][R200.64] ;  /* 0x0000003cc8c87981 */ /* 0x000f24000c1e1500 */
[----:B-----5:R-:W5:Y:S01]  /*7e50*/  LDC R151, c[0x0][0x248] ;  /* 0x00009200ff977b82 */ /* 0x020f620000000800 */
[-C--:B------:R-:W-:Y:S01]  /*7e60*/  LEA.HI.X.SX32 R139, R9, R121.reuse, 0x1, P0 ;  /* 0x00000079098b7211 */ /* 0x080fe200000f0eff */
[----:B------:R-:W-:Y:S01]  /*7e70*/  IMAD R9, R0, 0xc3, RZ ;  /* 0x000000c300097824 */ /* 0x000fe200078e02ff */
[-C--:B------:R-:W-:Y:S01]  /*7e80*/  LEA.HI.X.SX32 R149, R21, R121.reuse, 0x1, P2 ;  /* 0x0000007915957211 */ /* 0x080fe200010f0eff */
[----:B0-----:R-:W-:Y:S01]  /*7e90*/  IMAD R167, R167, 0x1bc, RZ ;  /* 0x000001bca7a77824 */ /* 0x001fe200078e02ff */
[-C--:B------:R-:W-:Y:S01]  /*7ea0*/  LEA.HI.X.SX32 R143, R11, R121.reuse, 0x1, P1 ;  /* 0x000000790b8f7211 */ /* 0x080fe200008f0eff */
[----:B------:R-:W-:Y:S01]  /*7eb0*/  IMAD R237, R237, 0x1d6, RZ ;  /* 0x000001d6eded7824 */ /* 0x000fe200078e02ff */
[-C--:B------:R-:W-:Y:S01]  /*7ec0*/  IADD3 R136, P0, R124, R120.reuse, RZ ;  /* 0x000000787c887210 */ /* 0x080fe20007f1e0ff */
[----:B-1----:R-:W-:Y:S01]  /*7ed0*/  IMAD R161, R161, 0x1b6, RZ ;  /* 0x000001b6a1a17824 */ /* 0x002fe200078e02ff */
[-C--:B------:R-:W-:Y:S01]  /*7ee0*/  IADD3 R140, P2, R91, R120.reuse, RZ ;  /* 0x000000785b8c7210 */ /* 0x080fe20007f5e0ff */
[C---:B------:R-:W-:Y:S01]  /*7ef0*/  IMAD R11, R0.reuse, 0xc7, RZ ;  /* 0x000000c7000b7824 */ /* 0x040fe200078e02ff */
[-C--:B------:R-:W-:Y:S01]  /*7f00*/  IADD3 R134, P1, R125, R120.reuse, RZ ;  /* 0x000000787d867210 */ /* 0x080fe20007f3e0ff */
[----:B------:R2:W4:Y:S01]  /*7f10*/  LDG.E.U16 R142, desc[UR60][R142.64] ;  /* 0x0000003c8e8e7981 */ /* 0x000522000c1e1500 */
[-C--:B------:R-:W-:Y:S01]  /*7f20*/  LEA.HI.X.SX32 R137, R9, R121.reuse, 0x1, P0 ;  /* 0x0000007909897211 */ /* 0x080fe200000f0eff */
[----:B------:R-:W-:Y:S01]  /*7f30*/  IMAD R9, R0, 0xcb, RZ ;  /* 0x000000cb00097824 */ /* 0x000fe200078e02ff */
[-C--:B------:R-:W-:Y:S01]  /*7f40*/  LEA.HI.X.SX32 R141, R4, R121.reuse, 0x1, P2 ;  /* 0x00000079048d7211 */ /* 0x080fe200010f0eff */
[----:B---3--:R-:W-:Y:S01]  /*7f50*/  IMAD R153, R153, 0x1ac, RZ ;  /* 0x000001ac99997824 */ /* 0x008fe200078e02ff */
[-C--:B------:R-:W-:Y:S01]  /*7f60*/  LEA.HI.X.SX32 R135, R5, R121.reuse, 0x1, P1 ;  /* 0x0000007905877211 */ /* 0x080fe200008f0eff */
[----:B------:R-:W0:Y:S01]  /*7f70*/  LDC R199, c[0x0][0x248] ;  /* 0x00009200ffc77b82 */ /* 0x000e220000000800 */
[-C--:B------:R-:W-:Y:S01]  /*7f80*/  IADD3 R4, P2, R128, R120.reuse, RZ ;  /* 0x0000007880047210 */ /* 0x080fe20007f5e0ff */
[----:B------:R-:W-:Y:S01]  /*7f90*/  IMAD R33, R0, 0xeb, RZ ;  /* 0x000000eb00217824 */ /* 0x000fe200078e02ff */
[-C--:B------:R-:W-:Y:S01]  /*7fa0*/  IADD3 R26, P0, R130, R120.reuse, RZ ;  /* 0x00000078821a7210 */ /* 0x080fe20007f1e0ff */
[----:B------:R1:W3:Y:S01]  /*7fb0*/  LDG.E.U16 R134, desc[UR60][R134.64] ;  /* 0x0000003c86867981 */ /* 0x0002e2000c1e1500 */
[-C--:B------:R-:W-:Y:S01]  /*7fc0*/  LEA.HI.X.SX32 R5, R11, R121.reuse, 0x1, P2 ;  /* 0x000000790b057211 */ /* 0x080fe200010f0eff */
[----:B--2---:R-:W-:Y:S01]  /*7fd0*/  IMAD R143, R8, 0x1a6, RZ ;  /* 0x000001a6088f7824 */ /* 0x004fe200078e02ff */
[-C--:B------:R-:W-:Y:S01]  /*7fe0*/  LEA.HI.X.SX32 R27, R9, R121.reuse, 0x1, P0 ;  /* 0x00000079091b7211 */ /* 0x080fe200000f0eff */
[----:B-----5:R-:W-:Y:S01]  /*7ff0*/  IMAD R151, R151, 0x1ae, RZ ;  /* 0x000001ae97977824 */ /* 0x020fe200078e02ff */
[-C--:B------:R-:W-:Y:S01]  /*8000*/  IADD3 R10, P0, R133, R120.reuse, RZ ;  /* 0x00000078850a7210 */ /* 0x080fe20007f1e0ff */
[----:B------:R2:W5:Y:S01]  /*8010*/  LDG.E.U16 R13, desc[UR60][R4.64] ;  /* 0x0000003c040d7981 */ /* 0x000562000c1e1500 */
[----:B------:R-:W0:Y:S01]  /*8020*/  LDC R241, c[0x0][0x248] ;  /* 0x00009200fff17b82 */ /* 0x000e220000000800 */
[----:B-1----:R-:W-:Y:S01]  /*8030*/  IMAD R135, R6, 0x19e, RZ ;  /* 0x0000019e06877824 */ /* 0x002fe200078e02ff */
[-C--:B------:R-:W-:Y:S01]  /*8040*/  IADD3 R6, P2, R143, R120.reuse, RZ ;  /* 0x000000788f067210 */ /* 0x080fe20007f5e0ff */
[----:B------:R-:W-:Y:S01]  /*8050*/  IMAD R9, R0, 0xcf, RZ ;  /* 0x000000cf00097824 */ /* 0x000fe200078e02ff */
[----:B------:R-:W-:Y:S01]  /*8060*/  LEA.HI.X.SX32 R11, R7, R121, 0x1, P0 ;  /* 0x00000079070b7211 */ /* 0x000fe200000f0eff */
[----:B------:R-:W3:Y:S01]  /*8070*/  LDG.E.U16 R26, desc[UR60][R26.64] ;  /* 0x0000003c1a1a7981 */ /* 0x000ee2000c1e1500 */
[----:B------:R-:W-:-:S02]  /*8080*/  IADD3 R8, P1, R135, R120, RZ ;  /* 0x0000007887087210 */ /* 0x000fc40007f3e0ff */
[----:B------:R-:W1:Y:S01]  /*8090*/  LDC R239, c[0x0][0x248] ;  /* 0x00009200ffef7b82 */ /* 0x000e620000000800 */
[-C--:B--2---:R-:W-:Y:S01]  /*80a0*/  IADD3 R4, P0, R153, R120.reuse, RZ ;  /* 0x0000007899047210 */ /* 0x084fe20007f1e0ff */
[----:B------:R-:W2:Y:S01]  /*80b0*/  LDG.E.U16 R23, desc[UR60][R10.64] ;  /* 0x0000003c0a177981 */ /* 0x000ea2000c1e1500 */
[-C--:B------:R-:W-:Y:S01]  /*80c0*/  LEA.HI.X.SX32 R7, R15, R121.reuse, 0x1, P2 ;  /* 0x000000790f077211 */ /* 0x080fe200010f0eff */
[----:B------:R-:W-:Y:S01]  /*80d0*/  IMAD R15, R0, 0xd7, RZ ;  /* 0x000000d7000f7824 */ /* 0x000fe200078e02ff */
[-C--:B------:R-:W-:Y:S01]  /*80e0*/  LEA.HI.X.SX32 R9, R9, R121.reuse, 0x1, P1 ;  /* 0x0000007909097211 */ /* 0x080fe200008f0eff */
[----:B------:R-:W-:Y:S01]  /*80f0*/  IMAD R231, R231, 0x1de, RZ ;  /* 0x000001dee7e77824 */ /* 0x000fe200078e02ff */
[-C--:B------:R-:W-:Y:S01]  /*8100*/  LEA.HI.X.SX32 R5, R14, R121.reuse, 0x1, P0 ;  /* 0x000000790e057211 */ /* 0x080fe200000f0eff */
[----:B------:R0:W5:Y:S01]  /*8110*/  LDG.E.U16 R31, desc[UR60][R6.64] ;  /* 0x0000003c061f7981 */ /* 0x000162000c1e1500 */
[----:B------:R-:W-:Y:S01]  /*8120*/  IADD3 R14, P0, R151, R120, RZ ;  /* 0x00000078970e7210 */ /* 0x000fe20007f1e0ff */
[----:B------:R-:W1:Y:S02]  /*8130*/  LDC R201, c[0x0][0x248] ;  /* 0x00009200ffc97b82 */ /* 0x000e640000000800 */
[----:B------:R0:W2:Y:S01]  /*8140*/  LDG.E.U16 R11, desc[UR60][R8.64] ;  /* 0x0000003c080b7981 */ /* 0x0000a2000c1e1500 */
[----:B------:R-:W-:-:S03]  /*8150*/  LEA.HI.X.SX32 R15, R15, R121, 0x1, P0 ;  /* 0x000000790f0f7211 */ /* 0x000fc600000f0eff */
[----:B------:R0:W2:Y:S02]  /*8160*/  LDG.E.U16 R22, desc[UR60][R4.64] ;  /* 0x0000003c04167981 */ /* 0x0000a4000c1e1500 */
[C---:B0-----:R-:W-:Y:S01]  /*8170*/  IMAD R7, R0.reuse, 0xdb, RZ ;  /* 0x000000db00077824 */ /* 0x041fe200078e02ff */
[-C--:B------:R-:W-:Y:S01]  /*8180*/  IADD3 R6, P2, R167, R120.reuse, RZ ;  /* 0x00000078a7067210 */ /* 0x080fe20007f5e0ff */
[----:B------:R0:W2:Y:S01]  /*8190*/  LDG.E.U16 R10, desc[UR60][R14.64] ;  /* 0x0000003c0e0a7981 */ /* 0x0000a2000c1e1500 */
[----:B------:R-:W1:Y:S01]  /*81a0*/  LDC R38, c[0x0][0x248] ;  /* 0x00009200ff267b82 */ /* 0x000e620000000800 */
[-C--:B------:R-:W-:Y:S01]  /*81b0*/  IADD3 R8, P1, R161, R120.reuse, RZ ;  /* 0x00000078a1087210 */ /* 0x080fe20007f3e0ff */
[----:B------:R-:W-:Y:S01]  /*81c0*/  IMAD R243, R243, 0x1ee, RZ ;  /* 0x000001eef3f37824 */ /* 0x000fe200078e02ff */
[----:B------:R-:W3:Y:S01]  /*81d0*/  LDG.E.U16 R136, desc[UR60][R136.64] ;  /* 0x0000003c88887981 */ /* 0x000ee2000c1e1500 */
[----:B------:R-:W-:Y:S01]  /*81e0*/  IMAD R5, R0, 0xdf, RZ ;  /* 0x000000df00057824 */ /* 0x000fe200078e02ff */
[-C--:B------:R-:W-:Y:S01]  /*81f0*/  IADD3 R4, P0, R221, R120.reuse, RZ ;  /* 0x00000078dd047210 */ /* 0x080fe20007f1e0ff */
[----:B------:R-:W-:Y:S01]  /*8200*/  IMAD R132, R132, 0x184, RZ ;  /* 0x0000018484847824 */ /* 0x000fe200078e02ff */
[-C--:B------:R-:W-:Y:S01]  /*8210*/  LEA.HI.X.SX32 R9, R7, R121.reuse, 0x1, P1 ;  /* 0x0000007907097211 */ /* 0x080fe200008f0eff */
[----:B------:R-:W1:Y:S01]  /*8220*/  LDC R36, c[0x0][0x248] ;  /* 0x00009200ff247b82 */ /* 0x000e620000000800 */
[-C--:B------:R-:W-:Y:S01]  /*8230*/  LEA.HI.X.SX32 R7, R16, R121.reuse, 0x1, P2 ;  /* 0x0000007910077211 */ /* 0x080fe200010f0eff */
[----:B------:R-:W-:Y:S01]  /*8240*/  IMAD R233, R233, 0x1e6, RZ ;  /* 0x000001e6e9e97824 */ /* 0x000fe200078e02ff */
[-C--:B------:R-:W-:Y:S01]  /*8250*/  LEA.HI.X.SX32 R5, R5, R121.reuse, 0x1, P0 ;  /* 0x0000007905057211 */ /* 0x080fe200000f0eff */
[C---:B------:R-:W-:Y:S01]  /*8260*/  IMAD R27, R0.reuse, 0xe7, RZ ;  /* 0x000000e7001b7824 */ /* 0x040fe200078e02ff */
[-C--:B0-----:R-:W-:Y:S01]  /*8270*/  IADD3 R14, P0, R229, R120.reuse, RZ ;  /* 0x00000078e50e7210 */ /* 0x081fe20007f1e0ff */
[----:B------:R0:W2:Y:S01]  /*8280*/  LDG.E.U16 R21, desc[UR60][R6.64] ;  /* 0x0000003c06157981 */ /* 0x0000a2000c1e1500 */
[-C--:B------:R-:W-:Y:S01]  /*8290*/  IADD3 R16, P1, R189, R120.reuse, RZ ;  /* 0x00000078bd107210 */ /* 0x080fe20007f3e0ff */
[----:B------:R-:W-:Y:S01]  /*82a0*/  IMAD R199, R199, 0x1ec, RZ ;  /* 0x000001ecc7c77824 */ /* 0x000fe200078e02ff */
[-C--:B------:R-:W-:Y:S01]  /*82b0*/  LEA.HI.X.SX32 R15, R25, R121.reuse, 0x1, P0 ;  /* 0x00000079190f7211 */ /* 0x080fe200000f0eff */
[----:B------:R-:W2:Y:S01]  /*82c0*/  LDG.E.U16 R30, desc[UR60][R8.64] ;  /* 0x0000003c081e7981 */ /* 0x000ea2000c1e1500 */
[-C--:B------:R-:W-:Y:S01]  /*82d0*/  LEA.HI.X.SX32 R17, R17, R121.reuse, 0x1, P1 ;  /* 0x0000007911117211 */ /* 0x080fe200008f0eff */
[----:B------:R-:W-:Y:S01]  /*82e0*/  IMAD R241, R241, 0x1f6, RZ ;  /* 0x000001f6f1f17824 */ /* 0x000fe200078e02ff */
[-C--:B------:R-:W-:Y:S01]  /*82f0*/  IADD3 R32, P2, R237, R120.reuse, RZ ;  /* 0x00000078ed207210 */ /* 0x080fe20007f5e0ff */
[----:B------:R1:W2:Y:S01]  /*8300*/  LDG.E.U16 R14, desc[UR60][R14.64] ;  /* 0x0000003c0e0e7981 */ /* 0x0002a2000c1e1500 */
[----:B------:R-:W-:Y:S01]  /*8310*/  IMAD R39, R0, 0xfb, RZ ;  /* 0x000000fb00277824 */ /* 0x000fe200078e02ff */
[-C--:B0-----:R-:W-:Y:S01]  /*8320*/  IADD3 R6, P0, R235, R120.reuse, RZ ;  /* 0x00000078eb067210 */ /* 0x081fe20007f1e0ff */
[----:B-1----:R-:W-:Y:S01]  /*8330*/  IMAD R239, R239, 0x1fe, RZ ;  /* 0x000001feefef7824 */ /* 0x002fe200078e02ff */
[----:B------:R-:W2:Y:S01]  /*8340*/  LDG.E.U16 R20, desc[UR60][R16.64] ;  /* 0x0000003c10147981 */ /* 0x000ea2000c1e1500 */
[----:B------:R-:W-:Y:S01]  /*8350*/  IMAD R201, R201, 0x1fc, RZ ;  /* 0x000001fcc9c97824 */ /* 0x000fe200078e02ff */
[-C--:B------:R-:W-:Y:S01]  /*8360*/  LEA.HI.X.SX32 R7, R27, R121.reuse, 0x1, P0 ;  /* 0x000000791b077211 */ /* 0x080fe200000f0eff */
[----:B------:R-:W-:Y:S01]  /*8370*/  IMAD R41, R38, 0x208, RZ ;  /* 0x0000020826297824 */ /* 0x000fe200078e02ff */
[----:B------:R0:W2:Y:S01]  /*8380*/  LDG.E.U16 R9, desc[UR60][R4.64] ;  /* 0x0000003c04097981 */ /* 0x0000a2000c1e1500 */
[-C--:B------:R-:W-:Y:S01]  /*8390*/  LEA.HI.X.SX32 R33, R33, R121.reuse, 0x1, P2 ;  /* 0x0000007921217211 */ /* 0x080fe200010f0eff */
[C---:B------:R-:W-:Y:S01]  /*83a0*/  IMAD R15, R0.reuse, 0xef, RZ ;  /* 0x000000ef000f7824 */ /* 0x040fe200078e02ff */
[----:B------:R-:W1:Y:S01]  /*83b0*/  LDC R27, c[0x0][0x248] ;  /* 0x00009200ff1b7b82 */ /* 0x000e620000000800 */
[----:B------:R0:W2:Y:S04]  /*83c0*/  LDG.E.U16 R8, desc[UR60][R6.64] ;  /* 0x0000003c06087981 */ /* 0x0000a8000c1e1500 */
[----:B------:R0:W2:Y:S02]  /*83d0*/  LDG.E.U16 R32, desc[UR60][R32.64] ;  /* 0x0000003c20207981 */ /* 0x0000a4000c1e1500 */
[----:B0-----:R-:W-:Y:S01]  /*83e0*/  IADD3 R4, P1, R191, R120, RZ ;  /* 0x00000078bf047210 */ /* 0x001fe20007f3e0ff */
[----:B------:R-:W-:Y:S01]  /*83f0*/  IMAD R49, R0, 0x10b, RZ ;  /* 0x0000010b00317824 */ /* 0x000fe200078e02ff */
[----:B------:R-:W0:Y:S01]  /*8400*/  LDC R60, c[0x0][0x248] ;  /* 0x00009200ff3c7b82 */ /* 0x000e220000000800 */
[----:B------:R-:W2:Y:S01]  /*8410*/  LDG.E.U16 R248, desc[UR60][R248.64] ;  /* 0x0000003cf8f87981 */ /* 0x000ea2000c1e1500 */
[----:B------:R-:W-:-:S02]  /*8420*/  LEA.HI.X.SX32 R5, R19, R121, 0x1, P1 ;  /* 0x0000007913057211 */ /* 0x000fc400008f0eff */
[-C--:B------:R-:W-:Y:S01]  /*8430*/  IADD3 R6, P0, R231, R120.reuse, RZ ;  /* 0x00000078e7067210 */ /* 0x080fe20007f1e0ff */
[----:B------:R-:W2:Y:S03]  /*8440*/  LDG.E.U16 R140, desc[UR60][R140.64] ;  /* 0x0000003c8c8c7981 */ /* 0x000ea6000c1e1500 */
[----:B------:R-:W-:Y:S01]  /*8450*/  LEA.HI.X.SX32 R7, R15, R121, 0x1, P0 ;  /* 0x000000790f077211 */ /* 0x000fe200000f0eff */
[----:B------:R1:W2:Y:S01]  /*8460*/  LDG.E.U16 R19, desc[UR60][R4.64] ;  /* 0x0000003c04137981 */ /* 0x0002a2000c1e1500 */
[----:B------:R-:W0:Y:S01]  /*8470*/  LDC R33, c[0x0][0x248] ;  /* 0x00009200ff217b82 */ /* 0x000e220000000800 */
[----:B------:R-:W-:Y:S01]  /*8480*/  IMAD R17, R0, 0xf3, RZ ;  /* 0x000000f300117824 */ /* 0x000fe200078e02ff */
[-C--:B------:R-:W-:Y:S01]  /*8490*/  IADD3 R24, P1, R233, R120.reuse, RZ ;  /* 0x00000078e9187210 */ /* 0x080fe20007f3e0ff */
[----:B------:R-:W2:Y:S01]  /*84a0*/  LDG.E.U16 R144, desc[UR60][R144.64] ;  /* 0x0000003c90907981 */ /* 0x000ea2000c1e1500 */
[----:B------:R-:W-:-:S03]  /*84b0*/  IADD3 R16, P2, R199, R120, RZ ;  /* 0x00000078c7107210 */ /* 0x000fc60007f5e0ff */
[----:B------:R-:W2:Y:S01]  /*84c0*/  LDG.E.U16 R7, desc[UR60][R6.64] ;  /* 0x0000003c06077981 */ /* 0x000ea2000c1e1500 */
[----:B-1----:R-:W-:Y:S01]  /*84d0*/  IMAD R27, R27, 0x20c, RZ ;  /* 0x0000020c1b1b7824 */ /* 0x002fe200078e02ff */
[-C--:B------:R-:W-:Y:S01]  /*84e0*/  IADD3 R4, P0, R243, R120.reuse, RZ ;  /* 0x00000078f3047210 */ /* 0x080fe20007f1e0ff */
[----:B------:R-:W-:Y:S01]  /*84f0*/  IMAD R5, R0, 0xf7, RZ ;  /* 0x000000f700057824 */ /* 0x000fe200078e02ff */
[-C--:B------:R-:W-:Y:S01]  /*8500*/  LEA.HI.X.SX32 R25, R17, R121.reuse, 0x1, P1 ;  /* 0x0000007911197211 */ /* 0x080fe200008f0eff */
[----:B------:R-:W1:Y:S01]  /*8510*/  LDC R46, c[0x0][0x248] ;  /* 0x00009200ff2e7b82 */ /* 0x000e620000000800 */
[----:B------:R-:W5:Y:S02]  /*8520*/  LDG.E.U16 R154, desc[UR60][R154.64] ;  /* 0x0000003c9a9a7981 */ /* 0x000f64000c1e1500 */
[-C--:B------:R-:W-:Y:S02]  /*8530*/  LEA.HI.X.SX32 R5, R5, R121.reuse, 0x1, P0 ;  /* 0x0000007905057211 */ /* 0x080fe400000f0eff */
[----:B------:R-:W-:Y:S01]  /*8540*/  IADD3 R34, P0, R241, R120, RZ ;  /* 0x00000078f1227210 */ /* 0x000fe20007f1e0ff */
[----:B------:R0:W2:Y:S01]  /*8550*/  LDG.E.U16 R15, desc[UR60][R24.64] ;  /* 0x0000003c180f7981 */ /* 0x0000a2000c1e1500 */
[----:B------:R-:W-:Y:S01]  /*8560*/  LEA.HI.X.SX32 R17, R18, R121, 0x1, P2 ;  /* 0x0000007912117211 */ /* 0x000fe200010f0eff */
[----:B0-----:R-:W-:Y:S01]  /*8570*/  IMAD R60, R60, 0x236, RZ ;  /* 0x000002363c3c7824 */ /* 0x001fe200078e02ff */
[----:B------:R-:W0:Y:S01]  /*8580*/  LDC R129, c[0x0][0x248] ;  /* 0x00009200ff817b82 */ /* 0x000e220000000800 */
[----:B------:R1:W2:Y:S04]  /*8590*/  LDG.E.U16 R6, desc[UR60][R4.64] ;  /* 0x0000003c04067981 */ /* 0x0002a8000c1e1500 */
[----:B------:R1:W2:Y:S01]  /*85a0*/  LDG.E.U16 R18, desc[UR60][R16.64] ;  /* 0x0000003c10127981 */ /* 0x0002a2000c1e1500 */
[----:B------:R-:W-:-:S02]  /*85b0*/  IMAD R25, R0, 0xff, RZ ;  /* 0x000000ff00197824 */ /* 0x000fc400078e02ff */
[----:B------:R-:W0:Y:S01]  /*85c0*/  LDC R137, c[0x0][0x248] ;  /* 0x00009200ff897b82 */ /* 0x000e220000000800 */
[----:B------:R-:W3:Y:S01]  /*85d0*/  LDG.E.U16 R148, desc[UR60][R148.64] ;  /* 0x0000003c94947981 */ /* 0x000ee2000c1e1500 */
[----:B-1----:R-:W-:Y:S01]  /*85e0*/  IMAD R5, R35, 0x206, RZ ;  /* 0x0000020623057824 */ /* 0x002fe200078e02ff */
[-C--:B------:R-:W-:Y:S01]  /*85f0*/  LEA.HI.X.SX32 R35, R39, R121.reuse, 0x1, P0 ;  /* 0x0000007927237211 */ /* 0x080fe200000f0eff */
[----:B------:R-:W-:Y:S01]  /*8600*/  IMAD R39, R0, 0x103, RZ ;  /* 0x0000010300277824 */ /* 0x000fe200078e02ff */
[-C--:B------:R-:W-:Y:S01]  /*8610*/  IADD3 R4, P2, R239, R120.reuse, RZ ;  /* 0x00000078ef047210 */ /* 0x080fe20007f5e0ff */
[----:B------:R-:W2:Y:S01]  /*8620*/  LDG.E.U16 R138, desc[UR60][R138.64] ;  /* 0x0000003c8a8a7981 */ /* 0x000ea2000c1e1500 */
[-C--:B------:R-:W-:Y:S01]  /*8630*/  IADD3 R24, P0, R5, R120.reuse, RZ ;  /* 0x0000007805187210 */ /* 0x080fe20007f1e0ff */
[----:B------:R-:W-:Y:S01]  /*8640*/  IMAD R33, R33, 0x20e, RZ ;  /* 0x0000020e21217824 */ /* 0x000fe200078e02ff */
[-C--:B------:R-:W-:Y:S01]  /*8650*/  IADD3 R16, P1, R201, R120.reuse, RZ ;  /* 0x00000078c9107210 */ /* 0x080fe20007f3e0ff */
[----:B------:R-:W-:Y:S01]  /*8660*/  IMAD R46, R46, 0x11f, RZ ;  /* 0x0000011f2e2e7824 */ /* 0x000fe200078e02ff */
[-C--:B------:R-:W-:Y:S01]  /*8670*/  LEA.HI.X.SX32 R5, R25, R121.reuse, 0x1, P2 ;  /* 0x0000007919057211 */ /* 0x080fe200010f0eff */
[----:B------:R-:W1:Y:S01]  /*8680*/  LDC R249, c[0x0][0x248] ;  /* 0x00009200fff97b82 */ /* 0x000e620000000800 */
[-C--:B------:R-:W-:Y:S01]  /*8690*/  LEA.HI.X.SX32 R25, R39, R121.reuse, 0x1, P0 ;  /* 0x0000007927197211 */ /* 0x080fe200000f0eff */
[----:B------:R-:W-:Y:S01]  /*86a0*/  IMAD R39, R36, 0x20a, RZ ;  /* 0x0000020a24277824 */ /* 0x000fe200078e02ff */
[----:B------:R-:W-:Y:S01]  /*86b0*/  LEA.HI.X.SX32 R17, R3, R121, 0x1, P1 ;  /* 0x0000007903117211 */ /* 0x000fe200008f0eff */
[----:B------:R-:W2:Y:S01]  /*86c0*/  LDG.E.U16 R146, desc[UR60][R146.64] ;  /* 0x0000003c92927981 */ /* 0x000ea2000c1e1500 */
[----:B------:R-:W-:-:S03]  /*86d0*/  IADD3 R40, P0, R41, R120, RZ ;  /* 0x0000007829287210 */ /* 0x000fc60007f1e0ff */
[----:B------:R0:W2:Y:S01]  /*86e0*/  LDG.E.U16 R3, desc[UR60][R34.64] ;  /* 0x0000003c22037981 */ /* 0x0000a2000c1e1500 */
[-C--:B------:R-:W-:Y:S01]  /*86f0*/  IADD3 R38, P1, R39, R120.reuse, RZ ;  /* 0x0000007827267210 */ /* 0x080fe20007f3e0ff */
[----:B------:R-:W1:Y:S01]  /*8700*/  LDC R141, c[0x0][0x248] ;  /* 0x00009200ff8d7b82 */ /* 0x000e620000000800 */
[----:B------:R-:W-:Y:S01]  /*8710*/  LEA.HI.X.SX32 R41, R127, R121, 0x1, P0 ;  /* 0x000000797f297211 */ /* 0x000fe200000f0eff */
[----:B------:R0:W2:Y:S04]  /*8720*/  LDG.E.U16 R24, desc[UR60][R24.64] ;  /* 0x0000003c18187981 */ /* 0x0000a8000c1e1500 */
[----:B------:R-:W2:Y:S01]  /*8730*/  LDG.E.U16 R5, desc[UR60][R4.64] ;  /* 0x0000003c04057981 */ /* 0x000ea2000c1e1500 */
[----:B0-----:R-:W-:Y:S01]  /*8740*/  IMAD R35, R0, 0x105, RZ ;  /* 0x0000010500237824 */ /* 0x001fe200078e02ff */
[----:B------:R-:W-:-:S02]  /*8750*/  IADD3 R34, P2, R33, R120, RZ ;  /* 0x0000007821227210 */ /* 0x000fc40007f5e0ff */
[----:B------:R-:W2:Y:S01]  /*8760*/  LDG.E.U16 R17, desc[UR60][R16.64] ;  /* 0x0000003c10117981 */ /* 0x000ea2000c1e1500 */
[----:B------:R-:W-:Y:S01]  /*8770*/  IADD3 R36, P0, R27, R120, RZ ;  /* 0x000000781b247210 */ /* 0x000fe20007f1e0ff */
[----:B------:R-:W-:Y:S01]  /*8780*/  IMAD R25, R0, 0x107, RZ ;  /* 0x0000010700197824 */ /* 0x000fe200078e02ff */
[-C--:B------:R-:W-:Y:S01]  /*8790*/  LEA.HI.X.SX32 R39, R35, R121.reuse, 0x1, P1 ;  /* 0x0000007923277211 */ /* 0x080fe200008f0eff */
[----:B------:R0:W2:Y:S01]  /*87a0*/  LDG.E.U16 R27, desc[UR60][R40.64] ;  /* 0x0000003c281b7981 */ /* 0x0000a2000c1e1500 */
[----:B------:R-:W1:Y:S02]  /*87b0*/  LDC R33, c[0x0][0x248] ;  /* 0x00009200ff217b82 */ /* 0x000e640000000800 */
[-C--:B------:R-:W-:Y:S01]  /*87c0*/  LEA.HI.X.SX32 R35, R25, R121.reuse, 0x1, P2 ;  /* 0x0000007919237211 */ /* 0x080fe200010f0eff */
[----:B------:R-:W2:Y:S04]  /*87d0*/  LDG.E.U16 R156, desc[UR60][R156.64] ;  /* 0x0000003c9c9c7981 */ /* 0x000ea8000c1e1500 */
[----:B------:R0:W2:Y:S01]  /*87e0*/  LDG.E.U16 R25, desc[UR60][R38.64] ;  /* 0x0000003c26197981 */ /* 0x0000a2000c1e1500 */
[----:B------:R-:W4:Y:S01]  /*87f0*/  LDC R127, c[0x0][0x248] ;  /* 0x00009200ff7f7b82 */ /* 0x000f220000000800 */
[----:B------:R-:W-:-:S02]  /*8800*/  LEA.HI.X.SX32 R37, R37, R121, 0x1, P0 ;  /* 0x0000007925257211 */ /* 0x000fc400000f0eff */
[----:B------:R0:W2:Y:S04]  /*8810*/  LDG.E.U16 R4, desc[UR60][R34.64] ;  /* 0x0000003c22047981 */ /* 0x0000a8000c1e1500 */
[----:B------:R0:W2:Y:S02]  /*8820*/  LDG.E.U16 R16, desc[UR60][R36.64] ;  /* 0x0000003c24107981 */ /* 0x0000a4000c1e1500 */
[----:B0-----:R-:W0:Y:S02]  /*8830*/  LDC R41, c[0x0][0x248] ;  /* 0x00009200ff297b82 */ /* 0x001e240000000800 */
[----:B------:R-:W2:Y:S04]  /*8840*/  LDG.E.U16 R164, desc[UR60][R164.64] ;  /* 0x0000003ca4a47981 */ /* 0x000ea8000c1e1500 */
[----:B------:R-:W2:Y:S02]  /*8850*/  LDG.E.U16 R162, desc[UR60][R162.64] ;  /* 0x0000003ca2a27981 */ /* 0x000ea4000c1e1500 */
[----:B------:R-:W4:Y:S02]  /*8860*/  LDC R40, c[0x0][0x248] ;  /* 0x00009200ff287b82 */ /* 0x000f240000000800 */
[----:B------:R-:W2:Y:S04]  /*8870*/  LDG.E.U16 R158, desc[UR60][R158.64] ;  /* 0x0000003c9e9e7981 */ /* 0x000ea8000c1e1500 */
[----:B------:R-:W2:Y:S02]  /*8880*/  LDG.E.U16 R170, desc[UR60][R170.64] ;  /* 0x0000003caaaa7981 */ /* 0x000ea4000c1e1500 */
[----:B------:R-:W4:Y:S01]  /*8890*/  LDC R38, c[0x0][0x248] ;  /* 0x00009200ff267b82 */ /* 0x000f220000000800 */
[----:B------:R-:W-:Y:S01]  /*88a0*/  IMAD R35, R0, 0x10d, RZ ;  /* 0x0000010d00237824 */ /* 0x000fe200078e02ff */
[-C--:B------:R-:W-:Y:S01]  /*88b0*/  IADD3 R36, P0, R61, R120.reuse, RZ ;  /* 0x000000783d247210 */ /* 0x080fe20007f1e0ff */
[----:B------:R-:W-:Y:S01]  /*88c0*/  IMAD R61, R47, 0x21e, RZ ;  /* 0x0000021e2f3d7824 */ /* 0x000fe200078e02ff */
[----:B------:R-:W-:Y:S01]  /*88d0*/  IADD3 R34, P1, R59, R120, RZ ;  /* 0x000000783b227210 */ /* 0x000fe20007f3e0ff */
[----:B------:R-:W-:Y:S01]  /*88e0*/  IMAD R47, R48, 0x10f, RZ ;  /* 0x0000010f302f7824 */ /* 0x000fe200078e02ff */
[----:B------:R-:W5:Y:S02]  /*88f0*/  LDG.E.U16 R178, desc[UR60][R178.64] ;  /* 0x0000003cb2b27981 */ /* 0x000f64000c1e1500 */
[----:B------:R-:W4:Y:S01]  /*8900*/  LDC R39, c[0x0][0x248] ;  /* 0x00009200ff277b82 */ /* 0x000f220000000800 */
[-C--:B------:R-:W-:Y:S01]  /*8910*/  LEA.HI.X.SX32 R35, R35, R121.reuse, 0x1, P1 ;  /* 0x0000007923237211 */ /* 0x080fe200008f0eff */
[----:B------:R-:W2:Y:S01]  /*8920*/  LDG.E.U16 R182, desc[UR60][R182.64] ;  /* 0x0000003cb6b67981 */ /* 0x000ea2000c1e1500 */
[----:B------:R-:W-:-:S02]  /*8930*/  LEA.HI.X.SX32 R37, R49, R121, 0x1, P0 ;  /* 0x0000007931257211 */ /* 0x000fc400000f0eff */
[-C--:B------:R-:W-:Y:S01]  /*8940*/  IADD3 R48, P0, R61, R120.reuse, RZ ;  /* 0x000000783d307210 */ /* 0x080fe20007f1e0ff */
[----:B------:R4:W2:Y:S01]  /*8950*/  LDG.E.U16 R85, desc[UR60][R34.64] ;  /* 0x0000003c22557981 */ /* 0x0008a2000c1e1500 */
[----:B0-----:R-:W-:Y:S01]  /*8960*/  IMAD R41, R41, 0x228, RZ ;  /* 0x0000022829297824 */ /* 0x001fe200078e02ff */
[----:B------:R-:W0:Y:S01]  /*8970*/  LDC R59, c[0x0][0x248] ;  /* 0x00009200ff3b7b82 */ /* 0x000e220000000800 */
[----:B------:R-:W-:Y:S01]  /*8980*/  LEA.HI.X.SX32 R49, R47, R121, 0x1, P0 ;  /* 0x000000792f317211 */ /* 0x000fe200000f0eff */
[----:B------:R4:W2:Y:S01]  /*8990*/  LDG.E.U16 R107, desc[UR60][R36.64] ;  /* 0x0000003c246b7981 */ /* 0x0008a2000c1e1500 */
[-C--:B------:R-:W-:Y:S01]  /*89a0*/  IADD3 R66, P2, R67, R120.reuse, RZ ;  /* 0x0000007843427210 */ /* 0x080fe20007f5e0ff */
[----:B-1----:R-:W-:Y:S02]  /*89b0*/  IMAD R33, R33, 0x115, RZ ;  /* 0x0000011521217824 */ /* 0x002fe400078e02ff */
[----:B------:R-:W2:Y:S01]  /*89c0*/  LDG.E.U16 R48, desc[UR60][R48.64] ;  /* 0x0000003c30307981 */ /* 0x000ea2000c1e1500 */
[----:B----4-:R-:W-:Y:S01]  /*89d0*/  IMAD R35, R40, 0x113, RZ ;  /* 0x0000011328237824 */ /* 0x010fe200078e02ff */
[-C--:B------:R-:W-:Y:S01]  /*89e0*/  IADD3 R40, P0, R63, R120.reuse, RZ ;  /* 0x000000783f287210 */ /* 0x080fe20007f1e0ff */
[----:B------:R-:W1:Y:S01]  /*89f0*/  LDC R61, c[0x0][0x248] ;  /* 0x00009200ff3d7b82 */ /* 0x000e620000000800 */
[----:B------:R-:W4:Y:S01]  /*8a00*/  LDG.E.U16 R184, desc[UR60][R184.64] ;  /* 0x0000003cb8b87981 */ /* 0x000f22000c1e1500 */
[----:B------:R-:W-:Y:S01]  /*8a10*/  IMAD R37, R38, 0x22a, RZ ;  /* 0x0000022a26257824 */ /* 0x000fe200078e02ff */
[----:B------:R-:W-:-:S02]  /*8a20*/  IADD3 R38, P1, R41, R120, RZ ;  /* 0x0000007829267210 */ /* 0x000fc40007f3e0ff */
[-C--:B------:R-:W-:Y:S01]  /*8a30*/  LEA.HI.X.SX32 R41, R35, R121.reuse, 0x1, P0 ;  /* 0x0000007923297211 */ /* 0x080fe200000f0eff */
[----:B------:R-:W2:Y:S01]  /*8a40*/  LDG.E.U16 R174, desc[UR60][R174.64] ;  /* 0x0000003caeae7981 */ /* 0x000ea2000c1e1500 */
[-C--:B------:R-:W-:Y:S01]  /*8a50*/  LEA.HI.X.SX32 R67, R42, R121.reuse, 0x1, P2 ;  /* 0x000000792a437211 */ /* 0x080fe200010f0eff */
[----:B------:R-:W1:Y:S01]  /*8a60*/  LDC R47, c[0x0][0x248] ;  /* 0x00009200ff2f7b82 */ /* 0x000e620000000800 */
[-C--:B------:R-:W-:Y:S01]  /*8a70*/  IADD3 R36, P0, R37, R120.reuse, RZ ;  /* 0x0000007825247210 */ /* 0x080fe20007f1e0ff */
[----:B------:R0:W2:Y:S03]  /*8a80*/  LDG.E.U16 R106, desc[UR60][R40.64] ;  /* 0x0000003c286a7981 */ /* 0x0000a6000c1e1500 */
[----:B------:R-:W-:Y:S01]  /*8a90*/  LEA.HI.X.SX32 R37, R33, R121, 0x1, P0 ;  /* 0x0000007921257211 */ /* 0x000fe200000f0eff */
[----:B------:R-:W-:Y:S01]  /*8aa0*/  IMAD R39, R39, 0x22c, RZ ;  /* 0x0000022c27277824 */ /* 0x000fe200078e02ff */
[----:B------:R-:W2:Y:S01]  /*8ab0*/  LDG.E.U16 R66, desc[UR60][R66.64] ;  /* 0x0000003c42427981 */ /* 0x000ea2000c1e1500 */
[----:B------:R-:W1:Y:S03]  /*8ac0*/  LDC R42, c[0x0][0x248] ;  /* 0x00009200ff2a7b82 */ /* 0x000e660000000800 */
[----:B------:R-:W2:Y:S04]  /*8ad0*/  LDG.E.U16 R180, desc[UR60][R180.64] ;  /* 0x0000003cb4b47981 */ /* 0x000ea8000c1e1500 */
[----:B------:R-:W2:Y:S01]  /*8ae0*/  LDG.E.U16 R176, desc[UR60][R176.64] ;  /* 0x0000003cb0b07981 */ /* 0x000ea2000c1e1500 */
[----:B------:R-:W1:Y:S01]  /*8af0*/  LDC R33, c[0x0][0x248] ;  /* 0x00009200ff217b82 */ /* 0x000e620000000800 */
[----:B------:R-:W-:-:S02]  /*8b00*/  IADD3 R34, P2, R39, R120, RZ ;  /* 0x0000007827227210 */ /* 0x000fc40007f5e0ff */
[----:B------:R-:W2:Y:S04]  /*8b10*/  LDG.E.U16 R168, desc[UR60][R168.64] ;  /* 0x0000003ca8a87981 */ /* 0x000ea8000c1e1500 */
[----:B------:R-:W3:Y:S01]  /*8b20*/  LDG.E.U16 R172, desc[UR60][R172.64] ;  /* 0x0000003cacac7981 */ /* 0x000ee2000c1e1500 */
[----:B0-----:R-:W0:Y:S01]  /*8b30*/  LDC R40, c[0x0][0x248] ;  /* 0x00009200ff287b82 */ /* 0x001e220000000800 */
[----:B------:R-:W-:Y:S01]  /*8b40*/  LEA.HI.X.SX32 R39, R215, R121, 0x1, P1 ;  /* 0x00000079d7277211 */ /* 0x000fe200008f0eff */
[----:B------:R-:W-:Y:S01]  /*8b50*/  IMAD R59, R59, 0x22e, RZ ;  /* 0x0000022e3b3b7824 */ /* 0x000fe200078e02ff */
[----:B------:R-:W2:Y:S04]  /*8b60*/  LDG.E.U16 R186, desc[UR60][R186.64] ;  /* 0x0000003cbaba7981 */ /* 0x000ea8000c1e1500 */
[----:B------:R-:W2:Y:S01]  /*8b70*/  LDG.E.U16 R194, desc[UR60][R194.64] ;  /* 0x0000003cc2c27981 */ /* 0x000ea2000c1e1500 */
[----:B------:R-:W0:Y:S01]  /*8b80*/  LDC R63, c[0x0][0x248] ;  /* 0x00009200ff3f7b82 */ /* 0x000e220000000800 */
[----:B-1----:R-:W-:-:S02]  /*8b90*/  IMAD R61, R61, 0x117, RZ ;  /* 0x000001173d3d7824 */ /* 0x002fc400078e02ff */
[----:B------:R1:W2:Y:S04]  /*8ba0*/  LDG.E.U16 R105, desc[UR60][R38.64] ;  /* 0x0000003c26697981 */ /* 0x0002a8000c1e1500 */
[----:B------:R-:W5:Y:S01]  /*8bb0*/  LDG.E.U16 R204, desc[UR60][R204.64] ;  /* 0x0000003ccccc7981 */ /* 0x000f62000c1e1500 */
[----:B------:R-:W0:Y:S01]  /*8bc0*/  LDC R0, c[0x0][0x248] ;  /* 0x00009200ff007b82 */ /* 0x000e220000000800 */
[----:B------:R-:W-:Y:S01]  /*8bd0*/  LEA.HI.X.SX32 R35, R43, R121, 0x1, P2 ;  /* 0x000000792b237211 */ /* 0x000fe200010f0eff */
[----:B------:R-:W-:Y:S01]  /*8be0*/  IMAD R47, R47, 0x238, RZ ;  /* 0x000002382f2f7824 */ /* 0x000fe200078e02ff */
[----:B------:R1:W2:Y:S02]  /*8bf0*/  LDG.E.U16 R84, desc[UR60][R36.64] ;  /* 0x0000003c24547981 */ /* 0x0002a4000c1e1500 */
[----:B-1----:R-:W-:-:S02]  /*8c00*/  IADD3 R38, P0, R59, R120, RZ ;  /* 0x000000783b267210 */ /* 0x002fc40007f1e0ff */
[----:B------:R-:W2:Y:S01]  /*8c10*/  LDG.E.U16 R202, desc[UR60][R202.64] ;  /* 0x0000003ccaca7981 */ /* 0x000ea2000c1e1500 */
[----:B------:R-:W1:Y:S01]  /*8c20*/  LDC R49, c[0x0][0x248] ;  /* 0x00009200ff317b82 */ /* 0x000e620000000800 */
[----:B------:R-:W-:Y:S01]  /*8c30*/  IMAD R42, R42, 0x23a, RZ ;  /* 0x0000023a2a2a7824 */ /* 0x000fe200078e02ff */
[----:B------:R-:W-:Y:S01]  /*8c40*/  LEA.HI.X.SX32 R39, R61, R121, 0x1, P0 ;  /* 0x000000793d277211 */ /* 0x000fe200000f0eff */
[----:B------:R0:W2:Y:S01]  /*8c50*/  LDG.E.U16 R65, desc[UR60][R34.64] ;  /* 0x0000003c22417981 */ /* 0x0000a2000c1e1500 */
[----:B------:R-:W-:Y:S01]  /*8c60*/  IMAD R33, R33, 0x11d, RZ ;  /* 0x0000011d21217824 */ /* 0x000fe200078e02ff */
[-C--:B------:R-:W-:Y:S02]  /*8c70*/  IADD3 R36, P2, R47, R120.reuse, RZ ;  /* 0x000000782f247210 */ /* 0x080fe40007f5e0ff */
[----:B------:R0:W2:Y:S01]  /*8c80*/  LDG.E.U16 R47, desc[UR60][R38.64] ;  /* 0x0000003c262f7981 */ /* 0x0000a2000c1e1500 */
[----:B------:R-:W1:Y:S03]  /*8c90*/  LDC R41, c[0x0][0x248] ;  /* 0x00009200ff297b82 */ /* 0x000e660000000800 */
[----:B------:R-:W4:Y:S01]  /*8ca0*/  LDG.E.U16 R208, desc[UR60][R208.64] ;  /* 0x0000003cd0d07981 */ /* 0x000f22000c1e1500 */
[----:B0-----:R-:W-:Y:S01]  /*8cb0*/  IADD3 R34, P0, R42, R120, RZ ;  /* 0x000000782a227210 */ /* 0x001fe20007f1e0ff */
[----:B------:R-:W-:-:S02]  /*8cc0*/  IMAD R63, R63, 0x246, RZ ;  /* 0x000002463f3f7824 */ /* 0x000fc400078e02ff */
[----:B------:R-:W3:Y:S01]  /*8cd0*/  LDG.E.U16 R212, desc[UR60][R212.64] ;  /* 0x0000003cd4d47981 */ /* 0x000ee2000c1e1500 */
[----:B------:R-:W0:Y:S01]  /*8ce0*/  LDC R43, c[0x0][0x248] ;  /* 0x00009200ff2b7b82 */ /* 0x000e220000000800 */
[----:B------:R-:W-:Y:S01]  /*8cf0*/  IMAD R38, R40, 0x23c, RZ ;  /* 0x0000023c28267824 */ /* 0x000fe200078e02ff */
[-C--:B------:R-:W-:Y:S01]  /*8d00*/  LEA.HI.X.SX32 R35, R33, R121.reuse, 0x1, P0 ;  /* 0x0000007921237211 */ /* 0x080fe200000f0eff */
[----:B------:R-:W2:Y:S01]  /*8d10*/  LDG.E.U16 R206, desc[UR60][R206.64] ;  /* 0x0000003ccece7981 */ /* 0x000ea2000c1e1500 */
[-C--:B------:R-:W-:Y:S02]  /*8d20*/  IADD3 R88, P1, R60, R120.reuse, RZ ;  /* 0x000000783c587210 */ /* 0x080fe40007f3e0ff */
[----:B------:R-:W-:Y:S01]  /*8d30*/  IADD3 R38, P0, R38, R120, RZ ;  /* 0x0000007826267210 */ /* 0x000fe20007f1e0ff */
[----:B------:R1:W2:Y:S01]  /*8d40*/  LDG.E.U16 R83, desc[UR60][R34.64] ;  /* 0x0000003c22537981 */ /* 0x0002a2000c1e1500 */
[----:B------:R-:W0:Y:S01]  /*8d50*/  LDC R33, c[0x0][0x248] ;  /* 0x00009200ff217b82 */ /* 0x000e220000000800 */
[----:B------:R-:W-:-:S02]  /*8d60*/  LEA.HI.X.SX32 R89, R62, R121, 0x1, P1 ;  /* 0x000000793e597211 */ /* 0x000fc400008f0eff */
[-C--:B------:R-:W-:Y:S01]  /*8d70*/  LEA.HI.X.SX32 R39, R45, R121.reuse, 0x1, P0 ;  /* 0x000000792d277211 */ /* 0x080fe200000f0eff */
[----:B------:R-:W2:Y:S04]  /*8d80*/  LDG.E.U16 R196, desc[UR60][R196.64] ;  /* 0x0000003cc4c47981 */ /* 0x000ea8000c1e1500 */
[----:B------:R-:W0:Y:S01]  /*8d90*/  LDC R40, c[0x0][0x248] ;  /* 0x00009200ff287b82 */ /* 0x000e220000000800 */
[----:B-1----:R-:W-:Y:S01]  /*8da0*/  IMAD R34, R0, 0x248, RZ ;  /* 0x0000024800227824 */ /* 0x002fe200078e02ff */
[-C--:B------:R-:W-:Y:S01]  /*8db0*/  IADD3 R86, P0, R63, R120.reuse, RZ ;  /* 0x000000783f567210 */ /* 0x080fe20007f1e0ff */
[----:B------:R-:W-:Y:S01]  /*8dc0*/  IMAD R0, R64, 0x123, RZ ;  /* 0x0000012340007824 */ /* 0x000fe200078e02ff */
[-C--:B------:R-:W-:Y:S01]  /*8dd0*/  LEA.HI.X.SX32 R37, R44, R121.reuse, 0x1, P2 ;  /* 0x000000792c257211 */ /* 0x080fe200010f0eff */
[----:B------:R-:W-:Y:S01]  /*8de0*/  IMAD R49, R49, 0x23e, RZ ;  /* 0x0000023e31317824 */ /* 0x000fe200078e02ff */
[----:B------:R-:W2:Y:S02]  /*8df0*/  LDG.E.U16 R64, desc[UR60][R38.64] ;  /* 0x0000003c26407981 */ /* 0x000ea4000c1e1500 */
[----:B------:R-:W1:Y:S01]  /*8e00*/  LDC R62, c[0x0][0x248] ;  /* 0x00009200ff3e7b82 */ /* 0x000e620000000800 */
[----:B------:R-:W-:Y:S01]  /*8e10*/  LEA.HI.X.SX32 R87, R0, R121, 0x1, P0 ;  /* 0x0000007900577211 */ /* 0x000fe200000f0eff */
[----:B------:R0:W2:Y:S04]  /*8e20*/  LDG.E.U16 R104, desc[UR60][R36.64] ;  /* 0x0000003c24687981 */ /* 0x0000a8000c1e1500 */
[----:B------:R-:W2:Y:S02]  /*8e30*/  LDG.E.U16 R210, desc[UR60][R210.64] ;  /* 0x0000003cd2d27981 */ /* 0x000ea4000c1e1500 */
[----:B------:R-:W1:Y:S02]  /*8e40*/  LDC R0, c[0x0][0x248] ;  /* 0x00009200ff007b82 */ /* 0x000e640000000800 */
[----:B------:R-:W5:Y:S01]  /*8e50*/  LDG.E.U16 R216, desc[UR60][R216.64] ;  /* 0x0000003cd8d87981 */ /* 0x000f62000c1e1500 */
[----:B0-----:R-:W-:-:S03]  /*8e60*/  IADD3 R36, P1, R49, R120, RZ ;  /* 0x0000007831247210 */ /* 0x001fc60007f3e0ff */
[----:B------:R-:W2:Y:S02]  /*8e70*/  LDG.E.U16 R224, desc[UR60][R224.64] ;  /* 0x0000003ce0e07981 */ /* 0x000ea4000c1e1500 */
[----:B------:R-:W0:Y:S01]  /*8e80*/  LDC R59, c[0x0][0x248] ;  /* 0x00009200ff3b7b82 */ /* 0x000e220000000800 */
[----:B------:R-:W-:Y:S01]  /*8e90*/  LEA.HI.X.SX32 R37, R46, R121, 0x1, P1 ;  /* 0x000000792e257211 */ /* 0x000fe200008f0eff */
[----:B------:R-:W-:Y:S01]  /*8ea0*/  IMAD R41, R41, 0x24a, RZ ;  /* 0x0000024a29297824 */ /* 0x000fe200078e02ff */
[----:B------:R-:W2:Y:S01]  /*8eb0*/  LDG.E.U16 R218, desc[UR60][R218.64] ;  /* 0x0000003cdada7981 */ /* 0x000ea2000c1e1500 */
[----:B------:R-:W-:-:S03]  /*8ec0*/  IMAD R43, R43, 0x125, RZ ;  /* 0x000001252b2b7824 */ /* 0x000fc600078e02ff */
[----:B------:R-:W2:Y:S01]  /*8ed0*/  LDG.E.U16 R244, desc[UR60][R244.64] ;  /* 0x0000003cf4f47981 */ /* 0x000ea2000c1e1500 */
[----:B------:R-:W0:Y:S01]  /*8ee0*/  LDC R61, c[0x0][0x248] ;  /* 0x00009200ff3d7b82 */ /* 0x000e220000000800 */
[----:B------:R-:W-:Y:S02]  /*8ef0*/  IMAD R33, R33, 0x24c, RZ ;  /* 0x0000024c21217824 */ /* 0x000fe400078e02ff */
[----:B------:R1:W2:Y:S01]  /*8f00*/  LDG.E.U16 R46, desc[UR60][R36.64] ;  /* 0x0000003c242e7981 */ /* 0x0002a2000c1e1500 */
[----:B------:R-:W-:-:S03]  /*8f10*/  IADD3 R34, P2, R34, R120, RZ ;  /* 0x0000007822227210 */ /* 0x000fc60007f5e0ff */
[----:B------:R-:W2:Y:S01]  /*8f20*/  LDG.E.U16 R246, desc[UR60][R246.64] ;  /* 0x0000003cf6f67981 */ /* 0x000ea2000c1e1500 */
[----:B------:R-:W0:Y:S01]  /*8f30*/  LDC R42, c[0x0][0x248] ;  /* 0x00009200ff2a7b82 */ /* 0x000e220000000800 */
[----:B-1----:R-:W-:Y:S02]  /*8f40*/  IMAD R62, R62, 0x256, RZ ;  /* 0x000002563e3e7824 */ /* 0x002fe400078e02ff */
[----:B------:R-:W2:Y:S01]  /*8f50*/  LDG.E.U16 R86, desc[UR60][R86.64] ;  /* 0x0000003c56567981 */ /* 0x000ea2000c1e1500 */
[----:B------:R-:W-:Y:S01]  /*8f60*/  IMAD R36, R40, 0x24e, RZ ;  /* 0x0000024e28247824 */ /* 0x000fe200078e02ff */
[-C--:B------:R-:W-:Y:S01]  /*8f70*/  IADD3 R40, P0, R41, R120.reuse, RZ ;  /* 0x0000007829287210 */ /* 0x080fe20007f1e0ff */
[----:B------:R-:W-:Y:S02]  /*8f80*/  IMAD R127, R127, 0x144, RZ ;  /* 0x000001447f7f7824 */ /* 0x000fe400078e02ff */
[----:B------:R-:W1:Y:S01]  /*8f90*/  LDC R49, c[0x0][0x248] ;  /* 0x00009200ff317b82 */ /* 0x000e620000000800 */
[----:B------:R-:W-:Y:S01]  /*8fa0*/  IADD3 R38, P1, R33, R120, RZ ;  /* 0x0000007821267210 */ /* 0x000fe20007f3e0ff */
[----:B------:R-:W2:Y:S01]  /*8fb0*/  LDG.E.U16 R88, desc[UR60][R88.64] ;  /* 0x0000003c58587981 */ /* 0x000ea2000c1e1500 */
[----:B------:R-:W-:-:S02]  /*8fc0*/  LEA.HI.X.SX32 R41, R43, R121, 0x1, P0 ;  /* 0x000000792b297211 */ /* 0x000fc400000f0eff */
[----:B------:R-:W-:-:S03]  /*8fd0*/  LEA.HI.X.SX32 R35, R223, R121, 0x1, P2 ;  /* 0x00000079df237211 */ /* 0x000fc600010f0eff */
[----:B------:R-:W1:Y:S01]  /*8fe0*/  LDC R44, c[0x0][0x248] ;  /* 0x00009200ff2c7b82 */ /* 0x000e620000000800 */
[----:B------:R-:W-:Y:S01]  /*8ff0*/  LEA.HI.X.SX32 R39, R50, R121, 0x1, P1 ;  /* 0x0000007932277211 */ /* 0x000fe200008f0eff */
[----:B------:R0:W2:Y:S01]  /*9000*/  LDG.E.U16 R82, desc[UR60][R40.64] ;  /* 0x0000003c28527981 */ /* 0x0000a2000c1e1500 */
[----:B------:R-:W-:-:S03]  /*9010*/  IMAD R0, R0, 0x12b, RZ ;  /* 0x0000012b00007824 */ /* 0x000fc600078e02ff */
[----:B------:R0:W2:Y:S02]  /*9020*/  LDG.E.U16 R103, desc[UR60][R34.64] ;  /* 0x0000003c22677981 */ /* 0x0000a4000c1e1500 */
[----:B------:R-:W1:Y:S08]  /*9030*/  LDC R33, c[0x0][0x248] ;  /* 0x00009200ff217b82 */ /* 0x000e700000000800 */
[----:B------:R-:W1:Y:S01]  /*9040*/  LDC R60, c[0x0][0x248] ;  /* 0x00009200ff3c7b82 */ /* 0x000e620000000800 */
[----:B0-----:R-:W-:Y:S01]  /*9050*/  IMAD R40, R59, 0x258, RZ ;  /* 0x000002583b287824 */ /* 0x001fe200078e02ff */
[-C--:B------:R-:W-:Y:S01]  /*9060*/  IADD3 R34, P0, R62, R120.reuse, RZ ;  /* 0x000000783e227210 */ /* 0x080fe20007f1e0ff */
[----:B------:R-:W-:Y:S01]  /*9070*/  IMAD R61, R61, 0x25e, RZ ;  /* 0x0000025e3d3d7824 */ /* 0x000fe200078e02ff */
[----:B------:R-:W-:Y:S01]  /*9080*/  IADD3 R36, P2, R36, R120, RZ ;  /* 0x0000007824247210 */ /* 0x000fe20007f5e0ff */
[----:B------:R-:W-:Y:S01]  /*9090*/  IMAD R42, R42, 0x127, RZ ;  /* 0x000001272a2a7824 */ /* 0x000fe200078e02ff */
[----:B------:R-:W2:Y:S02]  /*90a0*/  LDG.E.U16 R63, desc[UR60][R38.64] ;  /* 0x0000003c263f7981 */ /* 0x000ea4000c1e1500 */
[----:B------:R-:W0:Y:S01]  /*90b0*/  LDC R50, c[0x0][0x248] ;  /* 0x00009200ff327b82 */ /* 0x000e220000000800 */
[----:B------:R-:W-:-:S07]  /*90c0*/  LEA.HI.X.SX32 R35, R0, R121, 0x1, P0 ;  /* 0x0000007900237211 */ /* 0x000fce00000f0eff */
[----:B------:R-:W0:Y:S01]  /*90d0*/  LDC R59, c[0x0][0x248] ;  /* 0x00009200ff3b7b82 */ /* 0x000e220000000800 */
[----:B------:R-:W-:Y:S01]  /*90e0*/  IADD3 R40, P0, R40, R120, RZ ;  /* 0x0000007828287210 */ /* 0x000fe20007f1e0ff */
[----:B------:R1:W2:Y:S06]  /*90f0*/  LDG.E.U16 R87, desc[UR60][R34.64] ;  /* 0x0000003c22577981 */ /* 0x0002ac000c1e1500 */
[----:B------:R-:W0:Y:S01]  /*9100*/  LDC R0, c[0x0][0x248] ;  /* 0x00009200ff007b82 */ /* 0x000e220000000800 */
[----:B------:R-:W-:Y:S01]  /*9110*/  LEA.HI.X.SX32 R41, R51, R121, 0x1, P0 ;  /* 0x0000007933297211 */ /* 0x000fe200000f0eff */
[----:B-1----:R-:W-:-:S06]  /*9120*/  IMAD R49, R49, 0x25a, RZ ;  /* 0x0000025a31317824 */ /* 0x002fcc00078e02ff */
[----:B------:R-:W1:Y:S01]  /*9130*/  LDC R67, c[0x0][0x248] ;  /* 0x00009200ff437b82 */ /* 0x000e620000000800 */
[----:B------:R-:W-:Y:S01]  /*9140*/  IMAD R35, R75, 0x12f, RZ ;  /* 0x0000012f4b237824 */ /* 0x000fe200078e02ff */
[-C--:B------:R-:W-:Y:S01]  /*9150*/  IADD3 R34, P0, R61, R120.reuse, RZ ;  /* 0x000000783d227210 */ /* 0x080fe20007f1e0ff */
[----:B------:R-:W-:Y:S01]  /*9160*/  IMAD R44, R44, 0x25c, RZ ;  /* 0x0000025c2c2c7824 */ /* 0x000fe200078e02ff */
[-C--:B------:R-:W-:Y:S01]  /*9170*/  LEA.HI.X.SX32 R37, R42, R121.reuse, 0x1, P2 ;  /* 0x000000792a257211 */ /* 0x080fe200010f0eff */
[----:B------:R0:W2:Y:S01]  /*9180*/  LDG.E.U16 R102, desc[UR60][R40.64] ;  /* 0x0000003c28667981 */ /* 0x0000a2000c1e1500 */
[----:B------:R-:W-:Y:S02]  /*9190*/  IADD3 R38, P1, R49, R120, RZ ;  /* 0x0000007831267210 */ /* 0x000fe40007f3e0ff */
[----:B------:R-:W1:Y:S01]  /*91a0*/  LDC R42, c[0x0][0x248] ;  /* 0x00009200ff2a7b82 */ /* 0x000e620000000800 */
[----:B------:R-:W-:Y:S01]  /*91b0*/  LEA.HI.X.SX32 R35, R35, R121, 0x1, P0 ;  /* 0x0000007923237211 */ /* 0x000fe200000f0eff */
[----:B------:R-:W-:Y:S01]  /*91c0*/  IMAD R60, R60, 0x12d, RZ ;  /* 0x0000012d3c3c7824 */ /* 0x000fe200078e02ff */
[----:B------:R0:W2:Y:S02]  /*91d0*/  LDG.E.U16 R45, desc[UR60][R36.64] ;  /* 0x0000003c242d7981 */ /* 0x0000a4000c1e1500 */
[----:B0-----:R-:W-:-:S03]  /*91e0*/  IMAD R40, R33, 0x266, RZ ;  /* 0x0000026621287824 */ /* 0x001fc600078e02ff */
[----:B------:R-:W0:Y:S01]  /*91f0*/  LDC R49, c[0x0][0x248] ;  /* 0x00009200ff317b82 */ /* 0x000e220000000800 */
[----:B------:R-:W-:Y:S01]  /*9200*/  IMAD R50, R50, 0x133, RZ ;  /* 0x0000013332327824 */ /* 0x000fe200078e02ff */
[-C--:B------:R-:W-:Y:S02]  /*9210*/  LEA.HI.X.SX32 R39, R60, R121.reuse, 0x1, P1 ;  /* 0x000000793c277211 */ /* 0x080fe400008f0eff */
[-C--:B------:R-:W-:Y:S02]  /*9220*/  IADD3 R36, P2, R44, R120.reuse, RZ ;  /* 0x000000782c247210 */ /* 0x080fe40007f5e0ff */
[----:B------:R1:W2:Y:S02]  /*9230*/  LDG.E.U16 R44, desc[UR60][R34.64] ;  /* 0x0000003c222c7981 */ /* 0x0002a4000c1e1500 */
[----:B------:R-:W0:Y:S01]  /*9240*/  LDC R43, c[0x0][0x248] ;  /* 0x00009200ff2b7b82 */ /* 0x000e220000000800 */
[----:B------:R-:W-:Y:S02]  /*9250*/  IADD3 R40, P0, R40, R120, RZ ;  /* 0x0000007828287210 */ /* 0x000fe40007f1e0ff */
[----:B------:R-:W-:Y:S01]  /*9260*/  LEA.HI.X.SX32 R37, R52, R121, 0x1, P2 ;  /* 0x0000007934257211 */ /* 0x000fe200010f0eff */
[----:B------:R-:W-:-:S04]  /*9270*/  IMAD R0, R0, 0x268, RZ ;  /* 0x0000026800007824 */ /* 0x000fc800078e02ff */
[----:B------:R-:W0:Y:S01]  /*9280*/  LDC R33, c[0x0][0x248] ;  /* 0x00009200ff217b82 */ /* 0x000e220000000800 */
[----:B-1----:R-:W-:Y:S01]  /*9290*/  IMAD R34, R59, 0x26c, RZ ;  /* 0x0000026c3b227824 */ /* 0x002fe200078e02ff */
[-C--:B------:R-:W-:Y:S01]  /*92a0*/  LEA.HI.X.SX32 R41, R50, R121.reuse, 0x1, P0 ;  /* 0x0000007932297211 */ /* 0x080fe200000f0eff */
[----:B------:R1:W2:Y:S05]  /*92b0*/  LDG.E.U16 R62, desc[UR60][R36.64] ;  /* 0x0000003c243e7981 */ /* 0x0002aa000c1e1500 */
[----:B------:R-:W0:Y:S01]  /*92c0*/  LDC R51, c[0x0][0x248] ;  /* 0x00009200ff337b82 */ /* 0x000e220000000800 */
[----:B------:R-:W-:Y:S01]  /*92d0*/  IADD3 R34, P2, R34, R120, RZ ;  /* 0x0000007822227210 */ /* 0x000fe20007f5e0ff */
[----:B------:R0:W2:Y:S06]  /*92e0*/  LDG.E.U16 R81, desc[UR60][R38.64] ;  /* 0x0000003c26517981 */ /* 0x0000ac000c1e1500 */
[----:B------:R-:W0:Y:S01]  /*92f0*/  LDC R60, c[0x0][0x248] ;  /* 0x00009200ff3c7b82 */ /* 0x000e220000000800 */
[----:B-1----:R-:W-:Y:S01]  /*9300*/  IMAD R36, R67, 0x26a, RZ ;  /* 0x0000026a43247824 */ /* 0x002fe200078e02ff */
[----:B------:R-:W-:Y:S01]  /*9310*/  LEA.HI.X.SX32 R35, R53, R121, 0x1, P2 ;  /* 0x0000007935237211 */ /* 0x000fe200010f0eff */
[----:B------:R-:W-:-:S05]  /*9320*/  IMAD R42, R42, 0x26e, RZ ;  /* 0x0000026e2a2a7824 */ /* 0x000fca00078e02ff */
[----:B------:R-:W1:Y:S01]  /*9330*/  LDC R50, c[0x0][0x248] ;  /* 0x00009200ff327b82 */ /* 0x000e620000000800 */
[-C--:B0-----:R-:W-:Y:S01]  /*9340*/  IADD3 R38, P1, R0, R120.reuse, RZ ;  /* 0x0000007800267210 */ /* 0x081fe20007f3e0ff */
[----:B------:R-:W-:Y:S01]  /*9350*/  IMAD R0, R74, 0x135, RZ ;  /* 0x000001354a007824 */ /* 0x000fe200078e02ff */
[-C--:B------:R-:W-:Y:S01]  /*9360*/  IADD3 R36, P0, R36, R120.reuse, RZ ;  /* 0x0000007824247210 */ /* 0x080fe20007f1e0ff */
[----:B------:R-:W-:Y:S01]  /*9370*/  IMAD R49, R49, 0x276, RZ ;  /* 0x0000027631317824 */ /* 0x000fe200078e02ff */
[----:B------:R0:W2:Y:S03]  /*9380*/  LDG.E.U16 R67, desc[UR60][R40.64] ;  /* 0x0000003c28437981 */ /* 0x0000a6000c1e1500 */
[----:B------:R-:W1:Y:S01]  /*9390*/  LDC R52, c[0x0][0x248] ;  /* 0x00009200ff347b82 */ /* 0x000e620000000800 */
[-C--:B------:R-:W-:Y:S01]  /*93a0*/  LEA.HI.X.SX32 R37, R0, R121.reuse, 0x1, P0 ;  /* 0x0000007900257211 */ /* 0x080fe200000f0eff */
[----:B------:R0:W2:Y:S06]  /*93b0*/  LDG.E.U16 R61, desc[UR60][R34.64] ;  /* 0x0000003c223d7981 */ /* 0x0000ac000c1e1500 */
[----:B------:R-:W4:Y:S01]  /*93c0*/  LDC R53, c[0x0][0x248] ;  /* 0x00009200ff357b82 */ /* 0x000f220000000800 */
[----:B------:R-:W-:Y:S01]  /*93d0*/  LEA.HI.X.SX32 R39, R227, R121, 0x1, P1 ;  /* 0x00000079e3277211 */ /* 0x000fe200008f0eff */
[----:B------:R-:W-:Y:S01]  /*93e0*/  IMAD R0, R43, 0x137, RZ ;  /* 0x000001372b007824 */ /* 0x000fe200078e02ff */
[----:B------:R1:W2:Y:S01]  /*93f0*/  LDG.E.U16 R80, desc[UR60][R36.64] ;  /* 0x0000003c24507981 */ /* 0x0002a2000c1e1500 */
[----:B0-----:R-:W-:-:S04]  /*9400*/  IADD3 R40, P0, R42, R120, RZ ;  /* 0x000000782a287210 */ /* 0x001fc80007f1e0ff */
[----:B------:R-:W0:Y:S01]  /*9410*/  LDC R74, c[0x0][0x248] ;  /* 0x00009200ff4a7b82 */ /* 0x000e220000000800 */
[----:B------:R1:W2:Y:S01]  /*9420*/  LDG.E.U16 R101, desc[UR60][R38.64] ;  /* 0x0000003c26657981 */ /* 0x0002a2000c1e1500 */
[----:B------:R-:W-:Y:S02]  /*9430*/  IMAD R34, R60, 0x27a, RZ ;  /* 0x0000027a3c227824 */ /* 0x000fe400078e02ff */
[----:B-1----:R-:W-:Y:S02]  /*9440*/  IMAD R36, R33, 0x278, RZ ;  /* 0x0000027821247824 */ /* 0x002fe400078e02ff */
[----:B------:R-:W-:Y:S02]  /*9450*/  IMAD R33, R51, 0x13b, RZ ;  /* 0x0000013b33217824 */ /* 0x000fe400078e02ff */
[----:B------:R-:W1:Y:S01]  /*9460*/  LDC R59, c[0x0][0x248] ;  /* 0x00009200ff3b7b82 */ /* 0x000e620000000800 */
[-C--:B------:R-:W-:Y:S02]  /*9470*/  LEA.HI.X.SX32 R41, R0, R121.reuse, 0x1, P0 ;  /* 0x0000007900297211 */ /* 0x080fe400000f0eff */
[-C--:B------:R-:W-:Y:S01]  /*9480*/  IADD3 R38, P1, R49, R120.reuse, RZ ;  /* 0x0000007831267210 */ /* 0x080fe20007f3e0ff */
[----:B------:R-:W-:Y:S01]  /*9490*/  IMAD R0, R50, 0x13d, RZ ;  /* 0x0000013d32007824 */ /* 0x000fe200078e02ff */
[----:B------:R-:W-:Y:S01]  /*94a0*/  IADD3 R34, P0, R34, R120, RZ ;  /* 0x0000007822227210 */ /* 0x000fe20007f1e0ff */
[----:B------:R0:W2:Y:S02]  /*94b0*/  LDG.E.U16 R43, desc[UR60][R40.64] ;  /* 0x0000003c282b7981 */ /* 0x0000a4000c1e1500 */
[----:B------:R-:W3:Y:S01]  /*94c0*/  LDC R49, c[0x0][0x248] ;  /* 0x00009200ff317b82 */ /* 0x000ee20000000800 */
[----:B------:R-:W-:-:S02]  /*94d0*/  LEA.HI.X.SX32 R39, R33, R121, 0x1, P1 ;  /* 0x0000007921277211 */ /* 0x000fc400008f0eff */
[----:B------:R-:W-:-:S05]  /*94e0*/  IADD3 R36, P2, R36, R120, RZ ;  /* 0x0000007824247210 */ /* 0x000fca0007f5e0ff */
[----:B------:R-:W3:Y:S01]  /*94f0*/  LDC R50, c[0x0][0x248] ;  /* 0x00009200ff327b82 */ /* 0x000ee20000000800 */
[----:B0-----:R-:W-:Y:S01]  /*9500*/  IMAD R40, R52, 0x27c, RZ ;  /* 0x0000027c34287824 */ /* 0x001fe200078e02ff */
[----:B------:R4:W2:Y:S01]  /*9510*/  LDG.E.U16 R119, desc[UR60][R38.64] ;  /* 0x0000003c26777981 */ /* 0x0008a2000c1e1500 */
[----:B------:R-:W-:-:S03]  /*9520*/  LEA.HI.X.SX32 R35, R0, R121, 0x1, P0 ;  /* 0x0000007900237211 */ /* 0x000fc600000f0eff */
[----:B------:R-:W-:Y:S02]  /*9530*/  IADD3 R40, P0, R40, R120, RZ ;  /* 0x0000007828287210 */ /* 0x000fe40007f1e0ff */
[----:B------:R-:W0:Y:S01]  /*9540*/  LDC R51, c[0x0][0x248] ;  /* 0x00009200ff337b82 */ /* 0x000e220000000800 */
[-C--:B------:R-:W-:Y:S01]  /*9550*/  LEA.HI.X.SX32 R37, R55, R121.reuse, 0x1, P2 ;  /* 0x0000007937257211 */ /* 0x080fe200010f0eff */
[----:B------:R4:W2:Y:S02]  /*9560*/  LDG.E.U16 R79, desc[UR60][R34.64] ;  /* 0x0000003c224f7981 */ /* 0x0008a4000c1e1500 */
[----:B----4-:R-:W-:Y:S01]  /*9570*/  IMAD R38, R53, 0x27e, RZ ;  /* 0x0000027e35267824 */ /* 0x010fe200078e02ff */
[----:B------:R-:W-:Y:S01]  /*9580*/  LEA.HI.X.SX32 R41, R54, R121, 0x1, P0 ;  /* 0x0000007936297211 */ /* 0x000fe200000f0eff */
[----:B------:R4:W2:Y:S02]  /*9590*/  LDG.E.U16 R100, desc[UR60][R36.64] ;  /* 0x0000003c24647981 */ /* 0x0008a4000c1e1500 */
[----:B------:R-:W0:Y:S01]  /*95a0*/  LDC R53, c[0x0][0x248] ;  /* 0x00009200ff357b82 */ /* 0x000e220000000800 */
[----:B------:R-:W-:-:S07]  /*95b0*/  IMAD R34, R76, 0x288, RZ ;  /* 0x000002884c227824 */ /* 0x000fce00078e02ff */
[----:B------:R-:W5:Y:S01]  /*95c0*/  LDC R52, c[0x0][0x248] ;  /* 0x00009200ff347b82 */ /* 0x000f620000000800 */
[----:B----4-:R-:W-:Y:S01]  /*95d0*/  IMAD R36, R74, 0x286, RZ ;  /* 0x000002864a247824 */ /* 0x010fe200078e02ff */
[-C--:B------:R-:W-:Y:S01]  /*95e0*/  IADD3 R34, P2, R34, R120.reuse, RZ ;  /* 0x0000007822227210 */ /* 0x080fe20007f5e0ff */
[----:B-1----:R-:W-:Y:S01]  /*95f0*/  IMAD R0, R59, 0x13f, RZ ;  /* 0x0000013f3b007824 */ /* 0x002fe200078e02ff */
[----:B------:R-:W-:-:S04]  /*9600*/  IADD3 R38, P1, R38, R120, RZ ;  /* 0x0000007826267210 */ /* 0x000fc80007f3e0ff */
[----:B------:R-:W1:Y:S01]  /*9610*/  LDC R75, c[0x0][0x248] ;  /* 0x00009200ff4b7b82 */ /* 0x000e620000000800 */
[----:B------:R-:W-:Y:S01]  /*9620*/  IMAD R33, R78, 0x143, RZ ;  /* 0x000001434e217824 */ /* 0x000fe200078e02ff */
[----:B------:R3:W4:Y:S06]  /*9630*/  LDG.E.U16 R60, desc[UR60][R40.64] ;  /* 0x0000003c283c7981 */ /* 0x00072c000c1e1500 */
[----:B------:R-:W5:Y:S01]  /*9640*/  LDC R54, c[0x0][0x248] ;  /* 0x00009200ff367b82 */ /* 0x000f620000000800 */
[----:B------:R-:W-:Y:S02]  /*9650*/  IADD3 R36, P0, R36, R120, RZ ;  /* 0x0000007824247210 */ /* 0x000fe40007f1e0ff */
[-C--:B------:R-:W-:Y:S01]  /*9660*/  LEA.HI.X.SX32 R35, R127, R121.reuse, 0x1, P2 ;  /* 0x000000797f237211 */ /* 0x080fe200010f0eff */
[----:B---3--:R-:W-:Y:S01]  /*9670*/  IMAD R40, R49, 0x28a, RZ ;  /* 0x0000028a31287824 */ /* 0x008fe200078e02ff */
[----:B------:R-:W-:-:S03]  /*9680*/  LEA.HI.X.SX32 R39, R0, R121, 0x1, P1 ;  /* 0x0000007900277211 */ /* 0x000fc600008f0eff */
[----:B------:R-:W3:Y:S01]  /*9690*/  LDC R55, c[0x0][0x248] ;  /* 0x00009200ff377b82 */ /* 0x000ee20000000800 */
[----:B------:R-:W-:Y:S01]  /*96a0*/  LEA.HI.X.SX32 R37, R33, R121, 0x1, P0 ;  /* 0x0000007921257211 */ /* 0x000fe200000f0eff */
[----:B------:R-:W-:Y:S01]  /*96b0*/  IMAD R0, R50, 0x145, RZ ;  /* 0x0000014532007824 */ /* 0x000fe200078e02ff */
[----:B------:R0:W4:Y:S01]  /*96c0*/  LDG.E.U16 R99, desc[UR60][R34.64] ;  /* 0x0000003c22637981 */ /* 0x000122000c1e1500 */
[----:B------:R-:W-:-:S03]  /*96d0*/  IADD3 R40, P0, R40, R120, RZ ;  /* 0x0000007828287210 */ /* 0x000fc60007f1e0ff */
[----:B------:R0:W4:Y:S01]  /*96e0*/  LDG.E.U16 R42, desc[UR60][R38.64] ;  /* 0x0000003c262a7981 */ /* 0x000122000c1e1500 */
[----:B------:R-:W3:Y:S01]  /*96f0*/  LDC R76, c[0x0][0x248] ;  /* 0x00009200ff4c7b82 */ /* 0x000ee20000000800 */
[----:B------:R-:W-:Y:S02]  /*9700*/  LEA.HI.X.SX32 R41, R0, R121, 0x1, P0 ;  /* 0x0000007900297211 */ /* 0x000fe400000f0eff */
[----:B------:R5:W4:Y:S01]  /*9710*/  LDG.E.U16 R118, desc[UR60][R36.64] ;  /* 0x0000003c24767981 */ /* 0x000b22000c1e1500 */
[----:B0-----:R-:W-:Y:S02]  /*9720*/  IMAD R34, R77, 0x296, RZ ;  /* 0x000002964d227824 */ /* 0x001fe400078e02ff */
[----:B------:R-:W-:Y:S02]  /*9730*/  IMAD R0, R53, 0x14b, RZ ;  /* 0x0000014b35007824 */ /* 0x000fe400078e02ff */
[----:B------:R-:W0:Y:S01]  /*9740*/  LDC R74, c[0x0][0x248] ;  /* 0x00009200ff4a7b82 */ /* 0x000e220000000800 */
[----:B------:R-:W-:Y:S01]  /*9750*/  IMAD R38, R51, 0x28c, RZ ;  /* 0x0000028c33267824 */ /* 0x000fe200078e02ff */
[-C--:B------:R-:W-:Y:S01]  /*9760*/  IADD3 R34, P0, R34, R120.reuse, RZ ;  /* 0x0000007822227210 */ /* 0x080fe20007f1e0ff */
[----:B-----5:R-:W-:Y:S01]  /*9770*/  IMAD R50, R54, 0x298, RZ ;  /* 0x0000029836327824 */ /* 0x020fe200078e02ff */
[----:B------:R-:W5:Y:S01]  /*9780*/  LDG.E.U16 R78, desc[UR60][R40.64] ;  /* 0x0000003c284e7981 */ /* 0x000f62000c1e1500 */
[----:B------:R-:W-:Y:S01]  /*9790*/  IMAD R36, R52, 0x28e, RZ ;  /* 0x0000028e34247824 */ /* 0x000fe200078e02ff */
[----:B------:R-:W-:-:S02]  /*97a0*/  IADD3 R38, P1, R38, R120, RZ ;  /* 0x0000007826267210 */ /* 0x000fc40007f3e0ff */
[-C--:B------:R-:W-:Y:S01]  /*97b0*/  LEA.HI.X.SX32 R35, R0, R121.reuse, 0x1, P0 ;  /* 0x0000007900237211 */ /* 0x080fe200000f0eff */
[----:B------:R-:W0:Y:S01]  /*97c0*/  LDC R49, c[0x0][0x248] ;  /* 0x00009200ff317b82 */ /* 0x000e220000000800 */
[----:B-1----:R-:W-:Y:S01]  /*97d0*/  IMAD R33, R75, 0x147, RZ ;  /* 0x000001474b217824 */ /* 0x002fe200078e02ff */
[-C--:B------:R-:W-:Y:S02]  /*97e0*/  LEA.HI.X.SX32 R39, R56, R121.reuse, 0x1, P1 ;  /* 0x0000007938277211 */ /* 0x080fe400008f0eff */
[-C--:B------:R-:W-:Y:S01]  /*97f0*/  IADD3 R36, P2, R36, R120.reuse, RZ ;  /* 0x0000007824247210 */ /* 0x080fe20007f5e0ff */
[----:B------:R1:W5:Y:S03]  /*9800*/  LDG.E.U16 R117, desc[UR60][R34.64] ;  /* 0x0000003c22757981 */ /* 0x000366000c1e1500 */
[----:B------:R-:W0:Y:S01]  /*9810*/  LDC R52, c[0x0][0x248] ;  /* 0x00009200ff347b82 */ /* 0x000e220000000800 */
[----:B------:R-:W-:Y:S01]  /*9820*/  IADD3 R50, P0, R50, R120, RZ ;  /* 0x0000007832327210 */ /* 0x000fe20007f1e0ff */
[----:B------:R3:W5:Y:S01]  /*9830*/  LDG.E.U16 R59, desc[UR60][R38.64] ;  /* 0x0000003c263b7981 */ /* 0x000762000c1e1500 */
[----:B------:R-:W-:Y:S01]  /*9840*/  LEA.HI.X.SX32 R37, R33, R121, 0x1, P2 ;  /* 0x0000007921257211 */ /* 0x000fe200010f0eff */
[----:B-1----:R-:W-:-:S04]  /*9850*/  IMAD R34, R92, 0x29e, RZ ;  /* 0x0000029e5c227824 */ /* 0x002fc800078e02ff */
[----:B------:R-:W1:Y:S01]  /*9860*/  LDC R127, c[0x0][0x248] ;  /* 0x00009200ff7f7b82 */ /* 0x000e620000000800 */
[----:B------:R-:W-:Y:S01]  /*9870*/  LEA.HI.X.SX32 R51, R57, R121, 0x1, P0 ;  /* 0x0000007939337211 */ /* 0x000fe200000f0eff */
[----:B------:R-:W-:Y:S01]  /*9880*/  IMAD R33, R93, 0x14f, RZ ;  /* 0x0000014f5d217824 */ /* 0x000fe200078e02ff */
[----:B------:R0:W5:Y:S01]  /*9890*/  LDG.E.U16 R41, desc[UR60][R36.64] ;  /* 0x0000003c24297981 */ /* 0x000162000c1e1500 */
[----:B---3--:R-:W-:Y:S01]  /*98a0*/  IMAD R38, R55, 0x29a, RZ ;  /* 0x0000029a37267824 */ /* 0x008fe200078e02ff */
[----:B------:R-:W-:-:S03]  /*98b0*/  IADD3 R34, P0, R34, R120, RZ ;  /* 0x0000007822227210 */ /* 0x000fc60007f1e0ff */
[----:B------:R-:W3:Y:S01]  /*98c0*/  LDC R89, c[0x0][0x248] ;  /* 0x00009200ff597b82 */ /* 0x000ee20000000800 */
[----:B------:R-:W-:-:S07]  /*98d0*/  IMAD R0, R76, 0x14d, RZ ;  /* 0x0000014d4c007824 */ /* 0x000fce00078e02ff */
[----:B------:R-:W3:Y:S01]  /*98e0*/  LDC R56, c[0x0][0x248] ;  /* 0x00009200ff387b82 */ /* 0x000ee20000000800 */
[----:B------:R-:W-:Y:S01]  /*98f0*/  IADD3 R38, P1, R38, R120, RZ ;  /* 0x0000007826267210 */ /* 0x000fe20007f3e0ff */
[----:B------:R0:W5:Y:S01]  /*9900*/  LDG.E.U16 R98, desc[UR60][R50.64] ;  /* 0x0000003c32627981 */ /* 0x000162000c1e1500 */
[----:B------:R-:W-:-:S05]  /*9910*/  LEA.HI.X.SX32 R35, R33, R121, 0x1, P0 ;  /* 0x0000007921237211 */ /* 0x000fca00000f0eff */
[----:B------:R-:W3:Y:S01]  /*9920*/  LDC R75, c[0x0][0x248] ;  /* 0x00009200ff4b7b82 */ /* 0x000ee20000000800 */
[----:B0-----:R-:W-:Y:S01]  /*9930*/  IMAD R36, R74, 0x29c, RZ ;  /* 0x0000029c4a247824 */ /* 0x001fe200078e02ff */
[----:B------:R-:W-:-:S06]  /*9940*/  LEA.HI.X.SX32 R39, R0, R121, 0x1, P1 ;  /* 0x0000007900277211 */ /* 0x000fcc00008f0eff */
[----:B------:R-:W0:Y:S08]  /*9950*/  LDC R53, c[0x0][0x248] ;  /* 0x00009200ff357b82 */ /* 0x000e300000000800 */
[----:B------:R-:W0:Y:S01]  /*9960*/  LDC R33, c[0x0][0x248] ;  /* 0x00009200ff217b82 */ /* 0x000e220000000800 */
[----:B------:R-:W-:Y:S01]  /*9970*/  IADD3 R36, P2, R36, R120, RZ ;  /* 0x0000007824247210 */ /* 0x000fe20007f5e0ff */
[----:B------:R1:W5:Y:S01]  /*9980*/  LDG.E.U16 R77, desc[UR60][R38.64] ;  /* 0x0000003c264d7981 */ /* 0x000362000c1e1500 */
[----:B------:R-:W-:-:S02]  /*9990*/  IMAD R50, R49, 0x2a6, RZ ;  /* 0x000002a631327824 */ /* 0x000fc400078e02ff */
[----:B------:R-:W-:Y:S01]  /*99a0*/  LEA.HI.X.SX32 R37, R58, R121, 0x1, P2 ;  /* 0x000000793a257211 */ /* 0x000fe200010f0eff */
[----:B-1----:R-:W-:Y:S01]  /*99b0*/  IMAD R127, R127, 0x154, RZ ;  /* 0x000001547f7f7824 */ /* 0x002fe200078e02ff */
[----:B------:R-:W5:Y:S01]  /*99c0*/  LDG.E.U16 R40, desc[UR60][R34.64] ;  /* 0x0000003c22287981 */ /* 0x000f62000c1e1500 */
[----:B------:R-:W1:Y:S01]  /*99d0*/  LDC R49, c[0x0][0x248] ;  /* 0x00009200ff317b82 */ /* 0x000e620000000800 */
[----:B------:R-:W-:Y:S02]  /*99e0*/  IMAD R38, R52, 0x2a8, RZ ;  /* 0x000002a834267824 */ /* 0x000fe400078e02ff */
[----:B------:R3:W5:Y:S05]  /*99f0*/  LDG.E.U16 R58, desc[UR60][R36.64] ;  /* 0x0000003c243a7981 */ /* 0x00076a000c1e1500 */
[----:B------:R-:W1:Y:S01]  /*9a00*/  LDC R54, c[0x0][0x248] ;  /* 0x00009200ff367b82 */ /* 0x000e620000000800 */
[----:B------:R-:W-:Y:S01]  /*9a10*/  IADD3 R38, P1, R38, R120, RZ ;  /* 0x0000007826267210 */ /* 0x000fe20007f3e0ff */
[----:B---3--:R-:W-:-:S06]  /*9a20*/  IMAD R0, R56, 0x153, RZ ;  /* 0x0000015338007824 */ /* 0x008fcc00078e02ff */
[----:B------:R-:W3:Y:S01]  /*9a30*/  LDC R93, c[0x0][0x248] ;  /* 0x00009200ff5d7b82 */ /* 0x000ee20000000800 */
[----:B------:R-:W-:Y:S01]  /*9a40*/  IADD3 R50, P0, R50, R120, RZ ;  /* 0x0000007832327210 */ /* 0x000fe20007f1e0ff */
[----:B------:R-:W-:Y:S01]  /*9a50*/  IMAD R36, R89, 0x2aa, RZ ;  /* 0x000002aa59247824 */ /* 0x000fe200078e02ff */
[----:B------:R-:W-:-:S05]  /*9a60*/  LEA.HI.X.SX32 R39, R127, R121, 0x1, P1 ;  /* 0x000000797f277211 */ /* 0x000fca00008f0eff */
[----:B------:R-:W3:Y:S01]  /*9a70*/  LDC R55, c[0x0][0x248] ;  /* 0x00009200ff377b82 */ /* 0x000ee20000000800 */
[----:B------:R-:W-:Y:S01]  /*9a80*/  IMAD R34, R75, 0x2ac, RZ ;  /* 0x000002ac4b227824 */ /* 0x000fe200078e02ff */
[----:B------:R-:W-:Y:S01]  /*9a90*/  LEA.HI.X.SX32 R51, R0, R121, 0x1, P0 ;  /* 0x0000007900337211 */ /* 0x000fe200000f0eff */
[----:B------:R-:W-:-:S05]  /*9aa0*/  IMAD R0, R94, 0x155, RZ ;  /* 0x000001555e007824 */ /* 0x000fca00078e02ff */
[----:B------:R-:W3:Y:S01]  /*9ab0*/  LDC R92, c[0x0][0x248] ;  /* 0x00009200ff5c7b82 */ /* 0x000ee20000000800 */
[-C--:B------:R-:W-:Y:S01]  /*9ac0*/  IADD3 R36, P0, R36, R120.reuse, RZ ;  /* 0x0000007824247210 */ /* 0x080fe20007f1e0ff */
[----:B------:R0:W5:Y:S01]  /*9ad0*/  LDG.E.U16 R97, desc[UR60][R38.64] ;  /* 0x0000003c26617981 */ /* 0x000162000c1e1500 */
[----:B------:R-:W-:-:S05]  /*9ae0*/  IADD3 R34, P2, R34, R120, RZ ;  /* 0x0000007822227210 */ /* 0x000fca0007f5e0ff */
[----:B------:R-:W3:Y:S01]  /*9af0*/  LDC R52, c[0x0][0x248] ;  /* 0x00009200ff347b82 */ /* 0x000ee20000000800 */
[-C--:B------:R-:W-:Y:S01]  /*9b00*/  LEA.HI.X.SX32 R37, R0, R121.reuse, 0x1, P0 ;  /* 0x0000007900257211 */ /* 0x080fe200000f0eff */
[----:B------:R-:W5:Y:S01]  /*9b10*/  LDG.E.U16 R116, desc[UR60][R50.64] ;  /* 0x0000003c32747981 */ /* 0x000f62000c1e1500 */
[----:B0-----:R-:W-:Y:S01]  /*9b20*/  IMAD R38, R33, 0x2ae, RZ ;  /* 0x000002ae21267824 */ /* 0x001fe200078e02ff */
[-C--:B------:R-:W-:Y:S01]  /*9b30*/  LEA.HI.X.SX32 R35, R68, R121.reuse, 0x1, P2 ;  /* 0x0000007944237211 */ /* 0x080fe200010f0eff */
[----:B------:R-:W-:Y:S01]  /*9b40*/  IMAD R0, R53, 0x157, RZ ;  /* 0x0000015735007824 */ /* 0x000fe200078e02ff */
[----:B------:R0:W5:Y:S02]  /*9b50*/  LDG.E.U16 R76, desc[UR60][R36.64] ;  /* 0x0000003c244c7981 */ /* 0x000164000c1e1500 */
[----:B------:R-:W2:Y:S01]  /*9b60*/  LDC R89, c[0x0][0x248] ;  /* 0x00009200ff597b82 */ /* 0x000ea20000000800 */
[----:B------:R-:W-:Y:S01]  /*9b70*/  IADD3 R38, P0, R38, R120, RZ ;  /* 0x0000007826267210 */ /* 0x000fe20007f1e0ff */
[----:B------:R3:W5:Y:S06]  /*9b80*/  LDG.E.U16 R57, desc[UR60][R34.64] ;  /* 0x0000003c22397981 */ /* 0x00076c000c1e1500 */
[----:B------:R-:W2:Y:S01]  /*9b90*/  LDC R56, c[0x0][0x248] ;  /* 0x00009200ff387b82 */ /* 0x000ea20000000800 */
[----:B------:R-:W-:Y:S01]  /*9ba0*/  LEA.HI.X.SX32 R39, R0, R121, 0x1, P0 ;  /* 0x0000007900277211 */ /* 0x000fe200000f0eff */
[----:B-1----:R-:W-:-:S06]  /*9bb0*/  IMAD R0, R49, 0x15d, RZ ;  /* 0x0000015d31007824 */ /* 0x002fcc00078e02ff */
[----:B------:R-:W1:Y:S01]  /*9bc0*/  LDC R127, c[0x0][0x248] ;  /* 0x00009200ff7f7b82 */ /* 0x000e620000000800 */
[----:B0-----:R-:W-:Y:S01]  /*9bd0*/  IMAD R36, R54, 0x2b8, RZ ;  /* 0x000002b836247824 */ /* 0x001fe200078e02ff */
[----:B------:R-:W5:Y:S01]  /*9be0*/  LDG.E.U16 R39, desc[UR60][R38.64] ;  /* 0x0000003c26277981 */ /* 0x000f62000c1e1500 */
[----:B---3--:R-:W-:-:S05]  /*9bf0*/  IMAD R34, R93, 0x2ba, RZ ;  /* 0x000002ba5d227824 */ /* 0x008fca00078e02ff */
[----:B------:R-:W0:Y:S01]  /*9c00*/  LDC R74, c[0x0][0x248] ;  /* 0x00009200ff4a7b82 */ /* 0x000e220000000800 */
[----:B------:R-:W-:Y:S01]  /*9c10*/  IMAD R50, R55, 0x2b6, RZ ;  /* 0x000002b637327824 */ /* 0x000fe200078e02ff */
[----:B------:R-:W-:-:S06]  /*9c20*/  IADD3 R36, P2, R36, R120, RZ ;  /* 0x0000007824247210 */ /* 0x000fcc0007f5e0ff */
[----:B------:R-:W3:Y:S01]  /*9c30*/  LDC R49, c[0x0][0x248] ;  /* 0x00009200ff317b82 */ /* 0x000ee20000000800 */
[-C--:B------:R-:W-:Y:S01]  /*9c40*/  IADD3 R34, P0, R34, R120.reuse, RZ ;  /* 0x0000007822227210 */ /* 0x080fe20007f1e0ff */
[----:B------:R-:W-:Y:S01]  /*9c50*/  IMAD R33, R92, 0x15b, RZ ;  /* 0x0000015b5c217824 */ /* 0x000fe200078e02ff */
[----:B------:R-:W-:-:S05]  /*9c60*/  IADD3 R50, P1, R50, R120, RZ ;  /* 0x0000007832327210 */ /* 0x000fca0007f3e0ff */
[----:B------:R-:W3:Y:S01]  /*9c70*/  LDC R54, c[0x0][0x248] ;  /* 0x00009200ff367b82 */ /* 0x000ee20000000800 */
[-C--:B------:R-:W-:Y:S01]  /*9c80*/  LEA.HI.X.SX32 R37, R69, R121.reuse, 0x1, P2 ;  /* 0x0000007945257211 */ /* 0x080fe200010f0eff */
[----:B------:R-:W-:Y:S01]  /*9c90*/  IMAD R52, R52, 0x2bc, RZ ;  /* 0x000002bc34347824 */ /* 0x000fe200078e02ff */
[-C--:B------:R-:W-:Y:S02]  /*9ca0*/  LEA.HI.X.SX32 R35, R0, R121.reuse, 0x1, P0 ;  /* 0x0000007900237211 */ /* 0x080fe400000f0eff */
[----:B------:R-:W-:Y:S01]  /*9cb0*/  LEA.HI.X.SX32 R51, R33, R121, 0x1, P1 ;  /* 0x0000007921337211 */ /* 0x000fe200008f0eff */
[----:B------:R2:W5:Y:S02]  /*9cc0*/  LDG.E.U16 R96, desc[UR60][R36.64] ;  /* 0x0000003c24607981 */ /* 0x000564000c1e1500 */
[----:B------:R-:W3:Y:S01]  /*9cd0*/  LDC R69, c[0x0][0x248] ;  /* 0x00009200ff457b82 */ /* 0x000ee20000000800 */
[----:B------:R-:W-:Y:S01]  /*9ce0*/  IADD3 R52, P0, R52, R120, RZ ;  /* 0x0000007834347210 */ /* 0x000fe20007f1e0ff */
[----:B------:R2:W5:Y:S01]  /*9cf0*/  LDG.E.U16 R75, desc[UR60][R34.64] ;  /* 0x0000003c224b7981 */ /* 0x000562000c1e1500 */
[----:B-1----:R-:W-:-:S02]  /*9d00*/  IMAD R127, R127, 0x164, RZ ;  /* 0x000001647f7f7824 */ /* 0x002fc400078e02ff */
[----:B------:R-:W-:Y:S01]  /*9d10*/  LEA.HI.X.SX32 R53, R70, R121, 0x1, P0 ;  /* 0x0000007946357211 */ /* 0x000fe200000f0eff */
[----:B------:R1:W5:Y:S02]  /*9d20*/  LDG.E.U16 R115, desc[UR60][R50.64] ;  /* 0x0000003c32737981 */ /* 0x000364000c1e1500 */
[----:B------:R-:W3:Y:S01]  /*9d30*/  LDC R68, c[0x0][0x248] ;  /* 0x00009200ff447b82 */ /* 0x000ee20000000800 */
[----:B--2---:R-:W-:Y:S02]  /*9d40*/  IMAD R36, R89, 0x2c6, RZ ;  /* 0x000002c659247824 */ /* 0x004fe400078e02ff */
[----:B------:R-:W-:-:S05]  /*9d50*/  IMAD R34, R95, 0x2c8, RZ ;  /* 0x000002c85f227824 */ /* 0x000fca00078e02ff */
[----:B------:R-:W2:Y:S01]  /*9d60*/  LDC R55, c[0x0][0x248] ;  /* 0x00009200ff377b82 */ /* 0x000ea20000000800 */
[----:B-1----:R-:W-:Y:S01]  /*9d70*/  IMAD R50, R56, 0x2be, RZ ;  /* 0x000002be38327824 */ /* 0x002fe200078e02ff */
[-C--:B------:R-:W-:Y:S01]  /*9d80*/  IADD3 R34, P2, R34, R120.reuse, RZ ;  /* 0x0000007822227210 */ /* 0x080fe20007f5e0ff */
[----:B0-----:R-:W-:Y:S01]  /*9d90*/  IMAD R0, R74, 0x15f, RZ ;  /* 0x0000015f4a007824 */ /* 0x001fe200078e02ff */
[----:B------:R3:W5:Y:S04]  /*9da0*/  LDG.E.U16 R56, desc[UR60][R52.64] ;  /* 0x0000003c34387981 */ /* 0x000768000c1e1500 */
[----:B------:R-:W0:Y:S01]  /*9db0*/  LDC R89, c[0x0][0x248] ;  /* 0x00009200ff597b82 */ /* 0x000e220000000800 */
[-C--:B------:R-:W-:Y:S01]  /*9dc0*/  IADD3 R50, P1, R50, R120.reuse, RZ ;  /* 0x0000007832327210 */ /* 0x080fe20007f3e0ff */
[----:B------:R-:W-:Y:S01]  /*9dd0*/  IMAD R33, R110, 0x163, RZ ;  /* 0x000001636e217824 */ /* 0x000fe200078e02ff */
[----:B------:R-:W-:-:S05]  /*9de0*/  IADD3 R36, P0, R36, R120, RZ ;  /* 0x0000007824247210 */ /* 0x000fca0007f1e0ff */
[----:B------:R-:W1:Y:S01]  /*9df0*/  LDC R94, c[0x0][0x248] ;  /* 0x00009200ff5e7b82 */ /* 0x000e620000000800 */
[-C--:B------:R-:W-:Y:S01]  /*9e00*/  LEA.HI.X.SX32 R35, R127, R121.reuse, 0x1, P2 ;  /* 0x000000797f237211 */ /* 0x080fe200010f0eff */
[----:B---3--:R-:W-:Y:S01]  /*9e10*/  IMAD R52, R49, 0x2ca, RZ ;  /* 0x000002ca31347824 */ /* 0x008fe200078e02ff */
[----:B------:R-:W-:Y:S01]  /*9e20*/  LEA.HI.X.SX32 R51, R0, R121, 0x1, P1 ;  /* 0x0000007900337211 */ /* 0x000fe200008f0eff */
[----:B------:R-:W-:-:S04]  /*9e30*/  IMAD R0, R54, 0x165, RZ ;  /* 0x0000016536007824 */ /* 0x000fc800078e02ff */
[----:B------:R-:W3:Y:S01]  /*9e40*/  LDC R92, c[0x0][0x248] ;  /* 0x00009200ff5c7b82 */ /* 0x000ee20000000800 */
[----:B------:R-:W-:Y:S01]  /*9e50*/  LEA.HI.X.SX32 R37, R33, R121, 0x1, P0 ;  /* 0x0000007921257211 */ /* 0x000fe200000f0eff */
[----:B------:R2:W5:Y:S01]  /*9e60*/  LDG.E.U16 R95, desc[UR60][R34.64] ;  /* 0x0000003c225f7981 */ /* 0x000562000c1e1500 */
[----:B------:R-:W-:-:S03]  /*9e70*/  IADD3 R52, P0, R52, R120, RZ ;  /* 0x0000007834347210 */ /* 0x000fc60007f1e0ff */
[----:B------:R2:W5:Y:S02]  /*9e80*/  LDG.E.U16 R114, desc[UR60][R36.64] ;  /* 0x0000003c24727981 */ /* 0x000564000c1e1500 */
[----:B------:R-:W4:Y:S01]  /*9e90*/  LDC R110, c[0x0][0x248] ;  /* 0x00009200ff6e7b82 */ /* 0x000f220000000800 */
[----:B------:R-:W-:Y:S01]  /*9ea0*/  LEA.HI.X.SX32 R53, R0, R121, 0x1, P0 ;  /* 0x0000007900357211 */ /* 0x000fe200000f0eff */
[----:B------:R0:W5:Y:S01]  /*9eb0*/  LDG.E.U16 R38, desc[UR60][R50.64] ;  /* 0x0000003c32267981 */ /* 0x000162000c1e1500 */
[----:B--2---:R-:W-:-:S05]  /*9ec0*/  IMAD R34, R108, 0x2d6, RZ ;  /* 0x000002d66c227824 */ /* 0x004fca00078e02ff */
[----:B------:R-:W2:Y:S01]  /*9ed0*/  LDC R93, c[0x0][0x248] ;  /* 0x00009200ff5d7b82 */ /* 0x000ea20000000800 */
[----:B------:R-:W-:Y:S01]  /*9ee0*/  IMAD R0, R69, 0x16b, RZ ;  /* 0x0000016b45007824 */ /* 0x000fe200078e02ff */
[-C--:B------:R-:W-:Y:S01]  /*9ef0*/  IADD3 R34, P0, R34, R120.reuse, RZ ;  /* 0x0000007822227210 */ /* 0x080fe20007f1e0ff */
[----:B------:R-:W-:Y:S01]  /*9f00*/  IMAD R36, R68, 0x2ce, RZ ;  /* 0x000002ce44247824 */ /* 0x000fe200078e02ff */
[----:B------:R-:W5:Y:S01]  /*9f10*/  LDG.E.U16 R74, desc[UR60][R52.64] ;  /* 0x0000003c344a7981 */ /* 0x000f62000c1e1500 */
[----:B0-----:R-:W-:Y:S01]  /*9f20*/  IMAD R50, R55, 0x2cc, RZ ;  /* 0x000002cc37327824 */ /* 0x001fe200078e02ff */
[----:B------:R-:W-:Y:S01]  /*9f30*/  LEA.HI.X.SX32 R35, R0, R121, 0x1, P0 ;  /* 0x0000007900237211 */ /* 0x000fe200000f0eff */
[----:B------:R-:W-:Y:S01]  /*9f40*/  IMAD R68, R89, 0x2d8, RZ ;  /* 0x000002d859447824 */ /* 0x000fe200078e02ff */
[----:B------:R-:W0:Y:S01]  /*9f50*/  LDC R70, c[0x0][0x248] ;  /* 0x00009200ff467b82 */ /* 0x000e220000000800 */
[----:B-1----:R-:W-:Y:S01]  /*9f60*/  IMAD R33, R94, 0x167, RZ ;  /* 0x000001675e217824 */ /* 0x002fe200078e02ff */
[-C--:B------:R-:W-:Y:S01]  /*9f70*/  IADD3 R36, P2, R36, R120.reuse, RZ ;  /* 0x0000007824247210 */ /* 0x080fe20007f5e0ff */
[----:B------:R1:W5:Y:S05]  /*9f80*/  LDG.E.U16 R113, desc[UR60][R34.64] ;  /* 0x0000003c22717981 */ /* 0x00036a000c1e1500 */
[----:B------:R-:W0:Y:S01]  /*9f90*/  LDC R49, c[0x0][0x248] ;  /* 0x00009200ff317b82 */ /* 0x000e220000000800 */
[----:B------:R-:W-:-:S02]  /*9fa0*/  IADD3 R50, P1, R50, R120, RZ ;  /* 0x0000007832327210 */ /* 0x000fc40007f3e0ff */
[----:B------:R-:W-:-:S05]  /*9fb0*/  IADD3 R68, P0, R68, R120, RZ ;  /* 0x0000007844447210 */ /* 0x000fca0007f1e0ff */
[----:B------:R-:W0:Y:S01]  /*9fc0*/  LDC R108, c[0x0][0x248] ;  /* 0x00009200ff6c7b82 */ /* 0x000e220000000800 */
[----:B-1----:R-:W-:Y:S01]  /*9fd0*/  IMAD R34, R122, 0x2de, RZ ;  /* 0x000002de7a227824 */ /* 0x002fe200078e02ff */
[----:B------:R-:W-:Y:S01]  /*9fe0*/  LEA.HI.X.SX32 R37, R33, R121, 0x1, P2 ;  /* 0x0000007921257211 */ /* 0x000fe200010f0eff */
[----:B---3--:R-:W-:-:S05]  /*9ff0*/  IMAD R52, R92, 0x2da, RZ ;  /* 0x000002da5c347824 */ /* 0x008fca00078e02ff */
[----:B------:R-:W1:Y:S01]  /*a000*/  LDC R127, c[0x0][0x248] ;  /* 0x00009200ff7f7b82 */ /* 0x000e620000000800 */
[-C--:B------:R-:W-:Y:S01]  /*a010*/  LEA.HI.X.SX32 R51, R71, R121.reuse, 0x1, P1 ;  /* 0x0000007947337211 */ /* 0x080fe200008f0eff */
[----:B------:R-:W-:Y:S01]  /*a020*/  IMAD R33, R126, 0x16f, RZ ;  /* 0x0000016f7e217824 */ /* 0x000fe200078e02ff */
[-C--:B------:R-:W-:Y:S01]  /*a030*/  LEA.HI.X.SX32 R69, R73, R121.reuse, 0x1, P0 ;  /* 0x0000007949457211 */ /* 0x080fe200000f0eff */
[----:B----4-:R-:W-:Y:S01]  /*a040*/  IMAD R0, R110, 0x16d, RZ ;  /* 0x0000016d6e007824 */ /* 0x010fe200078e02ff */
[-C--:B------:R-:W-:Y:S01]  /*a050*/  IADD3 R34, P0, R34, R120.reuse, RZ ;  /* 0x0000007822227210 */ /* 0x080fe20007f1e0ff */
[----:B------:R2:W3:Y:S01]  /*a060*/  LDG.E.U16 R55, desc[UR60][R50.64] ;  /* 0x0000003c32377981 */ /* 0x0004e2000c1e1500 */
[----:B------:R-:W-:Y:S01]  /*a070*/  IADD3 R52, P1, R52, R120, RZ ;  /* 0x0000007834347210 */ /* 0x000fe20007f3e0ff */
[----:B------:R-:W4:Y:S01]  /*a080*/  LDC R71, c[0x0][0x248] ;  /* 0x00009200ff477b82 */ /* 0x000f220000000800 */
[-C--:B------:R-:W-:Y:S01]  /*a090*/  LEA.HI.X.SX32 R35, R33, R121.reuse, 0x1, P0 ;  /* 0x0000007921237211 */ /* 0x080fe200000f0eff */
[----:B------:R-:W3:Y:S01]  /*a0a0*/  LDG.E.U16 R37, desc[UR60][R36.64] ;  /* 0x0000003c24257981 */ /* 0x000ee2000c1e1500 */
[----:B------:R-:W-:-:S03]  /*a0b0*/  LEA.HI.X.SX32 R53, R0, R121, 0x1, P1 ;  /* 0x0000007900357211 */ /* 0x000fc600008f0eff */
[----:B------:R0:W3:Y:S01]  /*a0c0*/  LDG.E.U16 R94, desc[UR60][R68.64] ;  /* 0x0000003c445e7981 */ /* 0x0000e2000c1e1500 */
[----:B--2---:R-:W-:Y:S01]  /*a0d0*/  IMAD R50, R93, 0x2dc, RZ ;  /* 0x000002dc5d327824 */ /* 0x004fe200078e02ff */
[----:B------:R-:W2:Y:S02]  /*a0e0*/  LDC R33, c[0x0][0x248] ;  /* 0x00009200ff217b82 */ /* 0x000ea40000000800 */
[----:B------:R0:W3:Y:S02]  /*a0f0*/  LDG.E.U16 R73, desc[UR60][R52.64] ;  /* 0x0000003c34497981 */ /* 0x0000e4000c1e1500 */
[----:B------:R-:W-:Y:S02]  /*a100*/  IADD3 R50, P2, R50, R120, RZ ;  /* 0x0000007832327210 */ /* 0x000fe40007f5e0ff */
[----:B------:R0:W3:Y:S02]  /*a110*/  LDG.E.U16 R36, desc[UR60][R34.64] ;  /* 0x0000003c22247981 */ /* 0x0000e4000c1e1500 */
[----:B------:R-:W2:Y:S01]  /*a120*/  LDC R122, c[0x0][0x248] ;  /* 0x00009200ff7a7b82 */ /* 0x000ea20000000800 */
[----:B------:R-:W-:Y:S01]  /*a130*/  LEA.HI.X.SX32 R51, R72, R121, 0x1, P2 ;  /* 0x0000007948337211 */ /* 0x000fe200010f0eff */
[----:B0-----:R-:W-:-:S02]  /*a140*/  IMAD R68, R49, 0x2e6, RZ ;  /* 0x000002e631447824 */ /* 0x001fc400078e02ff */
[----:B------:R-:W-:Y:S02]  /*a150*/  IMAD R52, R70, 0x2e8, RZ ;  /* 0x000002e846347824 */ /* 0x000fe400078e02ff */
[----:B------:R-:W-:Y:S01]  /*a160*/  IMAD R0, R108, 0x173, RZ ;  /* 0x000001736c007824 */ /* 0x000fe200078e02ff */
[----:B------:R0:W3:Y:S01]  /*a170*/  LDG.E.U16 R54, desc[UR60][R50.64] ;  /* 0x0000003c32367981 */ /* 0x0000e2000c1e1500 */
[----:B------:R-:W-:Y:S01]  /*a180*/  IMAD R34, R111, 0x2ec, RZ ;  /* 0x000002ec6f227824 */ /* 0x000fe200078e02ff */
[----:B------:R-:W2:Y:S01]  /*a190*/  LDC R49, c[0x0][0x248] ;  /* 0x00009200ff317b82 */ /* 0x000ea20000000800 */
[----:B-1----:R-:W-:Y:S01]  /*a1a0*/  IMAD R127, R127, 0x174, RZ ;  /* 0x000001747f7f7824 */ /* 0x002fe200078e02ff */
[-C--:B------:R-:W-:Y:S02]  /*a1b0*/  IADD3 R52, P1, R52, R120.reuse, RZ ;  /* 0x0000007834347210 */ /* 0x080fe40007f3e0ff */
[----:B------:R-:W-:-:S04]  /*a1c0*/  IADD3 R68, P0, R68, R120, RZ ;  /* 0x0000007844447210 */ /* 0x000fc80007f1e0ff */
[----:B------:R-:W1:Y:S01]  /*a1d0*/  LDC R92, c[0x0][0x248] ;  /* 0x00009200ff5c7b82 */ /* 0x000e620000000800 */
[----:B------:R-:W-:Y:S01]  /*a1e0*/  IADD3 R34, P2, R34, R120, RZ ;  /* 0x0000007822227210 */ /* 0x000fe20007f5e0ff */
[----:B0-----:R-:W-:-:S06]  /*a1f0*/  IMAD R50, R112, 0x2ea, RZ ;  /* 0x000002ea70327824 */ /* 0x001fcc00078e02ff */
[----:B------:R-:W0:Y:S01]  /*a200*/  LDC R108, c[0x0][0x248] ;  /* 0x00009200ff6c7b82 */ /* 0x000e220000000800 */
[-C--:B------:R-:W-:Y:S02]  /*a210*/  LEA.HI.X.SX32 R53, R127, R121.reuse, 0x1, P1 ;  /* 0x000000797f357211 */ /* 0x080fe400008f0eff */
[-C--:B------:R-:W-:Y:S01]  /*a220*/  LEA.HI.X.SX32 R69, R0, R121.reuse, 0x1, P0 ;  /* 0x0000007900457211 */ /* 0x080fe200000f0eff */
[----:B------:R-:W-:Y:S01]  /*a230*/  IMAD R0, R123, 0x175, RZ ;  /* 0x000001757b007824 */ /* 0x000fe200078e02ff */
[-C--:B------:R-:W-:Y:S01]  /*a240*/  LEA.HI.X.SX32 R35, R90, R121.reuse, 0x1, P2 ;  /* 0x000000795a237211 */ /* 0x080fe200010f0eff */
[----:B------:R4:W3:Y:S02]  /*a250*/  LDG.E.U16 R93, desc[UR60][R52.64] ;  /* 0x0000003c345d7981 */ /* 0x0008e4000c1e1500 */
[----:B------:R-:W0:Y:S01]  /*a260*/  LDC R110, c[0x0][0x248] ;  /* 0x00009200ff6e7b82 */ /* 0x000e220000000800 */
[----:B------:R-:W-:Y:S01]  /*a270*/  IADD3 R50, P0, R50, R120, RZ ;  /* 0x0000007832327210 */ /* 0x000fe20007f1e0ff */
[----:B------:R-:W3:Y:S06]  /*a280*/  LDG.E.U16 R112, desc[UR60][R68.64] ;  /* 0x0000003c44707981 */ /* 0x000eec000c1e1500 */
[----:B------:R-:W0:Y:S01]  /*a290*/  LDC R89, c[0x0][0x248] ;  /* 0x00009200ff597b82 */ /* 0x000e220000000800 */
[----:B------:R2:W3:Y:S01]  /*a2a0*/  LDG.E.U16 R53, desc[UR60][R34.64] ;  /* 0x0000003c22357981 */ /* 0x0004e2000c1e1500 */
[----:B------:R-:W-:Y:S01]  /*a2b0*/  LEA.HI.X.SX32 R51, R0, R121, 0x1, P0 ;  /* 0x0000007900337211 */ /* 0x000fe200000f0eff */
[----:B----4-:R-:W-:-:S04]  /*a2c0*/  IMAD R0, R71, 0x177, RZ ;  /* 0x0000017747007824 */ /* 0x010fc800078e02ff */
[----:B------:R4:W3:Y:S01]  /*a2d0*/  LDG.E.U16 R72, desc[UR60][R50.64] ;  /* 0x0000003c32487981 */ /* 0x0008e2000c1e1500 */
[----:B------:R-:W0:Y:S01]  /*a2e0*/  LDC R52, c[0x0][0x248] ;  /* 0x00009200ff347b82 */ /* 0x000e220000000800 */
[----:B--2---:R-:W-:-:S07]  /*a2f0*/  IMAD R34, R33, 0x2ee, RZ ;  /* 0x000002ee21227824 */ /* 0x004fce00078e02ff */
[----:B------:R-:W2:Y:S01]  /*a300*/  LDC R90, c[0x0][0x248] ;  /* 0x00009200ff5a7b82 */ /* 0x000ea20000000800 */
[----:B------:R-:W-:Y:S01]  /*a310*/  IADD3 R34, P0, R34, R120, RZ ;  /* 0x0000007822227210 */ /* 0x000fe20007f1e0ff */
[----:B----4-:R-:W-:-:S03]  /*a320*/  IMAD R50, R122, 0x2fa, RZ ;  /* 0x000002fa7a327824 */ /* 0x010fc600078e02ff */
[----:B------:R-:W-:-:S03]  /*a330*/  LEA.HI.X.SX32 R35, R0, R121, 0x1, P0 ;  /* 0x0000007900237211 */ /* 0x000fc600000f0eff */
[----:B------:R-:W4:Y:S01]  /*a340*/  LDC R127, c[0x0][0x248] ;  /* 0x00009200ff7f7b82 */ /* 0x000f220000000800 */
[----:B------:R-:W-:Y:S01]  /*a350*/  IMAD R0, R49, 0x17d, RZ ;  /* 0x0000017d31007824 */ /* 0x000fe200078e02ff */
[----:B------:R-:W-:Y:S01]  /*a360*/  IADD3 R50, P0, R50, R120, RZ ;  /* 0x0000007832327210 */ /* 0x000fe20007f1e0ff */
[----:B-1----:R-:W-:Y:S01]  /*a370*/  IMAD R70, R92, 0x2f6, RZ ;  /* 0x000002f65c467824 */ /* 0x002fe200078e02ff */
[----:B------:R-:W3:Y:S01]  /*a380*/  LDG.E.U16 R35, desc[UR60][R34.64] ;  /* 0x0000003c22237981 */ /* 0x000ee2000c1e1500 */
[----:B0-----:R-:W-:-:S03]  /*a390*/  IMAD R108, R108, 0x2fc, RZ ;  /* 0x000002fc6c6c7824 */ /* 0x001fc600078e02ff */
[----:B------:R-:W0:Y:S01]  /*a3a0*/  LDC R126, c[0x0][0x248] ;  /* 0x00009200ff7e7b82 */ /* 0x000e220000000800 */
[----:B------:R-:W-:Y:S01]  /*a3b0*/  IMAD R33, R110, 0x17b, RZ ;  /* 0x0000017b6e217824 */ /* 0x000fe200078e02ff */
[-C--:B------:R-:W-:Y:S01]  /*a3c0*/  LEA.HI.X.SX32 R51, R0, R121.reuse, 0x1, P0 ;  /* 0x0000007900337211 */ /* 0x080fe200000f0eff */
[----:B------:R-:W-:Y:S01]  /*a3d0*/  IMAD R68, R89, 0x2f8, RZ ;  /* 0x000002f859447824 */ /* 0x000fe200078e02ff */
[-C--:B------:R-:W-:Y:S02]  /*a3e0*/  IADD3 R70, P1, R70, R120.reuse, RZ ;  /* 0x0000007846467210 */ /* 0x080fe40007f3e0ff */
[----:B------:R-:W-:Y:S02]  /*a3f0*/  IADD3 R108, P0, R108, R120, RZ ;  /* 0x000000786c6c7210 */ /* 0x000fe40007f1e0ff */
[----:B------:R-:W1:Y:S01]  /*a400*/  LDC R122, c[0x0][0x248] ;  /* 0x00009200ff7a7b82 */ /* 0x000e620000000800 */
[-C--:B------:R-:W-:Y:S02]  /*a410*/  LEA.HI.X.SX32 R71, R33, R121.reuse, 0x1, P1 ;  /* 0x0000007921477211 */ /* 0x080fe400008f0eff */
[----:B------:R-:W-:-:S05]  /*a420*/  LEA.HI.X.SX32 R109, R109, R121, 0x1, P0 ;  /* 0x000000796d6d7211 */ /* 0x000fca00000f0eff */
[----:B------:R-:W1:Y:S01]  /*a430*/  LDC R89, c[0x0][0x248] ;  /* 0x00009200ff597b82 */ /* 0x000e620000000800 */
[----:B------:R-:W-:Y:S01]  /*a440*/  IADD3 R68, P2, R68, R120, RZ ;  /* 0x0000007844447210 */ /* 0x000fe20007f5e0ff */
[----:B------:R-:W-:Y:S01]  /*a450*/  IMAD R33, R52, 0x17f, RZ ;  /* 0x0000017f34217824 */ /* 0x000fe200078e02ff */
[----:B------:R4:W3:Y:S01]  /*a460*/  LDG.E.U16 R111, desc[UR60][R70.64] ;  /* 0x0000003c466f7981 */ /* 0x0008e2000c1e1500 */
[----:B--2---:R-:W-:-:S03]  /*a470*/  IMAD R90, R90, 0x2fe, RZ ;  /* 0x000002fe5a5a7824 */ /* 0x004fc600078e02ff */
[----:B------:R-:W2:Y:S01]  /*a480*/  LDG.E.U16 R52, desc[UR60][R108.64] ;  /* 0x0000003c6c347981 */ /* 0x000ea2000c1e1500 */
[----:B------:R-:W1:Y:S01]  /*a490*/  LDC R49, c[0x0][0x248] ;  /* 0x00009200ff317b82 */ /* 0x000e620000000800 */
[----:B------:R-:W-:-:S07]  /*a4a0*/  LEA.HI.X.SX32 R69, R91, R121, 0x1, P2 ;  /* 0x000000795b457211 */ /* 0x000fce00010f0eff */
[----:B------:R-:W1:Y:S01]  /*a4b0*/  LDC R123, c[0x0][0x248] ;  /* 0x00009200ff7b7b82 */ /* 0x000e620000000800 */
[----:B------:R0:W2:Y:S01]  /*a4c0*/  LDG.E.U16 R71, desc[UR60][R50.64] ;  /* 0x0000003c32477981 */ /* 0x0000a2000c1e1500 */
[----:B------:R-:W-:-:S03]  /*a4d0*/  IADD3 R90, P1, R90, R120, RZ ;  /* 0x000000785a5a7210 */ /* 0x000fc60007f3e0ff */
[----:B------:R0:W2:Y:S03]  /*a4e0*/  LDG.E.U16 R92, desc[UR60][R68.64] ;  /* 0x0000003c445c7981 */ /* 0x0000a6000c1e1500 */
[----:B----4-:R-:W4:Y:S01]  /*a4f0*/  LDC R70, c[0x0][0x248] ;  /* 0x00009200ff467b82 */ /* 0x010f220000000800 */
[----:B0-----:R-:W-:-:S07]  /*a500*/  IMAD R50, R127, 0x308, RZ ;  /* 0x000003087f327824 */ /* 0x001fce00078e02ff */
[----:B------:R-:W0:Y:S01]  /*a510*/  LDC R109, c[0x0][0x248] ;  /* 0x00009200ff6d7b82 */ /* 0x000e220000000800 */
[----:B------:R-:W-:Y:S01]  /*a520*/  IMAD R68, R126, 0x306, RZ ;  /* 0x000003067e447824 */ /* 0x000fe200078e02ff */
[----:B------:R-:W-:Y:S02]  /*a530*/  LEA.HI.X.SX32 R91, R33, R121, 0x1, P1 ;  /* 0x00000079215b7211 */ /* 0x000fe400008f0eff */
[----:B------:R-:W-:Y:S01]  /*a540*/  IADD3 R50, P2, R50, R120, RZ ;  /* 0x0000007832327210 */ /* 0x000fe20007f5e0ff */
[----:B------:R-:W-:-:S03]  /*a550*/  IMAD R0, R131, 0x183, RZ ;  /* 0x0000018383007824 */ /* 0x000fc600078e02ff */
[----:B------:R-:W4:Y:S01]  /*a560*/  LDC R126, c[0x0][0x248] ;  /* 0x00009200ff7e7b82 */ /* 0x000f220000000800 */
[----:B------:R-:W-:Y:S01]  /*a570*/  IADD3 R68, P0, R68, R120, RZ ;  /* 0x0000007844447210 */ /* 0x000fe20007f1e0ff */
[----:B------:R1:W2:Y:S01]  /*a580*/  LDG.E.U16 R34, desc[UR60][R90.64] ;  /* 0x0000003c5a227981 */ /* 0x0002a2000c1e1500 */
[----:B------:R-:W-:Y:S01]  /*a590*/  LEA.HI.X.SX32 R51, R132, R121, 0x1, P2 ;  /* 0x0000007984337211 */ /* 0x000fe200010f0eff */
[----:B-1----:R-:W-:-:S04]  /*a5a0*/  IMAD R122, R122, 0x30a, RZ ;  /* 0x0000030a7a7a7824 */ /* 0x002fc800078e02ff */
[----:B------:R-:W1:Y:S01]  /*a5b0*/  LDC R127, c[0x0][0x248] ;  /* 0x00009200ff7f7b82 */ /* 0x000e620000000800 */
[----:B------:R-:W-:Y:S01]  /*a5c0*/  IMAD R108, R89, 0x30e, RZ ;  /* 0x0000030e596c7824 */ /* 0x000fe200078e02ff */
[----:B------:R-:W-:Y:S01]  /*a5d0*/  LEA.HI.X.SX32 R69, R0, R121, 0x1, P0 ;  /* 0x0000007900457211 */ /* 0x000fe200000f0eff */
[----:B------:R-:W-:-:S05]  /*a5e0*/  IMAD R0, R49, 0x185, RZ ;  /* 0x0000018531007824 */ /* 0x000fca00078e02ff */
[----:B------:R-:W1:Y:S01]  /*a5f0*/  LDC R90, c[0x0][0x248] ;  /* 0x00009200ff5a7b82 */ /* 0x000e620000000800 */
[----:B------:R-:W-:Y:S01]  /*a600*/  IADD3 R122, P0, R122, R120, RZ ;  /* 0x000000787a7a7210 */ /* 0x000fe20007f1e0ff */
[----:B------:R-:W-:-:S06]  /*a610*/  IMAD R33, R123, 0x187, RZ ;  /* 0x000001877b217824 */ /* 0x000fcc00078e02ff */
[----:B------:R-:W1:Y:S01]  /*a620*/  LDC R132, c[0x0][0x248] ;  /* 0x00009200ff847b82 */ /* 0x000e620000000800 */
[----:B------:R-:W-:Y:S01]  /*a630*/  IADD3 R108, P2, R108, R120, RZ ;  /* 0x000000786c6c7210 */ /* 0x000fe20007f5e0ff */
[----:B------:R0:W2:Y:S01]  /*a640*/  LDG.E.U16 R110, desc[UR60][R68.64] ;  /* 0x0000003c446e7981 */ /* 0x0000a2000c1e1500 */
[----:B------:R-:W-:-:S05]  /*a650*/  LEA.HI.X.SX32 R123, R0, R121, 0x1, P0 ;  /* 0x00000079007b7211 */ /* 0x000fca00000f0eff */
[----:B------:R-:W5:Y:S01]  /*a660*/  LDC R131, c[0x0][0x248] ;  /* 0x00009200ff837b82 */ /* 0x000f620000000800 */
[----:B------:R4:W2:Y:S01]  /*a670*/  LDG.E.U16 R91, desc[UR60][R50.64] ;  /* 0x0000003c325b7981 */ /* 0x0008a2000c1e1500 */
[----:B0-----:R-:W-:Y:S02]  /*a680*/  IMAD R0, R109, 0x18b, RZ ;  /* 0x0000018b6d007824 */ /* 0x001fe400078e02ff */
[----:B------:R-:W-:-:S04]  /*a690*/  IMAD R68, R129, 0x316, RZ ;  /* 0x0000031681447824 */ /* 0x000fc800078e02ff */
[----:B------:R-:W0:Y:S01]  /*a6a0*/  LDC R89, c[0x0][0x248] ;  /* 0x00009200ff597b82 */ /* 0x000e220000000800 */
[-C--:B------:R-:W-:Y:S01]  /*a6b0*/  LEA.HI.X.SX32 R109, R33, R121.reuse, 0x1, P2 ;  /* 0x00000079216d7211 */ /* 0x080fe200010f0eff */
[----:B----4-:R-:W-:Y:S01]  /*a6c0*/  IMAD R50, R70, 0x30c, RZ ;  /* 0x0000030c46327824 */ /* 0x010fe200078e02ff */
[-C--:B------:R-:W-:Y:S01]  /*a6d0*/  IADD3 R68, P0, R68, R120.reuse, RZ ;  /* 0x0000007844447210 */ /* 0x080fe20007f1e0ff */
[----:B------:R-:W-:Y:S02]  /*a6e0*/  IMAD R126, R126, 0x318, RZ ;  /* 0x000003187e7e7824 */ /* 0x000fe400078e02ff */
[----:B------:R4:W2:Y:S02]  /*a6f0*/  LDG.E.U16 R33, desc[UR60][R108.64] ;  /* 0x0000003c6c217981 */ /* 0x0008a4000c1e1500 */
[----:B------:R-:W0:Y:S01]  /*a700*/  LDC R129, c[0x0][0x248] ;  /* 0x00009200ff817b82 */ /* 0x000e220000000800 */
[----:B------:R-:W-:Y:S01]  /*a710*/  IADD3 R50, P1, R50, R120, RZ ;  /* 0x0000007832327210 */ /* 0x000fe20007f3e0ff */
[----:B------:R1:W2:Y:S01]  /*a720*/  LDG.E.U16 R70, desc[UR60][R122.64] ;  /* 0x0000003c7a467981 */ /* 0x0002a2000c1e1500 */
[----:B------:R-:W-:-:S02]  /*a730*/  LEA.HI.X.SX32 R69, R0, R121, 0x1, P0 ;  /* 0x0000007900457211 */ /* 0x000fc400000f0eff */
[----:B------:R-:W-:-:S03]  /*a740*/  LEA.HI.X.SX32 R51, R124, R121, 0x1, P1 ;  /* 0x000000797c337211 */ /* 0x000fc600008f0eff */
[----:B----4-:R-:W4:Y:S01]  /*a750*/  LDC R108, c[0x0][0x248] ;  /* 0x00009200ff6c7b82 */ /* 0x010f220000000800 */
[----:B-1----:R-:W-:Y:S01]  /*a760*/  IMAD R124, R127, 0x31c, RZ ;  /* 0x0000031c7f7c7824 */ /* 0x002fe200078e02ff */
[----:B------:R1:W2:Y:S01]  /*a770*/  LDG.E.U16 R109, desc[UR60][R68.64] ;  /* 0x0000003c446d7981 */ /* 0x0002a2000c1e1500 */
[-C--:B------:R-:W-:Y:S01]  /*a780*/  IADD3 R126, P0, R126, R120.reuse, RZ ;  /* 0x000000787e7e7210 */ /* 0x080fe20007f1e0ff */
[----:B------:R-:W-:Y:S02]  /*a790*/  IMAD R122, R132, 0x31e, RZ ;  /* 0x0000031e847a7824 */ /* 0x000fe400078e02ff */
[----:B------:R-:W-:Y:S01]  /*a7a0*/  IADD3 R124, P2, R124, R120, RZ ;  /* 0x000000787c7c7210 */ /* 0x000fe20007f5e0ff */
[----:B-----5:R-:W-:Y:S01]  /*a7b0*/  IMAD R49, R131, 0x18d, RZ ;  /* 0x0000018d83317824 */ /* 0x020fe200078e02ff */
[----:B------:R-:W5:Y:S01]  /*a7c0*/  LDC R145, c[0x0][0x248] ;  /* 0x00009200ff917b82 */ /* 0x000f620000000800 */
[----:B------:R-:W-:Y:S01]  /*a7d0*/  IMAD R0, R137, 0x18f, RZ ;  /* 0x0000018f89007824 */ /* 0x000fe200078e02ff */
[----:B------:R-:W2:Y:S01]  /*a7e0*/  LDG.E.U16 R51, desc[UR60][R50.64] ;  /* 0x0000003c32337981 */ /* 0x000ea2000c1e1500 */
[----:B-1----:R-:W-:Y:S01]  /*a7f0*/  IMAD R68, R90, 0x31a, RZ ;  /* 0x0000031a5a447824 */ /* 0x002fe200078e02ff */
[----:B------:R-:W-:-:S02]  /*a800*/  LEA.HI.X.SX32 R127, R125, R121, 0x1, P0 ;  /* 0x000000797d7f7211 */ /* 0x000fc400000f0eff */
[-C--:B------:R-:W-:Y:S01]  /*a810*/  LEA.HI.X.SX32 R125, R128, R121.reuse, 0x1, P2 ;  /* 0x00000079807d7211 */ /* 0x080fe200010f0eff */
[----:B0-----:R-:W-:Y:S01]  /*a820*/  IMAD R128, R89, 0x326, RZ ;  /* 0x0000032659807824 */ /* 0x001fe200078e02ff */
[-C--:B------:R-:W-:Y:S01]  /*a830*/  IADD3 R68, P1, R68, R120.reuse, RZ ;  /* 0x0000007844447210 */ /* 0x080fe20007f3e0ff */
[----:B------:R-:W0:Y:S01]  /*a840*/  LDC R155, c[0x0][0x248] ;  /* 0x00009200ff9b7b82 */ /* 0x000e220000000800 */
[----:B------:R-:W-:Y:S01]  /*a850*/  IADD3 R122, P0, R122, R120, RZ ;  /* 0x000000787a7a7210 */ /* 0x000fe20007f1e0ff */
[----:B------:R4:W2:Y:S01]  /*a860*/  LDG.E.U16 R90, desc[UR60][R126.64] ;  /* 0x0000003c7e5a7981 */ /* 0x0008a2000c1e1500 */
[-C--:B------:R-:W-:Y:S01]  /*a870*/  LEA.HI.X.SX32 R69, R49, R121.reuse, 0x1, P1 ;  /* 0x0000007931457211 */ /* 0x080fe200008f0eff */
[----:B------:R-:W-:Y:S01]  /*a880*/  IMAD R49, R129, 0x193, RZ ;  /* 0x0000019381317824 */ /* 0x000fe200078e02ff */
[----:B------:R-:W-:-:S03]  /*a890*/  LEA.HI.X.SX32 R123, R0, R121, 0x1, P0 ;  /* 0x00000079007b7211 */ /* 0x000fc600000f0eff */
[----:B------:R-:W1:Y:S01]  /*a8a0*/  LDC R149, c[0x0][0x248] ;  /* 0x00009200ff957b82 */ /* 0x000e620000000800 */
[-C--:B------:R-:W-:Y:S01]  /*a8b0*/  IADD3 R128, P0, R128, R120.reuse, RZ ;  /* 0x0000007880807210 */ /* 0x080fe20007f1e0ff */
[----:B------:R-:W-:Y:S01]  /*a8c0*/  IMAD R249, R249, 0x194, RZ ;  /* 0x00000194f9f97824 */ /* 0x000fe200078e02ff */
[----:B------:R5:W2:Y:S05]  /*a8d0*/  LDG.E.U16 R0, desc[UR60][R122.64] ;  /* 0x0000003c7a007981 */ /* 0x000aaa000c1e1500 */
[----:B------:R-:W1:Y:S01]  /*a8e0*/  LDC R131, c[0x0][0x248] ;  /* 0x00009200ff837b82 */ /* 0x000e620000000800 */
[----:B------:R-:W-:Y:S01]  /*a8f0*/  LEA.HI.X.SX32 R129, R49, R121, 0x1, P0 ;  /* 0x0000007931817211 */ /* 0x000fe200000f0eff */
[----:B----4-:R-:W-:Y:S01]  /*a900*/  IMAD R126, R108, 0x328, RZ ;  /* 0x000003286c7e7824 */ /* 0x010fe200078e02ff */
[----:B------:R-:W4:Y:S04]  /*a910*/  LDG.E.U16 R50, desc[UR60][R124.64] ;  /* 0x0000003c7c327981 */ /* 0x000f28000c1e1500 */
[----:B------:R5:W4:Y:S01]  /*a920*/  LDG.E.U16 R108, desc[UR60][R128.64] ;  /* 0x0000003c806c7981 */ /* 0x000b22000c1e1500 */
[----:B------:R-:W1:Y:S01]  /*a930*/  LDC R132, c[0x0][0x248] ;  /* 0x00009200ff847b82 */ /* 0x000e620000000800 */
[----:B------:R-:W-:-:S07]  /*a940*/  IADD3 R126, P1, R126, R120, RZ ;  /* 0x000000787e7e7210 */ /* 0x000fce0007f3e0ff */
[----:B------:R-:W1:Y:S01]  /*a950*/  LDC R137, c[0x0][0x248] ;  /* 0x00009200ff897b82 */ /* 0x000e620000000800 */
[----:B-----5:R-:W-:Y:S01]  /*a960*/  IMAD R122, R141, 0x32c, RZ ;  /* 0x0000032c8d7a7824 */ /* 0x020fe200078e02ff */
[----:B------:R-:W-:Y:S01]  /*a970*/  LEA.HI.X.SX32 R127, R249, R121, 0x1, P1 ;  /* 0x00000079f97f7211 */ /* 0x000fe200008f0eff */
[----:B------:R-:W5:Y:S05]  /*a980*/  LDG.E.U16 R69, desc[UR60][R68.64] ;  /* 0x0000003c44457981 */ /* 0x000f6a000c1e1500 */
[----:B------:R-:W1:Y:S01]  /*a990*/  LDC R128, c[0x0][0x248] ;  /* 0x00009200ff807b82 */ /* 0x000e620000000800 */
[----:B------:R-:W-:-:S07]  /*a9a0*/  IMAD R124, R145, 0x32a, RZ ;  /* 0x0000032a917c7824 */ /* 0x000fce00078e02ff */
[----:B------:R-:W1:Y:S01]  /*a9b0*/  LDC R139, c[0x0][0x248] ;  /* 0x00009200ff8b7b82 */ /* 0x000e620000000800 */
[-C--:B------:R-:W-:Y:S01]  /*a9c0*/  IADD3 R122, P2, R122, R120.reuse, RZ ;  /* 0x000000787a7a7210 */ /* 0x080fe20007f5e0ff */
[----:B------:R1:W5:Y:S06]  /*a9d0*/  LDG.E.U16 R89, desc[UR60][R126.64] ;  /* 0x0000003c7e597981 */ /* 0x00036c000c1e1500 */
[----:B------:R-:W1:Y:S01]  /*a9e0*/  LDC R147, c[0x0][0x248] ;  /* 0x00009200ff937b82 */ /* 0x000e620000000800 */
[----:B0-----:R-:W-:Y:S01]  /*a9f0*/  IMAD R49, R155, 0x195, RZ ;  /* 0x000001959b317824 */ /* 0x001fe200078e02ff */
[----:B------:R-:W-:-:S02]  /*aa00*/  IADD3 R124, P0, R124, R120, RZ ;  /* 0x000000787c7c7210 */ /* 0x000fc40007f1e0ff */
[----:B------:R-:W-:Y:S01]  /*aa10*/  LEA.HI.X.SX32 R123, R130, R121, 0x1, P2 ;  /* 0x00000079827b7211 */ /* 0x000fe200010f0eff */
[----:B-1----:R-:W-:-:S03]  /*aa20*/  IMAD R130, R131, 0x32e, RZ ;  /* 0x0000032e83827824 */ /* 0x002fc600078e02ff */
[----:B------:R-:W0:Y:S01]  /*aa30*/  LDC R126, c[0x0][0x248] ;  /* 0x00009200ff7e7b82 */ /* 0x000e220000000800 */
[----:B------:R-:W-:Y:S02]  /*aa40*/  LEA.HI.X.SX32 R125, R49, R121, 0x1, P0 ;  /* 0x00000079317d7211 */ /* 0x000fe400000f0eff */
[----:B------:R1:W5:Y:S05]  /*aa50*/  LDG.E.U16 R49, desc[UR60][R122.64] ;  /* 0x0000003c7a317981 */ /* 0x00036a000c1e1500 */
[----:B------:R-:W0:Y:S01]  /*aa60*/  LDC R157, c[0x0][0x248] ;  /* 0x00009200ff9d7b82 */ /* 0x000e220000000800 */
[----:B------:R-:W-:Y:S01]  /*aa70*/  IADD3 R130, P0, R130, R120, RZ ;  /* 0x0000007882827210 */ /* 0x000fe20007f1e0ff */
[----:B------:R1:W5:Y:S02]  /*aa80*/  LDG.E.U16 R68, desc[UR60][R124.64] ;  /* 0x0000003c7c447981 */ /* 0x000364000c1e1500 */
[----:B-1----:R-:W-:-:S04]  /*aa90*/  IMAD R123, R132, 0x197, RZ ;  /* 0x00000197847b7824 */ /* 0x002fc800078e02ff */
[----:B------:R-:W1:Y:S01]  /*aaa0*/  LDC R127, c[0x0][0x248] ;  /* 0x00009200ff7f7b82 */ /* 0x000e620000000800 */
[----:B------:R-:W-:Y:S02]  /*aab0*/  IMAD R132, R137, 0x338, RZ ;  /* 0x0000033889847824 */ /* 0x000fe400078e02ff */
[----:B------:R-:W-:-:S05]  /*aac0*/  IMAD R122, R149, 0x33a, RZ ;  /* 0x0000033a957a7824 */ /* 0x000fca00078e02ff */
[----:B------:R-:W1:Y:S01]  /*aad0*/  LDC R141, c[0x0][0x248] ;  /* 0x00009200ff8d7b82 */ /* 0x000e620000000800 */
[----:B------:R-:W-:Y:S01]  /*aae0*/  LEA.HI.X.SX32 R131, R123, R121, 0x1, P0 ;  /* 0x000000797b837211 */ /* 0x000fe200000f0eff */
[----:B------:R-:W-:Y:S01]  /*aaf0*/  IMAD R123, R128, 0x19d, RZ ;  /* 0x0000019d807b7824 */ /* 0x000fe200078e02ff */
[----:B------:R-:W-:-:S05]  /*ab00*/  IADD3 R132, P2, R132, R120, RZ ;  /* 0x0000007884847210 */ /* 0x000fca0007f5e0ff */
[----:B------:R-:W1:Y:S01]  /*ab10*/  LDC R129, c[0x0][0x248] ;  /* 0x00009200ff817b82 */ /* 0x000e620000000800 */
[----:B------:R-:W-:Y:S01]  /*ab20*/  IMAD R124, R139, 0x336, RZ ;  /* 0x000003368b7c7824 */ /* 0x000fe200078e02ff */
[----:B------:R-:W-:-:S06]  /*ab30*/  IADD3 R122, P0, R122, R120, RZ ;  /* 0x000000787a7a7210 */ /* 0x000fcc0007f1e0ff */
[----:B------:R-:W3:Y:S01]  /*ab40*/  LDC R165, c[0x0][0x248] ;  /* 0x00009200ffa57b82 */ /* 0x000ee20000000800 */
[----:B------:R-:W-:-:S07]  /*ab50*/  LEA.HI.X.SX32 R133, R133, R121, 0x1, P2 ;  /* 0x0000007985857211 */ /* 0x000fce00010f0eff */
[----:B------:R-:W3:Y:S01]  /*ab60*/  LDC R249, c[0x0][0x248] ;  /* 0x00009200fff97b82 */ /* 0x000ee20000000800 */
[----:B------:R-:W-:Y:S01]  /*ab70*/  IMAD R125, R147, 0x19b, RZ ;  /* 0x0000019b937d7824 */ /* 0x000fe200078e02ff */
[----:B------:R-:W-:Y:S01]  /*ab80*/  LEA.HI.X.SX32 R123, R123, R121, 0x1, P0 ;  /* 0x000000797b7b7211 */ /* 0x000fe200000f0eff */
[----:B------:R-:W5:Y:S01]  /*ab90*/  LDG.E.U16 R132, desc[UR60][R132.64] ;  /* 0x0000003c84847981 */ /* 0x000f62000c1e1500 */
[----:B------:R-:W-:-:S03]  /*aba0*/  IADD3 R124, P1, R124, R120, RZ ;  /* 0x000000787c7c7210 */ /* 0x000fc60007f3e0ff */
[----:B------:R-:W5:Y:S01]  /*abb0*/  LDG.E.U16 R130, desc[UR60][R130.64] ;  /* 0x0000003c82827981 */ /* 0x000f62000c1e1500 */
[----:B------:R-:W3:Y:S01]  /*abc0*/  LDC R145, c[0x0][0x248] ;  /* 0x00009200ff917b82 */ /* 0x000ee20000000800 */
[----:B------:R-:W-:Y:S01]  /*abd0*/  LEA.HI.X.SX32 R125, R125, R121, 0x1, P1 ;  /* 0x000000797d7d7211 */ /* 0x000fe200008f0eff */
[----:B0-----:R-:W-:Y:S01]  /*abe0*/  IMAD R128, R157, 0x348, RZ ;  /* 0x000003489d807824 */ /* 0x001fe200078e02ff */
[----:B------:R0:W5:Y:S05]  /*abf0*/  LDG.E.U16 R133, desc[UR60][R122.64] ;  /* 0x0000003c7a857981 */ /* 0x00016a000c1e1500 */
[----:B------:R-:W3:Y:S01]  /*ac00*/  LDC R147, c[0x0][0x248] ;  /* 0x00009200ff937b82 */ /* 0x000ee20000000800 */
[----:B------:R1:W5:Y:S07]  /*ac10*/  LDG.E.U16 R131, desc[UR60][R124.64] ;  /* 0x0000003c7c837981 */ /* 0x00036e000c1e1500 */
[----:B------:R-:W3:Y:S01]  /*ac20*/  LDC R149, c[0x0][0x248] ;  /* 0x00009200ff957b82 */ /* 0x000ee20000000800 */
[----:B0-----:R-:W-:-:S07]  /*ac30*/  IMAD R122, R126, 0x33c, RZ ;  /* 0x0000033c7e7a7824 */ /* 0x001fce00078e02ff */
[----:B------:R-:W0:Y:S08]  /*ac40*/  LDC R155, c[0x0][0x248] ;  /* 0x00009200ff9b7b82 */ /* 0x000e300000000800 */
[----:B------:R-:W0:Y:S08]  /*ac50*/  LDC R159, c[0x0][0x248] ;  /* 0x00009200ff9f7b82 */ /* 0x000e300000000800 */
[----:B------:R-:W0:Y:S01]  /*ac60*/  LDC R163, c[0x0][0x248] ;  /* 0x00009200ffa37b82 */ /* 0x000e220000000800 */
[----:B-1----:R-:W-:Y:S01]  /*ac70*/  IMAD R124, R127, 0x33e, RZ ;  /* 0x0000033e7f7c7824 */ /* 0x002fe200078e02ff */
[----:B------:R-:W-:Y:S01]  /*ac80*/  IADD3 R122, P0, R122, R120, RZ ;  /* 0x000000787a7a7210 */ /* 0x000fe20007f1e0ff */
[----:B------:R-:W-:-:S05]  /*ac90*/  IMAD R126, R141, 0x346, RZ ;  /* 0x000003468d7e7824 */ /* 0x000fca00078e02ff */
[----:B------:R-:W1:Y:S01]  /*aca0*/  LDC R157, c[0x0][0x248] ;  /* 0x00009200ff9d7b82 */ /* 0x000e620000000800 */
[----:B------:R-:W-:Y:S01]  /*acb0*/  IMAD R125, R129, 0x19f, RZ ;  /* 0x0000019f817d7824 */ /* 0x000fe200078e02ff */
[----:B------:R-:W-:Y:S01]  /*acc0*/  LEA.HI.X.SX32 R123, R135, R121, 0x1, P0 ;  /* 0x00000079877b7211 */ /* 0x000fe200000f0eff */
[----:B---3--:R-:W-:Y:S01]  /*acd0*/  IMAD R127, R165, 0x1a3, RZ ;  /* 0x000001a3a57f7824 */ /* 0x008fe200078e02ff */
[----:B------:R-:W-:Y:S01]  /*ace0*/  IADD3 R124, P1, R124, R120, RZ ;  /* 0x000000787c7c7210 */ /* 0x000fe20007f3e0ff */
[----:B------:R-:W-:-:S03]  /*acf0*/  IMAD R249, R249, 0x1a4, RZ ;  /* 0x000001a4f9f97824 */ /* 0x000fc600078e02ff */
[----:B------:R-:W3:Y:S01]  /*ad00*/  LDC R171, c[0x0][0x248] ;  /* 0x00009200ffab7b82 */ /* 0x000ee20000000800 */
[-C--:B------:R-:W-:Y:S01]  /*ad10*/  IADD3 R126, P0, R126, R120.reuse, RZ ;  /* 0x000000787e7e7210 */ /* 0x080fe20007f1e0ff */
[----:B------:R0:W5:Y:S01]  /*ad20*/  LDG.E.U16 R135, desc[UR60][R122.64] ;  /* 0x0000003c7a877981 */ /* 0x000162000c1e1500 */
[----:B------:R-:W-:Y:S02]  /*ad30*/  IADD3 R128, P2, R128, R120, RZ ;  /* 0x0000007880807210 */ /* 0x000fe40007f5e0ff */
[----:B------:R-:W-:-:S03]  /*ad40*/  LEA.HI.X.SX32 R125, R125, R121, 0x1, P1 ;  /* 0x000000797d7d7211 */ /* 0x000fc600008f0eff */
[----:B------:R-:W3:Y:S01]  /*ad50*/  LDC R179, c[0x0][0x248] ;  /* 0x00009200ffb37b82 */ /* 0x000ee20000000800 */
[-C--:B------:R-:W-:Y:S01]  /*ad60*/  LEA.HI.X.SX32 R127, R127, R121.reuse, 0x1, P0 ;  /* 0x000000797f7f7211 */ /* 0x080fe200000f0eff */
[----:B------:R0:W5:Y:S01]  /*ad70*/  LDG.E.U16 R137, desc[UR60][R124.64] ;  /* 0x0000003c7c897981 */ /* 0x000162000c1e1500 */
[----:B------:R-:W-:Y:S01]  /*ad80*/  LEA.HI.X.SX32 R129, R249, R121, 0x1, P2 ;  /* 0x00000079f9817211 */ /* 0x000fe200010f0eff */
[----:B0-----:R-:W-:Y:S02]  /*ad90*/  IMAD R122, R145, 0x34a, RZ ;  /* 0x0000034a917a7824 */ /* 0x001fe400078e02ff */
[----:B------:R0:W5:Y:S02]  /*ada0*/  LDG.E.U16 R139, desc[UR60][R126.64] ;  /* 0x0000003c7e8b7981 */ /* 0x000164000c1e1500 */
[----:B------:R-:W3:Y:S01]  /*adb0*/  LDC R183, c[0x0][0x248] ;  /* 0x00009200ffb77b82 */ /* 0x000ee20000000800 */
[----:B------:R-:W-:Y:S01]  /*adc0*/  IMAD R123, R147, 0x1a5, RZ ;  /* 0x000001a5937b7824 */ /* 0x000fe200078e02ff */
[----:B------:R0:W5:Y:S01]  /*add0*/  LDG.E.U16 R141, desc[UR60][R128.64] ;  /* 0x0000003c808d7981 */ /* 0x000162000c1e1500 */
[----:B------:R-:W-:Y:S01]  /*ade0*/  IADD3 R122, P0, R122, R120, RZ ;  /* 0x000000787a7a7210 */ /* 0x000fe20007f1e0ff */
[----:B------:R-:W-:-:S04]  /*adf0*/  IMAD R124, R149, 0x34c, RZ ;  /* 0x0000034c957c7824 */ /* 0x000fc800078e02ff */
[----:B------:R-:W3:Y:S01]  /*ae00*/  LDC R175, c[0x0][0x248] ;  /* 0x00009200ffaf7b82 */ /* 0x000ee20000000800 */
[----:B0-----:R-:W-:Y:S02]  /*ae10*/  IMAD R126, R155, 0x34e, RZ ;  /* 0x0000034e9b7e7824 */ /* 0x001fe400078e02ff */
[----:B------:R-:W-:-:S05]  /*ae20*/  IMAD R127, R159, 0x1a7, RZ ;  /* 0x000001a79f7f7824 */ /* 0x000fca00078e02ff */
[----:B------:R-:W0:Y:S01]  /*ae30*/  LDC R185, c[0x0][0x248] ;  /* 0x00009200ffb97b82 */ /* 0x000e220000000800 */
[----:B------:R-:W-:Y:S01]  /*ae40*/  IMAD R128, R163, 0x356, RZ ;  /* 0x00000356a3807824 */ /* 0x000fe200078e02ff */
[----:B------:R-:W-:Y:S01]  /*ae50*/  IADD3 R124, P1, R124, R120, RZ ;  /* 0x000000787c7c7210 */ /* 0x000fe20007f3e0ff */
[----:B-1----:R-:W-:-:S05]  /*ae60*/  IMAD R129, R157, 0x1ab, RZ ;  /* 0x000001ab9d817824 */ /* 0x002fca00078e02ff */
[----:B------:R-:W1:Y:S01]  /*ae70*/  LDC R181, c[0x0][0x248] ;  /* 0x00009200ffb57b82 */ /* 0x000e620000000800 */
[----:B------:R-:W-:Y:S02]  /*ae80*/  IADD3 R126, P2, R126, R120, RZ ;  /* 0x000000787e7e7210 */ /* 0x000fe40007f5e0ff */
[----:B------:R-:W-:-:S05]  /*ae90*/  LEA.HI.X.SX32 R123, R123, R121, 0x1, P0 ;  /* 0x000000797b7b7211 */ /* 0x000fca00000f0eff */
[----:B------:R-:W1:Y:S01]  /*aea0*/  LDC R159, c[0x0][0x248] ;  /* 0x00009200ff9f7b82 */ /* 0x000e620000000800 */
[----:B------:R-:W-:Y:S02]  /*aeb0*/  IADD3 R128, P0, R128, R120, RZ ;  /* 0x0000007880807210 */ /* 0x000fe40007f1e0ff */
[-C--:B------:R-:W-:Y:S02]  /*aec0*/  LEA.HI.X.SX32 R125, R143, R121.reuse, 0x1, P1 ;  /* 0x000000798f7d7211 */ /* 0x080fe400008f0eff */
[-C--:B------:R-:W-:Y:S01]  /*aed0*/  LEA.HI.X.SX32 R127, R127, R121.reuse, 0x1, P2 ;  /* 0x000000797f7f7211 */ /* 0x080fe200010f0eff */
[----:B------:R3:W5:Y:S02]  /*aee0*/  LDG.E.U16 R143, desc[UR60][R122.64] ;  /* 0x0000003c7a8f7981 */ /* 0x000764000c1e1500 */
[----:B------:R-:W2:Y:S01]  /*aef0*/  LDC R163, c[0x0][0x248] ;  /* 0x00009200ffa37b82 */ /* 0x000ea20000000800 */
[----:B------:R-:W-:Y:S01]  /*af00*/  LEA.HI.X.SX32 R129, R129, R121, 0x1, P0 ;  /* 0x0000007981817211 */ /* 0x000fe200000f0eff */
[----:B------:R3:W5:Y:S04]  /*af10*/  LDG.E.U16 R147, desc[UR60][R126.64] ;  /* 0x0000003c7e937981 */ /* 0x000768000c1e1500 */
[----:B------:R0:W5:Y:S02]  /*af20*/  LDG.E.U16 R149, desc[UR60][R128.64] ;  /* 0x0000003c80957981 */ /* 0x000164000c1e1500 */
[----:B------:R-:W2:Y:S01]  /*af30*/  LDC R177, c[0x0][0x248] ;  /* 0x00009200ffb17b82 */ /* 0x000ea20000000800 */
[----:B---3--:R-:W-:Y:S01]  /*af40*/  IMAD R122, R171, 0x358, RZ ;  /* 0x00000358ab7a7824 */ /* 0x008fe200078e02ff */
[----:B------:R3:W5:Y:S01]  /*af50*/  LDG.E.U16 R145, desc[UR60][R124.64] ;  /* 0x0000003c7c917981 */ /* 0x000762000c1e1500 */
[----:B------:R-:W-:-:S05]  /*af60*/  IMAD R126, R179, 0x35c, RZ ;  /* 0x0000035cb37e7824 */ /* 0x000fca00078e02ff */
[----:B------:R-:W2:Y:S01]  /*af70*/  LDC R165, c[0x0][0x248] ;  /* 0x00009200ffa57b82 */ /* 0x000ea20000000800 */
[-C--:B------:R-:W-:Y:S01]  /*af80*/  IADD3 R122, P0, R122, R120.reuse, RZ ;  /* 0x000000787a7a7210 */ /* 0x080fe20007f1e0ff */
[----:B0-----:R-:W-:Y:S01]  /*af90*/  IMAD R128, R183, 0x35e, RZ ;  /* 0x0000035eb7807824 */ /* 0x001fe200078e02ff */
[----:B------:R-:W-:-:S05]  /*afa0*/  IADD3 R126, P2, R126, R120, RZ ;  /* 0x000000787e7e7210 */ /* 0x000fca0007f5e0ff */
[----:B------:R-:W0:Y:S01]  /*afb0*/  LDC R169, c[0x0][0x248] ;  /* 0x00009200ffa97b82 */ /* 0x000e220000000800 */
[----:B---3--:R-:W-:Y:S01]  /*afc0*/  IMAD R124, R175, 0x35a, RZ ;  /* 0x0000035aaf7c7824 */ /* 0x008fe200078e02ff */
[----:B------:R-:W-:Y:S01]  /*afd0*/  LEA.HI.X.SX32 R123, R153, R121, 0x1, P0 ;  /* 0x00000079997b7211 */ /* 0x000fe200000f0eff */
[----:B------:R-:W-:-:S05]  /*afe0*/  IMAD R129, R185, 0x1af, RZ ;  /* 0x000001afb9817824 */ /* 0x000fca00078e02ff */
[----:B------:R-:W3:Y:S01]  /*aff0*/  LDC R249, c[0x0][0x248] ;  /* 0x00009200fff97b82 */ /* 0x000ee20000000800 */
[----:B------:R-:W-:Y:S01]  /*b000*/  IADD3 R128, P0, R128, R120, RZ ;  /* 0x0000007880807210 */ /* 0x000fe20007f1e0ff */
[----:B-1----:R-:W-:Y:S01]  /*b010*/  IMAD R125, R181, 0x1ad, RZ ;  /* 0x000001adb57d7824 */ /* 0x002fe200078e02ff */
[----:B------:R-:W-:-:S05]  /*b020*/  LEA.HI.X.SX32 R127, R151, R121, 0x1, P2 ;  /* 0x00000079977f7211 */ /* 0x000fca00010f0eff */
[----:B------:R-:W1:Y:S01]  /*b030*/  LDC R173, c[0x0][0x248] ;  /* 0x00009200ffad7b82 */ /* 0x000e620000000800 */
[----:B------:R-:W-:Y:S01]  /*b040*/  IADD3 R124, P1, R124, R120, RZ ;  /* 0x000000787c7c7210 */ /* 0x000fe20007f3e0ff */
[----:B------:R2:W5:Y:S01]  /*b050*/  LDG.E.U16 R151, desc[UR60][R122.64] ;  /* 0x0000003c7a977981 */ /* 0x000562000c1e1500 */
[-C--:B------:R-:W-:Y:S02]  /*b060*/  LEA.HI.X.SX32 R129, R129, R121.reuse, 0x1, P0 ;  /* 0x0000007981817211 */ /* 0x080fe400000f0eff */
[----:B------:R-:W-:Y:S01]  /*b070*/  LEA.HI.X.SX32 R125, R125, R121, 0x1, P1 ;  /* 0x000000797d7d7211 */ /* 0x000fe200008f0eff */
[----:B------:R-:W5:Y:S02]  /*b080*/  LDG.E.U16 R155, desc[UR60][R126.64] ;  /* 0x0000003c7e9b7981 */ /* 0x000f64000c1e1500 */
[----:B------:R-:W4:Y:S02]  /*b090*/  LDC R175, c[0x0][0x248] ;  /* 0x00009200ffaf7b82 */ /* 0x000f240000000800 */
[----:B------:R2:W5:Y:S02]  /*b0a0*/  LDG.E.U16 R157, desc[UR60][R128.64] ;  /* 0x0000003c809d7981 */ /* 0x000564000c1e1500 */
[----:B--2---:R-:W-:-:S02]  /*b0b0*/  IMAD R122, R159, 0x366, RZ ;  /* 0x000003669f7a7824 */ /* 0x004fc400078e02ff */
[----:B------:R-:W-:Y:S01]  /*b0c0*/  IMAD R123, R163, 0x1b3, RZ ;  /* 0x000001b3a37b7824 */ /* 0x000fe200078e02ff */
[----:B------:R2:W5:Y:S01]  /*b0d0*/  LDG.E.U16 R153, desc[UR60][R124.64] ;  /* 0x0000003c7c997981 */ /* 0x000562000c1e1500 */
[----:B------:R-:W4:Y:S01]  /*b0e0*/  LDC R179, c[0x0][0x248] ;  /* 0x00009200ffb37b82 */ /* 0x000f220000000800 */
[----:B------:R-:W-:Y:S01]  /*b0f0*/  IADD3 R122, P0, R122, R120, RZ ;  /* 0x000000787a7a7210 */ /* 0x000fe20007f1e0ff */
[----:B------:R-:W-:-:S06]  /*b100*/  IMAD R128, R177, 0x36c, RZ ;  /* 0x0000036cb1807824 */ /* 0x000fcc00078e02ff */
[----:B------:R-:W4:Y:S01]  /*b110*/  LDC R171, c[0x0][0x248] ;  /* 0x00009200ffab7b82 */ /* 0x000f220000000800 */
[----:B--2---:R-:W-:Y:S01]  /*b120*/  IMAD R124, R165, 0x368, RZ ;  /* 0x00000368a57c7824 */ /* 0x004fe200078e02ff */
[----:B------:R-:W-:Y:S02]  /*b130*/  LEA.HI.X.SX32 R123, R123, R121, 0x1, P0 ;  /* 0x000000797b7b7211 */ /* 0x000fe400000f0eff */
[----:B------:R-:W-:-:S04]  /*b140*/  IADD3 R128, P0, R128, R120, RZ ;  /* 0x0000007880807210 */ /* 0x000fc80007f1e0ff */
[----:B------:R-:W2:Y:S01]  /*b150*/  LDC R185, c[0x0][0x248] ;  /* 0x00009200ffb97b82 */ /* 0x000ea20000000800 */
[----:B0-----:R-:W-:Y:S01]  /*b160*/  IMAD R126, R169, 0x36a, RZ ;  /* 0x0000036aa97e7824 */ /* 0x001fe200078e02ff */
[-C--:B------:R-:W-:Y:S01]  /*b170*/  IADD3 R124, P1, R124, R120.reuse, RZ ;  /* 0x000000787c7c7210 */ /* 0x080fe20007f3e0ff */
[----:B---3--:R-:W-:Y:S01]  /*b180*/  IMAD R249, R249, 0x1b4, RZ ;  /* 0x000001b4f9f97824 */ /* 0x008fe200078e02ff */
[-C--:B------:R-:W-:Y:S01]  /*b190*/  LEA.HI.X.SX32 R129, R161, R121.reuse, 0x1, P0 ;  /* 0x00000079a1817211 */ /* 0x080fe200000f0eff */
[----:B-1----:R-:W-:Y:S01]  /*b1a0*/  IMAD R127, R173, 0x1b5, RZ ;  /* 0x000001b5ad7f7824 */ /* 0x002fe200078e02ff */
[----:B------:R-:W-:Y:S01]  /*b1b0*/  IADD3 R126, P2, R126, R120, RZ ;  /* 0x000000787e7e7210 */ /* 0x000fe20007f5e0ff */
[----:B------:R-:W3:Y:S01]  /*b1c0*/  LDG.E.U16 R159, desc[UR60][R122.64] ;  /* 0x0000003c7a9f7981 */ /* 0x000ee2000c1e1500 */
[-C--:B------:R-:W-:Y:S01]  /*b1d0*/  LEA.HI.X.SX32 R125, R249, R121.reuse, 0x1, P1 ;  /* 0x00000079f97d7211 */ /* 0x080fe200008f0eff */
[----:B------:R-:W0:Y:S02]  /*b1e0*/  LDC R181, c[0x0][0x248] ;  /* 0x00009200ffb57b82 */ /* 0x000e240000000800 */
[----:B------:R1:W3:Y:S01]  /*b1f0*/  LDG.E.U16 R165, desc[UR60][R128.64] ;  /* 0x0000003c80a57981 */ /* 0x0002e2000c1e1500 */
[----:B------:R-:W-:-:S03]  /*b200*/  LEA.HI.X.SX32 R127, R127, R121, 0x1, P2 ;  /* 0x000000797f7f7211 */ /* 0x000fc600010f0eff */
[----:B------:R4:W3:Y:S02]  /*b210*/  LDG.E.U16 R161, desc[UR60][R124.64] ;  /* 0x0000003c7ca17981 */ /* 0x0008e4000c1e1500 */
[----:B------:R-:W0:Y:S02]  /*b220*/  LDC R169, c[0x0][0x248] ;  /* 0x00009200ffa97b82 */ /* 0x000e240000000800 */
[----:B------:R2:W3:Y:S06]  /*b230*/  LDG.E.U16 R163, desc[UR60][R126.64] ;  /* 0x0000003c7ea37981 */ /* 0x0004ec000c1e1500 */
[----:B-1----:R-:W1:Y:S01]  /*b240*/  LDC R128, c[0x0][0x248] ;  /* 0x00009200ff807b82 */ /* 0x002e620000000800 */
[----:B----4-:R-:W-:-:S02]  /*b250*/  IMAD R124, R175, 0x376, RZ ;  /* 0x00000376af7c7824 */ /* 0x010fc400078e02ff */
[----:B------:R-:W-:-:S05]  /*b260*/  IMAD R122, R171, 0x36e, RZ ;  /* 0x0000036eab7a7824 */ /* 0x000fca00078e02ff */
[----:B------:R-:W4:Y:S01]  /*b270*/  LDC R129, c[0x0][0x248] ;  /* 0x00009200ff817b82 */ /* 0x000f220000000800 */
[----:B--2---:R-:W-:-:S07]  /*b280*/  IMAD R126, R179, 0x378, RZ ;  /* 0x00000378b37e7824 */ /* 0x004fce00078e02ff */
[----:B------:R-:W2:Y:S01]  /*b290*/  LDC R175, c[0x0][0x248] ;  /* 0x00009200ffaf7b82 */ /* 0x000ea20000000800 */
[----:B------:R-:W-:Y:S01]  /*b2a0*/  IMAD R123, R185, 0x1b7, RZ ;  /* 0x000001b7b97b7824 */ /* 0x000fe200078e02ff */
[----:B------:R-:W-:-:S06]  /*b2b0*/  IADD3 R126, P2, R126, R120, RZ ;  /* 0x000000787e7e7210 */ /* 0x000fcc0007f5e0ff */
[----:B------:R-:W2:Y:S01]  /*b2c0*/  LDC R179, c[0x0][0x248] ;  /* 0x00009200ffb37b82 */ /* 0x000ea20000000800 */
[----:B------:R-:W-:-:S07]  /*b2d0*/  IADD3 R122, P0, R122, R120, RZ ;  /* 0x000000787a7a7210 */ /* 0x000fce0007f1e0ff */
[----:B------:R-:W2:Y:S01]  /*b2e0*/  LDC R183, c[0x0][0x248] ;  /* 0x00009200ffb77b82 */ /* 0x000ea20000000800 */
[-C--:B------:R-:W-:Y:S02]  /*b2f0*/  LEA.HI.X.SX32 R127, R167, R121.reuse, 0x1, P2 ;  /* 0x00000079a77f7211 */ /* 0x080fe400010f0eff */
[----:B------:R-:W-:-:S03]  /*b300*/  LEA.HI.X.SX32 R123, R123, R121, 0x1, P0 ;  /* 0x000000797b7b7211 */ /* 0x000fc600000f0eff */
[----:B------:R0:W3:Y:S02]  /*b310*/  LDG.E.U16 R171, desc[UR60][R126.64] ;  /* 0x0000003c7eab7981 */ /* 0x0000e4000c1e1500 */
[----:B------:R-:W2:Y:S02]  /*b320*/  LDC R173, c[0x0][0x248] ;  /* 0x00009200ffad7b82 */ /* 0x000ea40000000800 */
[----:B------:R1:W3:Y:S06]  /*b330*/  LDG.E.U16 R167, desc[UR60][R122.64] ;  /* 0x0000003c7aa77981 */ /* 0x0002ec000c1e1500 */
[----:B------:R-:W2:Y:S01]  /*b340*/  LDC R187, c[0x0][0x248] ;  /* 0x00009200ffbb7b82 */ /* 0x000ea20000000800 */
[----:B0-----:R-:W-:-:S07]  /*b350*/  IMAD R127, R181, 0x1d3, RZ ;  /* 0x000001d3b57f7824 */ /* 0x001fce00078e02ff */
[----:B------:R-:W0:Y:S01]  /*b360*/  LDC R185, c[0x0][0x248] ;  /* 0x00009200ffb97b82 */ /* 0x000e220000000800 */
[----:B-1----:R-:W-:-:S07]  /*b370*/  IMAD R122, R128, 0x386, RZ ;  /* 0x00000386807a7824 */ /* 0x002fce00078e02ff */
[----:B------:R-:W1:Y:S01]  /*b380*/  LDC R215, c[0x0][0x248] ;  /* 0x00009200ffd77b82 */ /* 0x000e620000000800 */
[----:B------:R-:W-:Y:S01]  /*b390*/  IMAD R125, R169, 0x1bb, RZ ;  /* 0x000001bba97d7824 */ /* 0x000fe200078e02ff */
[----:B------:R-:W-:Y:S01]  /*b3a0*/  IADD3 R124, P1, R124, R120, RZ ;  /* 0x000000787c7c7210 */ /* 0x000fe20007f3e0ff */
[----:B----4-:R-:W-:-:S05]  /*b3b0*/  IMAD R123, R129, 0x1c3, RZ ;  /* 0x000001c3817b7824 */ /* 0x010fca00078e02ff */
[----:B------:R-:W4:Y:S01]  /*b3c0*/  LDC R181, c[0x0][0x248] ;  /* 0x00009200ffb57b82 */ /* 0x000f220000000800 */
[-C--:B------:R-:W-:Y:S01]  /*b3d0*/  IADD3 R122, P0, R122, R120.reuse, RZ ;  /* 0x000000787a7a7210 */ /* 0x080fe20007f1e0ff */
[----:B--2---:R-:W-:Y:S01]  /*b3e0*/  IMAD R128, R175, 0x3b6, RZ ;  /* 0x000003b6af807824 */ /* 0x004fe200078e02ff */
[-C--:B------:R-:W-:Y:S01]  /*b3f0*/  LEA.HI.X.SX32 R125, R125, R121.reuse, 0x1, P1 ;  /* 0x000000797d7d7211 */ /* 0x080fe200008f0eff */
[----:B------:R-:W-:Y:S01]  /*b400*/  IMAD R129, R179, 0x1db, RZ ;  /* 0x000001dbb3817824 */ /* 0x000fe200078e02ff */
[-C--:B------:R-:W-:Y:S01]  /*b410*/  LEA.HI.X.SX32 R123, R123, R121.reuse, 0x1, P0 ;  /* 0x000000797b7b7211 */ /* 0x080fe200000f0eff */
[----:B------:R-:W-:Y:S01]  /*b420*/  IMAD R126, R183, 0x3a6, RZ ;  /* 0x000003a6b77e7824 */ /* 0x000fe200078e02ff */
[----:B------:R-:W-:Y:S01]  /*b430*/  IADD3 R128, P2, R128, R120, RZ ;  /* 0x0000007880807210 */ /* 0x000fe20007f5e0ff */
[----:B------:R-:W2:Y:S01]  /*b440*/  LDC R177, c[0x0][0x248] ;  /* 0x00009200ffb17b82 */ /* 0x000ea20000000800 */
[----:B------:R0:W3:Y:S02]  /*b450*/  LDG.E.U16 R169, desc[UR60][R124.64] ;  /* 0x0000003c7ca97981 */ /* 0x0000e4000c1e1500 */
[----:B------:R-:W-:-:S05]  /*b460*/  LEA.HI.X.SX32 R129, R129, R121, 0x1, P2 ;  /* 0x0000007981817211 */ /* 0x000fca00010f0eff */
[----:B------:R-:W2:Y:S01]  /*b470*/  LDC R195, c[0x0][0x248] ;  /* 0x00009200ffc37b82 */ /* 0x000ea20000000800 */
[----:B------:R-:W-:Y:S01]  /*b480*/  IADD3 R126, P0, R126, R120, RZ ;  /* 0x000000787e7e7210 */ /* 0x000fe20007f1e0ff */
[----:B------:R-:W3:Y:S01]  /*b490*/  LDG.E.U16 R179, desc[UR60][R128.64] ;  /* 0x0000003c80b37981 */ /* 0x000ee2000c1e1500 */
[----:B0-----:R-:W-:-:S03]  /*b4a0*/  IMAD R125, R173, 0x1cb, RZ ;  /* 0x000001cbad7d7824 */ /* 0x001fc600078e02ff */
[----:B------:R0:W3:Y:S02]  /*b4b0*/  LDG.E.U16 R173, desc[UR60][R122.64] ;  /* 0x0000003c7aad7981 */ /* 0x0000e4000c1e1500 */
[----:B------:R-:W2:Y:S01]  /*b4c0*/  LDC R249, c[0x0][0x248] ;  /* 0x00009200fff97b82 */ /* 0x000ea20000000800 */
[----:B------:R-:W-:Y:S01]  /*b4d0*/  LEA.HI.X.SX32 R127, R127, R121, 0x1, P0 ;  /* 0x000000797f7f7211 */ /* 0x000fe200000f0eff */
[----:B0-----:R-:W-:-:S06]  /*b4e0*/  IMAD R122, R187, 0x3c6, RZ ;  /* 0x000003c6bb7a7824 */ /* 0x001fcc00078e02ff */
[----:B------:R-:W0:Y:S01]  /*b4f0*/  LDC R205, c[0x0][0x248] ;  /* 0x00009200ffcd7b82 */ /* 0x000e220000000800 */
[----:B------:R-:W-:Y:S02]  /*b500*/  IMAD R123, R185, 0x1e3, RZ ;  /* 0x000001e3b97b7824 */ /* 0x000fe400078e02ff */
[----:B-1----:R-:W-:Y:S01]  /*b510*/  IMAD R128, R215, 0x3f6, RZ ;  /* 0x000003f6d7807824 */ /* 0x002fe200078e02ff */
[----:B------:R-:W-:Y:S01]  /*b520*/  IADD3 R122, P0, R122, R120, RZ ;  /* 0x000000787a7a7210 */ /* 0x000fe20007f1e0ff */
[----:B----4-:R-:W-:-:S03]  /*b530*/  IMAD R129, R181, 0x1fb, RZ ;  /* 0x000001fbb5817824 */ /* 0x010fc600078e02ff */
[-C--:B------:R-:W-:Y:S01]  /*b540*/  LEA.HI.X.SX32 R123, R123, R121.reuse, 0x1, P0 ;  /* 0x000000797b7b7211 */ /* 0x080fe200000f0eff */
[----:B------:R-:W1:Y:S01]  /*b550*/  LDC R203, c[0x0][0x248] ;  /* 0x00009200ffcb7b82 */ /* 0x000e620000000800 */
[----:B------:R-:W-:Y:S01]  /*b560*/  IADD3 R128, P0, R128, R120, RZ ;  /* 0x0000007880807210 */ /* 0x000fe20007f1e0ff */
[----:B--2---:R-:W-:Y:S02]  /*b570*/  IMAD R124, R177, 0x396, RZ ;  /* 0x00000396b17c7824 */ /* 0x004fe400078e02ff */
[----:B------:R-:W2:Y:S01]  /*b580*/  LDG.E.U16 R177, desc[UR60][R126.64] ;  /* 0x0000003c7eb17981 */ /* 0x000ea2000c1e1500 */
[----:B------:R-:W-:-:S03]  /*b590*/  LEA.HI.X.SX32 R129, R129, R121, 0x1, P0 ;  /* 0x0000007981817211 */ /* 0x000fc600000f0eff */
[----:B------:R-:W4:Y:S01]  /*b5a0*/  LDC R209, c[0x0][0x248] ;  /* 0x00009200ffd17b82 */ /* 0x000f220000000800 */
[----:B------:R-:W-:Y:S01]  /*b5b0*/  IMAD R249, R249, 0x1c4, RZ ;  /* 0x000001c4f9f97824 */ /* 0x000fe200078e02ff */
[----:B------:R0:W2:Y:S01]  /*b5c0*/  LDG.E.U16 R187, desc[UR60][R128.64] ;  /* 0x0000003c80bb7981 */ /* 0x0000a2000c1e1500 */
[----:B------:R-:W-:-:S03]  /*b5d0*/  IADD3 R124, P1, R124, R120, RZ ;  /* 0x000000787c7c7210 */ /* 0x000fc60007f3e0ff */
[----:B------:R-:W2:Y:S02]  /*b5e0*/  LDG.E.U16 R181, desc[UR60][R122.64] ;  /* 0x0000003c7ab57981 */ /* 0x000ea4000c1e1500 */
[----:B------:R-:W4:Y:S01]  /*b5f0*/  LDC R213, c[0x0][0x248] ;  /* 0x00009200ffd57b82 */ /* 0x000f220000000800 */
[----:B0-----:R-:W-:Y:S01]  /*b600*/  IMAD R128, R195, 0x388, RZ ;  /* 0x00000388c3807824 */ /* 0x001fe200078e02ff */
[----:B------:R-:W-:-:S06]  /*b610*/  LEA.HI.X.SX32 R125, R125, R121, 0x1, P1 ;  /* 0x000000797d7d7211 */ /* 0x000fcc00008f0eff */
[----:B------:R-:W0:Y:S01]  /*b620*/  LDC R207, c[0x0][0x248] ;  /* 0x00009200ffcf7b82 */ /* 0x000e220000000800 */
[----:B------:R-:W-:Y:S01]  /*b630*/  IADD3 R128, P0, R128, R120, RZ ;  /* 0x0000007880807210 */ /* 0x000fe20007f1e0ff */
[----:B------:R1:W2:Y:S03]  /*b640*/  LDG.E.U16 R175, desc[UR60][R124.64] ;  /* 0x0000003c7caf7981 */ /* 0x0002a6000c1e1500 */
[----:B------:R-:W-:-:S03]  /*b650*/  LEA.HI.X.SX32 R129, R249, R121, 0x1, P0 ;  /* 0x00000079f9817211 */ /* 0x000fc600000f0eff */
[----:B------:R-:W0:Y:S01]  /*b660*/  LDC R249, c[0x0][0x248] ;  /* 0x00009200fff97b82 */ /* 0x000e220000000800 */
[----:B-1----:R-:W-:Y:S02]  /*b670*/  IMAD R124, R205, 0x3d6, RZ ;  /* 0x000003d6cd7c7824 */ /* 0x002fe400078e02ff */
[----:B------:R-:W-:-:S05]  /*b680*/  IMAD R125, R203, 0x1eb, RZ ;  /* 0x000001ebcb7d7824 */ /* 0x000fca00078e02ff */
[----:B------:R-:W1:Y:S01]  /*b690*/  LDC R197, c[0x0][0x248] ;  /* 0x00009200ffc57b82 */ /* 0x000e620000000800 */
[----:B------:R-:W-:Y:S01]  /*b6a0*/  IADD3 R124, P1, R124, R120, RZ ;  /* 0x000000787c7c7210 */ /* 0x000fe20007f3e0ff */
[----:B----4-:R-:W-:-:S03]  /*b6b0*/  IMAD R126, R209, 0x3e6, RZ ;  /* 0x000003e6d17e7824 */ /* 0x010fc600078e02ff */
[----:B------:R-:W-:-:S03]  /*b6c0*/  LEA.HI.X.SX32 R125, R125, R121, 0x1, P1 ;  /* 0x000000797d7d7211 */ /* 0x000fc600008f0eff */
[----:B------:R-:W4:Y:S01]  /*b6d0*/  LDC R211, c[0x0][0x248] ;  /* 0x00009200ffd37b82 */ /* 0x000f220000000800 */
[----:B------:R-:W-:Y:S01]  /*b6e0*/  IMAD R127, R213, 0x1f3, RZ ;  /* 0x000001f3d57f7824 */ /* 0x000fe200078e02ff */
[----:B------:R0:W2:Y:S06]  /*b6f0*/  LDG.E.U16 R183, desc[UR60][R124.64] ;  /* 0x0000003c7cb77981 */ /* 0x0000ac000c1e1500 */
[----:B------:R-:W5:Y:S01]  /*b700*/  LDC R217, c[0x0][0x248] ;  /* 0x00009200ffd97b82 */ /* 0x000f620000000800 */
[----:B------:R-:W-:Y:S01]  /*b710*/  IADD3 R126, P2, R126, R120, RZ ;  /* 0x000000787e7e7210 */ /* 0x000fe20007f5e0ff */
[----:B0-----:R-:W-:-:S03]  /*b720*/  IMAD R124, R207, 0x3a8, RZ ;  /* 0x000003a8cf7c7824 */ /* 0x001fc600078e02ff */
[-C--:B------:R-:W-:Y:S01]  /*b730*/  LEA.HI.X.SX32 R127, R127, R121.reuse, 0x1, P2 ;  /* 0x000000797f7f7211 */ /* 0x080fe200010f0eff */
[----:B------:R-:W-:Y:S02]  /*b740*/  IMAD R249, R249, 0x1d4, RZ ;  /* 0x000001d4f9f97824 */ /* 0x000fe400078e02ff */
[----:B------:R-:W0:Y:S01]  /*b750*/  LDC R205, c[0x0][0x248] ;  /* 0x00009200ffcd7b82 */ /* 0x000e220000000800 */
[----:B------:R-:W-:Y:S01]  /*b760*/  IADD3 R124, P2, R124, R120, RZ ;  /* 0x000000787c7c7210 */ /* 0x000fe20007f5e0ff */
[----:B------:R1:W2:Y:S03]  /*b770*/  LDG.E.U16 R185, desc[UR60][R126.64] ;  /* 0x0000003c7eb97981 */ /* 0x0002a6000c1e1500 */
[----:B------:R-:W-:-:S03]  /*b780*/  LEA.HI.X.SX32 R125, R249, R121, 0x1, P2 ;  /* 0x00000079f97d7211 */ /* 0x000fc600010f0eff */
[----:B------:R-:W0:Y:S01]  /*b790*/  LDC R249, c[0x0][0x248] ;  /* 0x00009200fff97b82 */ /* 0x000e220000000800 */
[----:B----4-:R-:W-:Y:S02]  /*b7a0*/  IMAD R122, R211, 0x3b8, RZ ;  /* 0x000003b8d37a7824 */ /* 0x010fe400078e02ff */
[----:B-1----:R-:W-:-:S03]  /*b7b0*/  IMAD R126, R197, 0x398, RZ ;  /* 0x00000398c57e7824 */ /* 0x002fc600078e02ff */
[-C--:B------:R-:W-:Y:S01]  /*b7c0*/  IADD3 R122, P3, R122, R120.reuse, RZ ;  /* 0x000000787a7a7210 */ /* 0x080fe20007f7e0ff */
[----:B-----5:R-:W-:Y:S01]  /*b7d0*/  IMAD R123, R217, 0x218, RZ ;  /* 0x00000218d97b7824 */ /* 0x020fe200078e02ff */
[-C--:B------:R-:W-:Y:S01]  /*b7e0*/  IADD3 R126, P1, R126, R120.reuse, RZ ;  /* 0x000000787e7e7210 */ /* 0x080fe20007f3e0ff */
[----:B------:R-:W1:Y:S03]  /*b7f0*/  LDC R209, c[0x0][0x248] ;  /* 0x00009200ffd17b82 */ /* 0x000e660000000800 */
[-C--:B------:R-:W-:Y:S02]  /*b800*/  LEA.HI.X.SX32 R127, R189, R121.reuse, 0x1, P1 ;  /* 0x00000079bd7f7211 */ /* 0x080fe400008f0eff */
[----:B------:R4:W5:Y:S03]  /*b810*/  LDG.E.U16 R189, desc[UR60][R128.64] ;  /* 0x0000003c80bd7981 */ /* 0x000966000c1e1500 */
[----:B------:R-:W1:Y:S01]  /*b820*/  LDC R213, c[0x0][0x248] ;  /* 0x00009200ffd57b82 */ /* 0x000e620000000800 */
[----:B----4-:R-:W-:Y:S01]  /*b830*/  IADD3 R128, P0, R123, R120, RZ ;  /* 0x000000787b807210 */ /* 0x010fe20007f1e0ff */
[----:B0-----:R-:W-:Y:S01]  /*b840*/  IMAD R249, R249, 0x1e4, RZ ;  /* 0x000001e4f9f97824 */ /* 0x001fe200078e02ff */
[----:B------:R-:W-:-:S05]  /*b850*/  LEA.HI.X.SX32 R123, R191, R121, 0x1, P3 ;  /* 0x00000079bf7b7211 */ /* 0x000fca00018f0eff */
[----:B------:R-:W0:Y:S01]  /*b860*/  LDC R203, c[0x0][0x248] ;  /* 0x00009200ffcb7b82 */ /* 0x000e220000000800 */
[----:B------:R-:W-:Y:S01]  /*b870*/  LEA.HI.X.SX32 R129, R193, R121, 0x1, P0 ;  /* 0x00000079c1817211 */ /* 0x000fe200000f0eff */
[----:B------:R-:W4:Y:S04]  /*b880*/  LDG.E.U16 R191, desc[UR60][R126.64] ;  /* 0x0000003c7ebf7981 */ /* 0x000f28000c1e1500 */
[----:B------:R1:W4:Y:S02]  /*b890*/  LDG.E.U16 R195, desc[UR60][R122.64] ;  /* 0x0000003c7ac37981 */ /* 0x000324000c1e1500 */
[----:B------:R-:W0:Y:S02]  /*b8a0*/  LDC R217, c[0x0][0x248] ;  /* 0x00009200ffd97b82 */ /* 0x000e240000000800 */
[----:B------:R1:W5:Y:S04]  /*b8b0*/  LDG.E.U16 R197, desc[UR60][R128.64] ;  /* 0x0000003c80c57981 */ /* 0x000368000c1e1500 */
[----:B------:R0:W4:Y:S01]  /*b8c0*/  LDG.E.U16 R193, desc[UR60][R124.64] ;  /* 0x0000003c7cc17981 */ /* 0x000122000c1e1500 */
[----:B-1----:R-:W-:Y:S01]  /*b8d0*/  IMAD R122, R205, 0x3c8, RZ ;  /* 0x000003c8cd7a7824 */ /* 0x002fe200078e02ff */
[----:B------:R-:W1:Y:S04]  /*b8e0*/  LDC R207, c[0x0][0x248] ;  /* 0x00009200ffcf7b82 */ /* 0x000e680000000800 */
[----:B------:R-:W-:-:S04]  /*b8f0*/  IADD3 R122, P0, R122, R120, RZ ;  /* 0x000000787a7a7210 */ /* 0x000fc80007f1e0ff */
[----:B------:R-:W-:Y:S01]  /*b900*/  LEA.HI.X.SX32 R123, R249, R121, 0x1, P0 ;  /* 0x00000079f97b7211 */ /* 0x000fe200000f0eff */
[----:B------:R-:W1:Y:S08]  /*b910*/  LDC R211, c[0x0][0x248] ;  /* 0x00009200ffd37b82 */ /* 0x000e700000000800 */
[----:B------:R-:W0:Y:S01]  /*b920*/  LDC R249, c[0x0][0x248] ;  /* 0x00009200fff97b82 */ /* 0x000e220000000800 */
[----:B------:R-:W-:-:S02]  /*b930*/  IMAD R126, R209, 0x3e8, RZ ;  /* 0x000003e8d17e7824 */ /* 0x000fc400078e02ff */
[----:B------:R-:W-:-:S05]  /*b940*/  IMAD R128, R213, 0x3f8, RZ ;  /* 0x000003f8d5807824 */ /* 0x000fca00078e02ff */
[----:B------:R-:W1:Y:S08]  /*b950*/  LDC R209, c[0x0][0x248] ;  /* 0x00009200ffd17b82 */ /* 0x000e700000000800 */
[----:B------:R-:W1:Y:S01]  /*b960*/  LDC R213, c[0x0][0x248] ;  /* 0x00009200ffd57b82 */ /* 0x000e620000000800 */
[-C--:B------:R-:W-:Y:S02]  /*b970*/  IADD3 R128, P0, R128, R120.reuse, RZ ;  /* 0x0000007880807210 */ /* 0x080fe40007f1e0ff */
[----:B------:R-:W-:-:S02]  /*b980*/  IADD3 R126, P2, R126, R120, RZ ;  /* 0x000000787e7e7210 */ /* 0x000fc40007f5e0ff */
[-C--:B------:R-:W-:Y:S01]  /*b990*/  LEA.HI.X.SX32 R129, R201, R121.reuse, 0x1, P0 ;  /* 0x00000079c9817211 */ /* 0x080fe200000f0eff */
[----:B0-----:R-:W-:Y:S02]  /*b9a0*/  IMAD R249, R249, 0x1f4, RZ ;  /* 0x000001f4f9f97824 */ /* 0x001fe400078e02ff */
[----:B------:R-:W0:Y:S01]  /*b9b0*/  LDC R223, c[0x0][0x248] ;  /* 0x00009200ffdf7b82 */ /* 0x000e220000000800 */
[----:B------:R-:W-:Y:S01]  /*b9c0*/  IMAD R124, R203, 0x3d8, RZ ;  /* 0x000003d8cb7c7824 */ /* 0x000fe200078e02ff */
[----:B------:R1:W4:Y:S01]  /*b9d0*/  LDG.E.U16 R205, desc[UR60][R128.64] ;  /* 0x0000003c80cd7981 */ /* 0x000322000c1e1500 */
[----:B------:R-:W-:-:S03]  /*b9e0*/  LEA.HI.X.SX32 R127, R249, R121, 0x1, P2 ;  /* 0x00000079f97f7211 */ /* 0x000fc600010f0eff */
[----:B------:R-:W-:Y:S02]  /*b9f0*/  IADD3 R124, P1, R124, R120, RZ ;  /* 0x000000787c7c7210 */ /* 0x000fe40007f3e0ff */
[----:B------:R-:W3:Y:S01]  /*ba00*/  LDC R225, c[0x0][0x248] ;  /* 0x00009200ffe17b82 */ /* 0x000ee20000000800 */
[----:B------:R1:W4:Y:S01]  /*ba10*/  LDG.E.U16 R203, desc[UR60][R126.64] ;  /* 0x0000003c7ecb7981 */ /* 0x000322000c1e1500 */
[----:B------:R-:W-:-:S03]  /*ba20*/  LEA.HI.X.SX32 R125, R199, R121, 0x1, P1 ;  /* 0x00000079c77d7211 */ /* 0x000fc600008f0eff */
[----:B------:R1:W4:Y:S03]  /*ba30*/  LDG.E.U16 R199, desc[UR60][R122.64] ;  /* 0x0000003c7ac77981 */ /* 0x000326000c1e1500 */
[----:B-1----:R-:W1:Y:S01]  /*ba40*/  LDC R129, c[0x0][0x248] ;  /* 0x00009200ff817b82 */ /* 0x002e620000000800 */
[----:B------:R0:W4:Y:S01]  /*ba50*/  LDG.E.U16 R201, desc[UR60][R124.64] ;  /* 0x0000003c7cc97981 */ /* 0x000122000c1e1500 */
[----:B------:R-:W-:Y:S02]  /*ba60*/  IMAD R126, R209, 0x39a, RZ ;  /* 0x0000039ad17e7824 */ /* 0x000fe400078e02ff */
[----:B------:R-:W-:-:S04]  /*ba70*/  IMAD R127, R213, 0x1cd, RZ ;  /* 0x000001cdd57f7824 */ /* 0x000fc800078e02ff */
[----:B------:R-:W1:Y:S01]  /*ba80*/  LDC R227, c[0x0][0x248] ;  /* 0x00009200ffe37b82 */ /* 0x000e620000000800 */
[----:B------:R-:W-:Y:S01]  /*ba90*/  IMAD R123, R217, 0x1bd, RZ ;  /* 0x000001bdd97b7824 */ /* 0x000fe200078e02ff */
[----:B------:R-:W-:Y:S01]  /*baa0*/  IADD3 R126, P2, R126, R120, RZ ;  /* 0x000000787e7e7210 */ /* 0x000fe20007f5e0ff */
[----:B------:R-:W-:-:S05]  /*bab0*/  IMAD R122, R207, 0x37a, RZ ;  /* 0x0000037acf7a7824 */ /* 0x000fca00078e02ff */
[----:B------:R-:W1:Y:S08]  /*bac0*/  LDC R128, c[0x0][0x248] ;  /* 0x00009200ff807b82 */ /* 0x000e700000000800 */
[----:B------:R-:W1:Y:S01]  /*bad0*/  LDC R213, c[0x0][0x248] ;  /* 0x00009200ffd57b82 */ /* 0x000e620000000800 */
[----:B------:R-:W-:Y:S02]  /*bae0*/  LEA.HI.X.SX32 R127, R127, R121, 0x1, P2 ;  /* 0x000000797f7f7211 */ /* 0x000fe400010f0eff */
[----:B------:R-:W-:-:S05]  /*baf0*/  IADD3 R122, P0, R122, R120, RZ ;  /* 0x000000787a7a7210 */ /* 0x000fca0007f1e0ff */
[----:B------:R-:W1:Y:S01]  /*bb00*/  LDC R217, c[0x0][0x248] ;  /* 0x00009200ffd97b82 */ /* 0x000e620000000800 */
[----:B0-----:R-:W-:Y:S01]  /*bb10*/  IMAD R124, R211, 0x38a, RZ ;  /* 0x0000038ad37c7824 */ /* 0x001fe200078e02ff */
[----:B------:R-:W-:Y:S01]  /*bb20*/  LEA.HI.X.SX32 R123, R123, R121, 0x1, P0 ;  /* 0x000000797b7b7211 */ /* 0x000fe200000f0eff */
[----:B------:R0:W4:Y:S05]  /*bb30*/  LDG.E.U16 R211, desc[UR60][R126.64] ;  /* 0x0000003c7ed37981 */ /* 0x00012a000c1e1500 */
[----:B------:R-:W1:Y:S01]  /*bb40*/  LDC R219, c[0x0][0x248] ;  /* 0x00009200ffdb7b82 */ /* 0x000e620000000800 */
[----:B------:R1:W4:Y:S01]  /*bb50*/  LDG.E.U16 R207, desc[UR60][R122.64] ;  /* 0x0000003c7acf7981 */ /* 0x000322000c1e1500 */
[----:B0-----:R-:W-:-:S06]  /*bb60*/  IMAD R126, R223, 0x3ca, RZ ;  /* 0x000003cadf7e7824 */ /* 0x001fcc00078e02ff */
[----:B------:R-:W0:Y:S01]  /*bb70*/  LDC R215, c[0x0][0x248] ;  /* 0x00009200ffd77b82 */ /* 0x000e220000000800 */
[----:B---3--:R-:W-:Y:S02]  /*bb80*/  IMAD R125, R225, 0x1c5, RZ ;  /* 0x000001c5e17d7824 */ /* 0x008fe400078e02ff */
[----:B-1----:R-:W-:-:S05]  /*bb90*/  IMAD R122, R129, 0x3aa, RZ ;  /* 0x000003aa817a7824 */ /* 0x002fca00078e02ff */
[----:B------:R-:W1:Y:S01]  /*bba0*/  LDC R223, c[0x0][0x248] ;  /* 0x00009200ffdf7b82 */ /* 0x000e620000000800 */
[-C--:B------:R-:W-:Y:S01]  /*bbb0*/  IADD3 R124, P1, R124, R120.reuse, RZ ;  /* 0x000000787c7c7210 */ /* 0x080fe20007f3e0ff */
[----:B------:R-:W-:Y:S01]  /*bbc0*/  IMAD R127, R227, 0x1e5, RZ ;  /* 0x000001e5e37f7824 */ /* 0x000fe200078e02ff */
[----:B------:R-:W-:Y:S01]  /*bbd0*/  IADD3 R122, P0, R122, R120, RZ ;  /* 0x000000787a7a7210 */ /* 0x000fe20007f1e0ff */
[----:B------:R-:W-:Y:S02]  /*bbe0*/  IMAD R123, R128, 0x1d5, RZ ;  /* 0x000001d5807b7824 */ /* 0x000fe400078e02ff */
[----:B------:R-:W-:Y:S02]  /*bbf0*/  IMAD R128, R213, 0x3da, RZ ;  /* 0x000003dad5807824 */ /* 0x000fe400078e02ff */
[----:B------:R-:W3:Y:S01]  /*bc00*/  LDC R227, c[0x0][0x248] ;  /* 0x00009200ffe37b82 */ /* 0x000ee20000000800 */
[-C--:B------:R-:W-:Y:S01]  /*bc10*/  LEA.HI.X.SX32 R125, R125, R121.reuse, 0x1, P1 ;  /* 0x000000797d7d7211 */ /* 0x080fe200008f0eff */
[----:B------:R-:W-:Y:S01]  /*bc20*/  IMAD R129, R217, 0x1ed, RZ ;  /* 0x000001edd9817824 */ /* 0x000fe200078e02ff */
[----:B------:R-:W-:-:S02]  /*bc30*/  LEA.HI.X.SX32 R123, R123, R121, 0x1, P0 ;  /* 0x000000797b7b7211 */ /* 0x000fc400000f0eff */
[----:B------:R-:W-:Y:S01]  /*bc40*/  IADD3 R128, P0, R128, R120, RZ ;  /* 0x0000007880807210 */ /* 0x000fe20007f1e0ff */
[----:B------:R0:W4:Y:S02]  /*bc50*/  LDG.E.U16 R209, desc[UR60][R124.64] ;  /* 0x0000003c7cd17981 */ /* 0x000124000c1e1500 */
[----:B------:R-:W2:Y:S01]  /*bc60*/  LDC R225, c[0x0][0x248] ;  /* 0x00009200ffe17b82 */ /* 0x000ea20000000800 */
[----:B------:R-:W-:Y:S01]  /*bc70*/  LEA.HI.X.SX32 R129, R129, R121, 0x1, P0 ;  /* 0x0000007981817211 */ /* 0x000fe200000f0eff */
[----:B------:R1:W4:Y:S01]  /*bc80*/  LDG.E.U16 R213, desc[UR60][R122.64] ;  /* 0x0000003c7ad57981 */ /* 0x000322000c1e1500 */
[----:B0-----:R-:W-:-:S05]  /*bc90*/  IMAD R124, R219, 0x3ba, RZ ;  /* 0x000003badb7c7824 */ /* 0x001fca00078e02ff */
[----:B------:R-:W0:Y:S01]  /*bca0*/  LDC R245, c[0x0][0x248] ;  /* 0x00009200fff57b82 */ /* 0x000e220000000800 */
[----:B------:R-:W-:Y:S01]  /*bcb0*/  IMAD R125, R215, 0x1dd, RZ ;  /* 0x000001ddd77d7824 */ /* 0x000fe200078e02ff */
[----:B------:R1:W4:Y:S01]  /*bcc0*/  LDG.E.U16 R219, desc[UR60][R128.64] ;  /* 0x0000003c80db7981 */ /* 0x000322000c1e1500 */
[----:B------:R-:W-:-:S04]  /*bcd0*/  IADD3 R124, P1, R124, R120, RZ ;  /* 0x000000787c7c7210 */ /* 0x000fc80007f3e0ff */
[----:B------:R-:W-:Y:S01]  /*bce0*/  LEA.HI.X.SX32 R125, R125, R121, 0x1, P1 ;  /* 0x000000797d7d7211 */ /* 0x000fe200008f0eff */
[----:B-1----:R-:W1:Y:S01]  /*bcf0*/  LDC R123, c[0x0][0x248] ;  /* 0x00009200ff7b7b82 */ /* 0x002e620000000800 */
[----:B------:R-:W-:-:S03]  /*bd00*/  IMAD R128, R223, 0x37e, RZ ;  /* 0x0000037edf807824 */ /* 0x000fc600078e02ff */
[----:B------:R3:W4:Y:S04]  /*bd10*/  LDG.E.U16 R215, desc[UR60][R124.64] ;  /* 0x0000003c7cd77981 */ /* 0x000728000c1e1500 */
[----:B------:R-:W0:Y:S01]  /*bd20*/  LDC R223, c[0x0][0x248] ;  /* 0x00009200ffdf7b82 */ /* 0x000e220000000800 */
[----:B---3--:R-:W-:-:S07]  /*bd30*/  IMAD R124, R227, 0x37c, RZ ;  /* 0x0000037ce37c7824 */ /* 0x008fce00078e02ff */
[----:B------:R-:W3:Y:S01]  /*bd40*/  LDC R227, c[0x0][0x248] ;  /* 0x00009200ffe37b82 */ /* 0x000ee20000000800 */
[----:B------:R-:W-:Y:S01]  /*bd50*/  IADD3 R126, P2, R126, R120, RZ ;  /* 0x000000787e7e7210 */ /* 0x000fe20007f5e0ff */
[----:B--2---:R-:W-:-:S03]  /*bd60*/  IMAD R122, R225, 0x3ea, RZ ;  /* 0x000003eae17a7824 */ /* 0x004fc600078e02ff */
[----:B------:R-:W-:Y:S02]  /*bd70*/  LEA.HI.X.SX32 R127, R127, R121, 0x1, P2 ;  /* 0x000000797f7f7211 */ /* 0x000fe400010f0eff */
[----:B------:R-:W-:Y:S01]  /*bd80*/  IADD3 R122, P1, R122, R120, RZ ;  /* 0x000000787a7a7210 */ /* 0x000fe20007f3e0ff */
[----:B------:R-:W2:Y:S02]  /*bd90*/  LDC R247, c[0x0][0x248] ;  /* 0x00009200fff77b82 */ /* 0x000ea40000000800 */
[----:B------:R1:W4:Y:S01]  /*bda0*/  LDG.E.U16 R217, desc[UR60][R126.64] ;  /* 0x0000003c7ed97981 */ /* 0x000322000c1e1500 */
[----:B0-----:R-:W-:-:S05]  /*bdb0*/  IMAD R125, R223, 0x1fd, RZ ;  /* 0x000001fddf7d7824 */ /* 0x001fca00078e02ff */
[----:B------:R-:W0:Y:S08]  /*bdc0*/  LDC R249, c[0x0][0x248] ;  /* 0x00009200fff97b82 */ /* 0x000e300000000800 */
[----:B------:R-:W2:Y:S01]  /*bdd0*/  LDC R223, c[0x0][0x248] ;  /* 0x00009200ffdf7b82 */ /* 0x000ea20000000800 */
[----:B-1----:R-:W-:Y:S02]  /*bde0*/  IMAD R126, R123, 0x3fa, RZ ;  /* 0x000003fa7b7e7824 */ /* 0x002fe400078e02ff */
[----:B---3--:R-:W-:Y:S01]  /*bdf0*/  IMAD R123, R227, 0x1f5, RZ ;  /* 0x000001f5e37b7824 */ /* 0x008fe200078e02ff */
[----:B------:R-:W-:-:S02]  /*be00*/  IADD3 R124, P0, R124, R120, RZ ;  /* 0x000000787c7c7210 */ /* 0x000fc40007f1e0ff */
[-C--:B------:R-:W-:Y:S02]  /*be10*/  IADD3 R126, P2, R126, R120.reuse, RZ ;  /* 0x000000787e7e7210 */ /* 0x080fe40007f5e0ff */
[-C--:B------:R-:W-:Y:S02]  /*be20*/  LEA.HI.X.SX32 R123, R123, R121.reuse, 0x1, P1 ;  /* 0x000000797b7b7211 */ /* 0x080fe400008f0eff */
[-C--:B------:R-:W-:Y:S02]  /*be30*/  LEA.HI.X.SX32 R127, R125, R121.reuse, 0x1, P2 ;  /* 0x000000797d7f7211 */ /* 0x080fe400010f0eff */
[----:B------:R-:W-:Y:S02]  /*be40*/  LEA.HI.X.SX32 R125, R221, R121, 0x1, P0 ;  /* 0x00000079dd7d7211 */ /* 0x000fe400000f0eff */
[----:B------:R1:W3:Y:S01]  /*be50*/  LDG.E.U16 R221, desc[UR60][R122.64] ;  /* 0x0000003c7add7981 */ /* 0x0002e2000c1e1500 */
[----:B------:R-:W-:-:S03]  /*be60*/  IADD3 R128, P1, R128, R120, RZ ;  /* 0x0000007880807210 */ /* 0x000fc60007f3e0ff */
[----:B------:R-:W3:Y:S01]  /*be70*/  LDG.E.U16 R225, desc[UR60][R124.64] ;  /* 0x0000003c7ce17981 */ /* 0x000ee2000c1e1500 */
[----:B-1----:R-:W1:Y:S01]  /*be80*/  LDC R122, c[0x0][0x248] ;  /* 0x00009200ff7a7b82 */ /* 0x002e620000000800 */
[----:B--2---:R-:W-:Y:S02]  /*be90*/  IMAD R129, R223, 0x1bf, RZ ;  /* 0x000001bfdf817824 */ /* 0x004fe400078e02ff */
[----:B------:R2:W3:Y:S05]  /*bea0*/  LDG.E.U16 R223, desc[UR60][R126.64] ;  /* 0x0000003c7edf7981 */ /* 0x0004ea000c1e1500 */
[----:B------:R-:W5:Y:S01]  /*beb0*/  LDC R123, c[0x0][0x248] ;  /* 0x00009200ff7b7b82 */ /* 0x000f620000000800 */
[----:B------:R-:W-:-:S05]  /*bec0*/  LEA.HI.X.SX32 R129, R129, R121, 0x1, P1 ;  /* 0x0000007981817211 */ /* 0x000fca00008f0eff */
[----:B------:R1:W3:Y:S01]  /*bed0*/  LDG.E.U16 R227, desc[UR60][R128.64] ;  /* 0x0000003c80e37981 */ /* 0x0002e2000c1e1500 */
[----:B--2---:R-:W-:Y:S02]  /*bee0*/  IMAD R126, R247, 0x39c, RZ ;  /* 0x0000039cf77e7824 */ /* 0x004fe400078e02ff */
[----:B0-----:R-:W-:Y:S01]  /*bef0*/  IMAD R124, R249, 0x3ac, RZ ;  /* 0x000003acf97c7824 */ /* 0x001fe200078e02ff */
[----:B------:R-:W0:Y:S01]  /*bf00*/  LDC R247, c[0x0][0x248] ;  /* 0x00009200fff77b82 */ /* 0x000e220000000800 */
[----:B-1----:R-:W-:Y:S01]  /*bf10*/  IMAD R128, R245, 0x38c, RZ ;  /* 0x0000038cf5807824 */ /* 0x002fe200078e02ff */
[----:B------:R-:W-:Y:S01]  /*bf20*/  IADD3 R126, P1, R126, R120, RZ ;  /* 0x000000787e7e7210 */ /* 0x000fe20007f3e0ff */
[----:B------:R-:W-:-:S05]  /*bf30*/  IMAD R122, R122, 0x3bc, RZ ;  /* 0x000003bc7a7a7824 */ /* 0x000fca00078e02ff */
[----:B------:R-:W1:Y:S01]  /*bf40*/  LDC R245, c[0x0][0x248] ;  /* 0x00009200fff57b82 */ /* 0x000e620000000800 */
[----:B------:R-:W-:Y:S01]  /*bf50*/  IADD3 R128, P0, R128, R120, RZ ;  /* 0x0000007880807210 */ /* 0x000fe20007f1e0ff */
[----:B-----5:R-:W-:-:S03]  /*bf60*/  IMAD R123, R123, 0x3cc, RZ ;  /* 0x000003cc7b7b7824 */ /* 0x020fc600078e02ff */
[-C--:B------:R-:W-:Y:S02]  /*bf70*/  LEA.HI.X.SX32 R129, R229, R121.reuse, 0x1, P0 ;  /* 0x00000079e5817211 */ /* 0x080fe400000f0eff */
[-C--:B------:R-:W-:Y:S01]  /*bf80*/  IADD3 R122, P2, R122, R120.reuse, RZ ;  /* 0x000000787a7a7210 */ /* 0x080fe20007f5e0ff */
[----:B------:R-:W2:Y:S01]  /*bf90*/  LDC R249, c[0x0][0x248] ;  /* 0x00009200fff97b82 */ /* 0x000ea20000000800 */
[-C--:B------:R-:W-:Y:S01]  /*bfa0*/  LEA.HI.X.SX32 R127, R235, R121.reuse, 0x1, P1 ;  /* 0x00000079eb7f7211 */ /* 0x080fe200008f0eff */
[----:B------:R5:W3:Y:S01]  /*bfb0*/  LDG.E.U16 R229, desc[UR60][R128.64] ;  /* 0x0000003c80e57981 */ /* 0x000ae2000c1e1500 */
[-C--:B------:R-:W-:Y:S02]  /*bfc0*/  IADD3 R124, P0, R124, R120.reuse, RZ ;  /* 0x000000787c7c7210 */ /* 0x080fe40007f1e0ff */
[----:B-----5:R-:W-:Y:S02]  /*bfd0*/  IADD3 R128, P1, R123, R120, RZ ;  /* 0x000000787b807210 */ /* 0x020fe40007f3e0ff */
[----:B------:R-:W-:-:S02]  /*bfe0*/  LEA.HI.X.SX32 R123, R231, R121, 0x1, P2 ;  /* 0x00000079e77b7211 */ /* 0x000fc400010f0eff */
[----:B------:R5:W3:Y:S01]  /*bff0*/  LDG.E.U16 R231, desc[UR60][R126.64] ;  /* 0x0000003c7ee77981 */ /* 0x000ae2000c1e1500 */
[-C--:B------:R-:W-:Y:S02]  /*c000*/  LEA.HI.X.SX32 R129, R233, R121.reuse, 0x1, P1 ;  /* 0x00000079e9817211 */ /* 0x080fe400008f0eff */
[----:B------:R-:W-:Y:S01]  /*c010*/  LEA.HI.X.SX32 R125, R237, R121, 0x1, P0 ;  /* 0x00000079ed7d7211 */ /* 0x000fe200000f0eff */
[----:B------:R-:W3:Y:S04]  /*c020*/  LDG.E.U16 R235, desc[UR60][R122.64] ;  /* 0x0000003c7aeb7981 */ /* 0x000ee8000c1e1500 */
[----:B------:R0:W3:Y:S01]  /*c030*/  LDG.E.U16 R237, desc[UR60][R128.64] ;  /* 0x0000003c80ed7981 */ /* 0x0000e2000c1e1500 */
[----:B-----5:R-:W5:Y:S01]  /*c040*/  LDC R127, c[0x0][0x248] ;  /* 0x00009200ff7f7b82 */ /* 0x020f620000000800 */
[----:B--2---:R-:W-:-:S02]  /*c050*/  IMAD R126, R249, 0x3fc, RZ ;  /* 0x000003fcf97e7824 */ /* 0x004fc400078e02ff */
[----:B------:R5:W2:Y:S05]  /*c060*/  LDG.E.U16 R233, desc[UR60][R124.64] ;  /* 0x0000003c7ce97981 */ /* 0x000aaa000c1e1500 */
[----:B0-----:R-:W0:Y:S01]  /*c070*/  LDC R129, c[0x0][0x248] ;  /* 0x00009200ff817b82 */ /* 0x001e220000000800 */
[----:B-1----:R-:W-:-:S07]  /*c080*/  IMAD R122, R245, 0x3dc, RZ ;  /* 0x000003dcf57a7824 */ /* 0x002fce00078e02ff */
[----:B------:R-:W1:Y:S01]  /*c090*/  LDC R128, c[0x0][0x248] ;  /* 0x00009200ff807b82 */ /* 0x000e620000000800 */
[-C--:B------:R-:W-:Y:S02]  /*c0a0*/  IADD3 R122, P0, R122, R120.reuse, RZ ;  /* 0x000000787a7a7210 */ /* 0x080fe40007f1e0ff */
[----:B------:R-:W-:Y:S01]  /*c0b0*/  IADD3 R126, P2, R126, R120, RZ ;  /* 0x000000787e7e7210 */ /* 0x000fe20007f5e0ff */
[----:B-----5:R-:W-:-:S04]  /*c0c0*/  IMAD R124, R127, 0x3ec, RZ ;  /* 0x000003ec7f7c7824 */ /* 0x020fc800078e02ff */
[----:B------:R-:W5:Y:S01]  /*c0d0*/  LDC R245, c[0x0][0x248] ;  /* 0x00009200fff57b82 */ /* 0x000f620000000800 */
[-C--:B------:R-:W-:Y:S02]  /*c0e0*/  LEA.HI.X.SX32 R123, R243, R121.reuse, 0x1, P0 ;  /* 0x00000079f37b7211 */ /* 0x080fe400000f0eff */
[----:B------:R-:W-:Y:S02]  /*c0f0*/  IADD3 R124, P1, R124, R120, RZ ;  /* 0x000000787c7c7210 */ /* 0x000fe40007f3e0ff */
[-C--:B------:R-:W-:Y:S02]  /*c100*/  LEA.HI.X.SX32 R127, R239, R121.reuse, 0x1, P2 ;  /* 0x00000079ef7f7211 */ /* 0x080fe400010f0eff */
[----:B------:R-:W-:Y:S01]  /*c110*/  LEA.HI.X.SX32 R125, R241, R121, 0x1, P1 ;  /* 0x00000079f17d7211 */ /* 0x000fe200008f0eff */
[----:B------:R0:W2:Y:S01]  /*c120*/  LDG.E.U16 R239, desc[UR60][R122.64] ;  /* 0x0000003c7aef7981 */ /* 0x0000a2000c1e1500 */
[----:B------:R-:W5:Y:S03]  /*c130*/  LDC R249, c[0x0][0x248] ;  /* 0x00009200fff97b82 */ /* 0x000f660000000800 */
[----:B------:R1:W2:Y:S04]  /*c140*/  LDG.E.U16 R241, desc[UR60][R124.64] ;  /* 0x0000003c7cf17981 */ /* 0x0002a8000c1e1500 */
[----:B------:R5:W2:Y:S01]  /*c150*/  LDG.E.U16 R243, desc[UR60][R126.64] ;  /* 0x0000003c7ef37981 */ /* 0x000aa2000c1e1500 */
[----:B0-----:R-:W-:-:S02]  /*c160*/  IMAD R122, R129, 0x38e, RZ ;  /* 0x0000038e817a7824 */ /* 0x001fc400078e02ff */
[----:B-1----:R-:W-:Y:S01]  /*c170*/  IMAD R123, R128, 0x1c7, RZ ;  /* 0x000001c7807b7824 */ /* 0x002fe200078e02ff */
[----:B------:R-:W0:Y:S02]  /*c180*/  LDC R129, c[0x0][0x248] ;  /* 0x00009200ff817b82 */ /* 0x000e240000000800 */
[----:B------:R-:W-:-:S06]  /*c190*/  IADD3 R122, P0, R122, R120, RZ ;  /* 0x000000787a7a7210 */ /* 0x000fcc0007f1e0ff */
[----:B------:R-:W1:Y:S01]  /*c1a0*/  LDC R124, c[0x0][0x248] ;  /* 0x00009200ff7c7b82 */ /* 0x000e620000000800 */
[----:B------:R-:W-:Y:S01]  /*c1b0*/  LEA.HI.X.SX32 R123, R123, R121, 0x1, P0 ;  /* 0x000000797b7b7211 */ /* 0x000fe200000f0eff */
[----:B-----5:R-:W-:-:S04]  /*c1c0*/  IMAD R127, R245, 0x1d7, RZ ;  /* 0x000001d7f57f7824 */ /* 0x020fc800078e02ff */
[----:B------:R5:W2:Y:S02]  /*c1d0*/  LDG.E.U16 R245, desc[UR60][R122.64] ;  /* 0x0000003c7af57981 */ /* 0x000aa4000c1e1500 */
[----:B------:R-:W4:Y:S08]  /*c1e0*/  LDC R128, c[0x0][0x248] ;  /* 0x00009200ff807b82 */ /* 0x000f300000000800 */
[----:B-----5:R-:W5:Y:S01]  /*c1f0*/  LDC R123, c[0x0][0x248] ;  /* 0x00009200ff7b7b82 */ /* 0x020f620000000800 */
[----:B------:R-:W-:-:S07]  /*c200*/  IMAD R126, R249, 0x3ae, RZ ;  /* 0x000003aef97e7824 */ /* 0x000fce00078e02ff */
[----:B------:R-:W5:Y:S01]  /*c210*/  LDC R122, c[0x0][0x248] ;  /* 0x00009200ff7a7b82 */ /* 0x000f620000000800 */
[----:B-1----:R-:W-:Y:S01]  /*c220*/  IMAD R124, R124, 0x39e, RZ ;  /* 0x0000039e7c7c7824 */ /* 0x002fe200078e02ff */
[----:B------:R-:W-:Y:S01]  /*c230*/  IADD3 R126, P2, R126, R120, RZ ;  /* 0x000000787e7e7210 */ /* 0x000fe20007f5e0ff */
[----:B------:R-:W-:-:S03]  /*c240*/  IMAD R125, R247, 0x1cf, RZ ;  /* 0x000001cff77d7824 */ /* 0x000fc600078e02ff */
[-C--:B------:R-:W-:Y:S02]  /*c250*/  IADD3 R124, P1, R124, R120.reuse, RZ ;  /* 0x000000787c7c7210 */ /* 0x080fe40007f3e0ff */
[-C--:B------:R-:W-:Y:S01]  /*c260*/  LEA.HI.X.SX32 R127, R127, R121.reuse, 0x1, P2 ;  /* 0x000000797f7f7211 */ /* 0x080fe200010f0eff */
[----:B----4-:R-:W-:Y:S01]  /*c270*/  IMAD R128, R128, 0x3be, RZ ;  /* 0x000003be80807824 */ /* 0x010fe200078e02ff */
[----:B------:R-:W-:Y:S01]  /*c280*/  LEA.HI.X.SX32 R125, R125, R121, 0x1, P1 ;  /* 0x000000797d7d7211 */ /* 0x000fe200008f0eff */
[----:B0-----:R-:W-:Y:S02]  /*c290*/  IMAD R129, R129, 0x1df, RZ ;  /* 0x000001df81817824 */ /* 0x001fe400078e02ff */
[----:B------:R5:W4:Y:S01]  /*c2a0*/  LDG.E.U16 R249, desc[UR60][R126.64] ;  /* 0x0000003c7ef97981 */ /* 0x000b22000c1e1500 */
[----:B------:R-:W-:-:S03]  /*c2b0*/  IADD3 R128, P0, R128, R120, RZ ;  /* 0x0000007880807210 */ /* 0x000fc60007f1e0ff */
[----:B------:R0:W4:Y:S01]  /*c2c0*/  LDG.E.U16 R247, desc[UR60][R124.64] ;  /* 0x0000003c7cf77981 */ /* 0x000122000c1e1500 */
[----:B------:R-:W-:Y:S01]  /*c2d0*/  LEA.HI.X.SX32 R129, R129, R121, 0x1, P0 ;  /* 0x0000007981817211 */ /* 0x000fe200000f0eff */
[----:B-----5:R-:W-:-:S04]  /*c2e0*/  IMAD R126, R123, 0x3ce, RZ ;  /* 0x000003ce7b7e7824 */ /* 0x020fc800078e02ff */
[----:B------:R1:W5:Y:S01]  /*c2f0*/  LDG.E.U16 R128, desc[UR60][R128.64] ;  /* 0x0000003c80807981 */ /* 0x000362000c1e1500 */
[----:B------:R-:W1:Y:S01]  /*c300*/  LDC R123, c[0x0][0x248] ;  /* 0x00009200ff7b7b82 */ /* 0x000e620000000800 */
[----:B0-----:R-:W-:Y:S01]  /*c310*/  IMAD R125, R122, 0x1e7, RZ ;  /* 0x000001e77a7d7824 */ /* 0x001fe200078e02ff */
[----:B------:R-:W-:-:S04]  /*c320*/  IADD3 R126, P0, R126, R120, RZ ;  /* 0x000000787e7e7210 */ /* 0x000fc80007f1e0ff */
[----:B------:R-:W-:Y:S02]  /*c330*/  LEA.HI.X.SX32 R127, R125, R121, 0x1, P0 ;  /* 0x000000797d7f7211 */ /* 0x000fe400000f0eff */
[----:B------:R-:W0:Y:S03]  /*c340*/  LDC R124, c[0x0][0x248] ;  /* 0x00009200ff7c7b82 */ /* 0x000e260000000800 */
[----:B------:R-:W5:Y:S05]  /*c350*/  LDG.E.U16 R126, desc[UR60][R126.64] ;  /* 0x0000003c7e7e7981 */ /* 0x000f6a000c1e1500 */
[----:B------:R-:W0:Y:S01]  /*c360*/  LDC R122, c[0x0][0x248] ;  /* 0x00009200ff7a7b82 */ /* 0x000e220000000800 */
[----:B------:R-:W3:Y:S01]  /*c370*/  LDL R127, [R1+0x764] ;  /* 0x00076400017f7983 */ /* 0x000ee20000100800 */
[----:B-1----:R-:W-:-:S06]  /*c380*/  IMAD R123, R123, 0x3fe, RZ ;  /* 0x000003fe7b7b7824 */ /* 0x002fcc00078e02ff */
[----:B------:R-:W1:Y:S01]  /*c390*/  LDC R125, c[0x0][0x248] ;  /* 0x00009200ff7d7b82 */ /* 0x000e620000000800 */
[----:B0-----:R-:W-:-:S07]  /*c3a0*/  IMAD R124, R124, 0x3de, RZ ;  /* 0x000003de7c7c7824 */ /* 0x001fce00078e02ff */
[----:B------:R-:W0:Y:S01]  /*c3b0*/  LDC R129, c[0x0][0x248] ;  /* 0x00009200ff817b82 */ /* 0x000e220000000800 */
[----:B------:R-:W-:Y:S01]  /*c3c0*/  IMAD R122, R122, 0x3ee, RZ ;  /* 0x000003ee7a7a7824 */ /* 0x000fe200078e02ff */
[----:B------:R-:W-:-:S04]  /*c3d0*/  IADD3 R124, P1, R124, R120, RZ ;  /* 0x000000787c7c7210 */ /* 0x000fc80007f3e0ff */
[-C--:B------:R-:W-:Y:S02]  /*c3e0*/  IADD3 R122, P2, R122, R120.reuse, RZ ;  /* 0x000000787a7a7210 */ /* 0x080fe40007f5e0ff */
[----:B------:R-:W-:Y:S02]  /*c3f0*/  IADD3 R120, P0, R123, R120, RZ ;  /* 0x000000787b787210 */ /* 0x000fe40007f1e0ff */
[----:B------:R-:W0:Y:S01]  /*c400*/  LDC R123, c[0x0][0x248] ;  /* 0x00009200ff7b7b82 */ /* 0x000e220000000800 */
[----:B-1----:R-:W-:Y:S02]  /*c410*/  IMAD R125, R125, 0x1ef, RZ ;  /* 0x000001ef7d7d7824 */ /* 0x002fe400078e02ff */
[----:B0-----:R-:W-:-:S03]  /*c420*/  IMAD R129, R129, 0x1ff, RZ ;  /* 0x000001ff81817824 */ /* 0x001fc600078e02ff */
[----:B------:R-:W-:-:S05]  /*c430*/  LEA.HI.X.SX32 R125, R125, R121, 0x1, P1 ;  /* 0x000000797d7d7211 */ /* 0x000fca00008f0eff */
[----:B------:R-:W5:Y:S01]  /*c440*/  LDG.E.U16 R124, desc[UR60][R124.64] ;  /* 0x0000003c7c7c7981 */ /* 0x000f62000c1e1500 */
[----:B------:R-:W-:-:S05]  /*c450*/  IMAD R123, R123, 0x1f7, RZ ;  /* 0x000001f77b7b7824 */ /* 0x000fca00078e02ff */
[-C--:B------:R-:W-:Y:S02]  /*c460*/  LEA.HI.X.SX32 R123, R123, R121.reuse, 0x1, P2 ;  /* 0x000000797b7b7211 */ /* 0x080fe400010f0eff */
[----:B------:R-:W-:-:S03]  /*c470*/  LEA.HI.X.SX32 R121, R129, R121, 0x1, P0 ;  /* 0x0000007981797211 */ /* 0x000fc600000f0eff */
[----:B------:R-:W5:Y:S04]  /*c480*/  LDG.E.U16 R122, desc[UR60][R122.64] ;  /* 0x0000003c7a7a7981 */ /* 0x000f68000c1e1500 */
[----:B------:R-:W5:Y:S04]  /*c490*/  LDG.E.U16 R120, desc[UR60][R120.64] ;  /* 0x0000003c78787981 */ /* 0x000f68000c1e1500 */
[----:B------:R3:W-:Y:S04]  /*c4a0*/  STS.U16 [R2+0x2180], R220 ;  /* 0x002180dc02007388 */ /* 0x0007e80000000400 */
[----:B------:R-:W2:Y:S04]  /*c4b0*/  LDL.LU R121, [R1+0x10] ;  /* 0x0000100001797983 */ /* 0x000ea80000300800 */
[----:B------:R-:W4:Y:S04]  /*c4c0*/  LDL.LU R123, [R1+0xc] ;  /* 0x00000c00017b7983 */ /* 0x000f280000300800 */
[----:B------:R-:W5:Y:S04]  /*c4d0*/  LDL.LU R125, [R1+0x8] ;  /* 0x00000800017d7983 */ /* 0x000f680000300800 */
[----:B------:R-:W5:Y:S04]  /*c4e0*/  LDL.LU R129, [R1+0x4] ;  /* 0x0000040001817983 */ /* 0x000f680000300800 */
[----:B------:R0:W-:Y:S04]  /*c4f0*/  STS.U16 [R2+0x2580], R216 ;  /* 0x002580d802007388 */ /* 0x0001e80000000400 */
        /* <DEDUP_REMOVED lines=10> */
[----:B------:R1:W-:Y:S01]  /*c5a0*/  STS.U16 [R2+0x5180], R160 ;  /* 0x005180a002007388 */ /* 0x0003e20000000400 */
[----:B---3--:R-:W-:-:S03]  /*c5b0*/  MOV R220, R127 ;  /* 0x0000007f00dc7202 */ /* 0x008fc60000000f00 */
[----:B------:R-:W3:Y:S04]  /*c5c0*/  LDL.LU R127, [R1] ;  /* 0x00000000017f7983 */ /* 0x000ee80000300800 */
[----:B0-----:R-:W3:Y:S04]  /*c5d0*/  LDL.LU R216, [R1+0x14] ;  /* 0x0000140001d87983 */ /* 0x001ee80000300800 */
[----:B-1----:R-:W3:Y:S04]  /*c5e0*/  LDL.LU R212, [R1+0x18] ;  /* 0x0000180001d47983 */ /* 0x002ee80000300800 */
[----:B------:R-:W3:Y:S04]  /*c5f0*/  LDL.LU R208, [R1+0x1c] ;  /* 0x00001c0001d07983 */ /* 0x000ee80000300800 */
        /* <DEDUP_REMOVED lines=9> */
[----:B------:R0:W-:Y:S04]  /*c690*/  STS.U16 [R2+0x5580], R154 ;  /* 0x0055809a02007388 */ /* 0x0001e80000000400 */
[----:B------:R1:W-:Y:S04]  /*c6a0*/  STS.U16 [R2+0x5980], R148 ;  /* 0x0059809402007388 */ /* 0x0003e80000000400 */
[----:B------:R1:W-:Y:S04]  /*c6b0*/  STS.U16 [R2+0x5d80], R142 ;  /* 0x005d808e02007388 */ /* 0x0003e80000000400 */
[----:B0-----:R-:W3:Y:S04]  /*c6c0*/  LDL.LU R154, [R1+0x60] ;  /* 0x00006000019a7983 */ /* 0x001ee80000300800 */
[----:B-1----:R-:W3:Y:S04]  /*c6d0*/  LDL.LU R148, [R1+0x6c] ;  /* 0x00006c0001947983 */ /* 0x002ee80000300800 */
[----:B------:R0:W-:Y:S04]  /*c6e0*/  STS.U16 [R2+0x7d80], R3 ;  /* 0x007d800302007388 */ /* 0x0001e80000000400 */
[----:B------:R-:W3:Y:S04]  /*c6f0*/  LDL.LU R142, [R1+0x78] ;  /* 0x00007800018e7983 */ /* 0x000ee80000300800 */
[----:B------:R1:W-:Y:S01]  /*c700*/  STS.U16 [R2+0x6180], R136 ;  /* 0x0061808802007388 */ /* 0x0003e20000000400 */
[----:B0-----:R-:W-:-:S03]  /*c710*/  LOP3.LUT R3, R12, 0x40, RZ, 0x3c, !PT ;  /* 0x000000400c037812 */ /* 0x001fc600078e3cff */
[----:B------:R0:W-:Y:S01]  /*c720*/  STS.U16 [R2+0x6580], R26 ;  /* 0x0065801a02007388 */ /* 0x0001e20000000400 */
[----:B------:R-:W-:-:S03]  /*c730*/  IADD3 R3, R220, R3, RZ ;  /* 0x00000003dc037210 */ /* 0x000fc60007ffe0ff */
[----:B------:R0:W-:Y:S04]  /*c740*/  STS.U16 [R2+0x6980], R31 ;  /* 0x0069801f02007388 */ /* 0x0001e80000000400 */
[----:B-1----:R-:W3:Y:S04]  /*c750*/  LDL.LU R136, [R1+0x84] ;  /* 0x0000840001887983 */ /* 0x002ee80000300800 */
[----:B0-----:R-:W3:Y:S04]  /*c760*/  LDL.LU R26, [R1+0x90] ;  /* 0x00009000011a7983 */ /* 0x001ee80000300800 */
[----:B------:R-:W3:Y:S04]  /*c770*/  LDL.LU R31, [R1+0x9c] ;  /* 0x00009c00011f7983 */ /* 0x000ee80000300800 */
[----:B------:R0:W-:Y:S04]  /*c780*/  STS.U16 [R2+0x6d80], R30 ;  /* 0x006d801e02007388 */ /* 0x0001e80000000400 */
[----:B------:R1:W-:Y:S04]  /*c790*/  STS.U16 [R2+0x7180], R14 ;  /* 0x0071800e02007388 */ /* 0x0003e80000000400 */
[----:B------:R2:W-:Y:S04]  /*c7a0*/  STS.U16 [R2+0x7580], R32 ;  /* 0x0075802002007388 */ /* 0x0005e80000000400 */
[----:B0-----:R-:W3:Y:S04]  /*c7b0*/  LDL.LU R30, [R1+0xac] ;  /* 0x0000ac00011e7983 */ /* 0x001ee80000300800 */
[----:B-1----:R-:W3:Y:S04]  /*c7c0*/  LDL.LU R14, [R1+0xbc] ;  /* 0x0000bc00010e7983 */ /* 0x002ee80000300800 */
[----:B--2---:R-:W2:Y:S04]  /*c7d0*/  LDL.LU R32, [R1+0xcc] ;  /* 0x0000cc0001207983 */ /* 0x004ea80000300800 */
[----:B------:R0:W-:Y:S04]  /*c7e0*/  STS.U16 [R2+0x7980], R15 ;  /* 0x0079800f02007388 */ /* 0x0001e80000000400 */
[----:B------:R1:W-:Y:S04]  /*c7f0*/  STS.U16 [R2+0x10180], R24 ;  /* 0x0101801802007388 */ /* 0x0003e80000000400 */
[----:B------:R4:W-:Y:S04]  /*c800*/  STS.U16 [R2+0x10580], R107 ;  /* 0x0105806b02007388 */ /* 0x0009e80000000400 */
[----:B0-----:R-:W2:Y:S04]  /*c810*/  LDL.LU R15, [R1+0xdc] ;  /* 0x0000dc00010f7983 */ /* 0x001ea80000300800 */
[----:B-1----:R-:W2:Y:S04]  /*c820*/  LDL.LU R24, [R1+0xec] ;  /* 0x0000ec0001187983 */ /* 0x002ea80000300800 */
        /* <DEDUP_REMOVED lines=30> */
[----:B----4-:R-:W4:Y:S04]  /*ca10*/  LDL.LU R107, [R1+0xfc] ;  /* 0x0000fc00016b7983 */ /* 0x010f280000300800 */
[----:B------:R-:W-:Y:S04]  /*ca20*/  STS.U16 [R3+0x6600], R121 ;  /* 0x0066007903007388 */ /* 0x000fe80000000400 */
[----:B------:R-:W-:Y:S04]  /*ca30*/  STS.U16 [R3+0x6a00], R123 ;  /* 0x006a007b03007388 */ /* 0x000fe80000000400 */
[----:B-----5:R-:W-:Y:S04]  /*ca40*/  STS.U16 [R3+0x6e00], R125 ;  /* 0x006e007d03007388 */ /* 0x020fe80000000400 */
[----:B------:R-:W-:Y:S04]  /*ca50*/  STS.U16 [R3+0x7200], R129 ;  /* 0x0072008103007388 */ /* 0x000fe80000000400 */
[----:B---3--:R-:W-:Y:S04]  /*ca60*/  STS.U16 [R3+0x6200], R216 ;  /* 0x006200d803007388 */ /* 0x008fe80000000400 */
        /* <DEDUP_REMOVED lines=11> */
[----:B0-----:R-:W3:Y:S04]  /*cb20*/  LDL.LU R160, [R1+0x108] ;  /* 0x0001080001a07983 */ /* 0x001ee80000300800 */
[----:B------:R-:W5:Y:S04]  /*cb30*/  LDL.LU R166, [R1+0xf8] ;  /* 0x0000f80001a67983 */ /* 0x000f680000300800 */
[----:B------:R-:W5:Y:S04]  /*cb40*/  LDL.LU R172, [R1+0xe8] ;  /* 0x0000e80001ac7983 */ /* 0x000f680000300800 */
[----:B------:R-:W3:Y:S04]  /*cb50*/  LDL.LU R178, [R1+0xd8] ;  /* 0x0000d80001b27983 */ /* 0x000ee80000300800 */
[----:B------:R-:W5:Y:S04]  /*cb60*/  LDL.LU R184, [R1+0xc8] ;  /* 0x0000c80001b87983 */ /* 0x000f680000300800 */
        /* <DEDUP_REMOVED lines=10> */
[----:B------:R0:W-:Y:S04]  /*cc10*/  STS.U16 [R3+0x7a00], R127 ;  /* 0x007a007f03007388 */ /* 0x0001e80000000400 */
[----:B------:R-:W5:Y:S04]  /*cc20*/  LDL.LU R129, [R1+0x3c] ;  /* 0x00003c0001817983 */ /* 0x000f680000300800 */
[----:B0-----:R-:W5:Y:S01]  /*cc30*/  LDL.LU R127, [R1+0x34] ;  /* 0x00003400017f7983 */ /* 0x001f620000300800 */
[----:B------:R-:W-:-:S05]  /*cc40*/  LOP3.LUT R2, R12, 0x50, RZ, 0x3c, !PT ;  /* 0x000000500c027812 */ /* 0x000fca00078e3cff */
[----:B------:R-:W-:Y:S01]  /*cc50*/  IMAD.IADD R2, R220, 0x1, R2 ;  /* 0x00000001dc027824 */ /* 0x000fe200078e0202 */
[----:B------:R-:W-:Y:S04]  /*cc60*/  STS.U16 [R3+0x200], R224 ;  /* 0x000200e003007388 */ /* 0x000fe80000000400 */
[----:B--2---:R-:W-:Y:S04]  /*cc70*/  STS.U16 [R3+0x1200], R32 ;  /* 0x0012002003007388 */ /* 0x004fe80000000400 */
        /* <DEDUP_REMOVED lines=32> */
[----:B----4-:R-:W-:Y:S04]  /*ce80*/  STS.U16 [R3+0x600], R107 ;  /* 0x0006006b03007388 */ /* 0x010fe80000000400 */
        /* <DEDUP_REMOVED lines=12> */
[----:B---3--:R0:W-:Y:S04]  /*cf50*/  STS.U16 [R2+0xe80], R178 ;  /* 0x000e80b202007388 */ /* 0x0081e80000000400 */
[----:B-----5:R1:W-:Y:S04]  /*cf60*/  STS.U16 [R2+0x1280], R184 ;  /* 0x001280b802007388 */ /* 0x0203e80000000400 */
[----:B------:R2:W-:Y:S04]  /*cf70*/  STS.U16 [R2+0x1680], R190 ;  /* 0x001680be02007388 */ /* 0x0005e80000000400 */
[----:B0-----:R-:W3:Y:S04]  /*cf80*/  LDL.LU R178, [R1+0x104] ;  /* 0x0001040001b27983 */ /* 0x001ee80000300800 */
[----:B-1----:R-:W4:Y:S04]  /*cf90*/  LDL.LU R184, [R1+0xf4] ;  /* 0x0000f40001b87983 */ /* 0x002f280000300800 */
[----:B------:R0:W-:Y:S04]  /*cfa0*/  STS.U16 [R2+0x1a80], R196 ;  /* 0x001a80c402007388 */ /* 0x0001e80000000400 */
[----:B--2---:R-:W2:Y:S04]  /*cfb0*/  LDL.LU R190, [R1+0xe4] ;  /* 0x0000e40001be7983 */ /* 0x004ea80000300800 */
[----:B------:R1:W-:Y:S04]  /*cfc0*/  STS.U16 [R2+0x1e80], R200 ;  /* 0x001e80c802007388 */ /* 0x0003e80000000400 */
[----:B0-----:R-:W5:Y:S04]  /*cfd0*/  LDL.LU R196, [R1+0xd4] ;  /* 0x0000d40001c47983 */ /* 0x001f680000300800 */
[----:B------:R0:W-:Y:S04]  /*cfe0*/  STS.U16 [R2+0x2280], R204 ;  /* 0x002280cc02007388 */ /* 0x0001e80000000400 */
[----:B-1----:R-:W5:Y:S04]  /*cff0*/  LDL.LU R200, [R1+0xc4] ;  /* 0x0000c40001c87983 */ /* 0x002f680000300800 */
[----:B------:R1:W-:Y:S04]  /*d000*/  STS.U16 [R2+0x2680], R208 ;  /* 0x002680d002007388 */ /* 0x0003e80000000400 */
[----:B0-----:R-:W5:Y:S04]  /*d010*/  LDL.LU R204, [R1+0xb4] ;  /* 0x0000b40001cc7983 */ /* 0x001f680000300800 */
[----:B------:R0:W-:Y:S04]  /*d020*/  STS.U16 [R2+0x2a80], R212 ;  /* 0x002a80d402007388 */ /* 0x0001e80000000400 */
[----:B-1----:R-:W5:Y:S04]  /*d030*/  LDL.LU R208, [R1+0xa4] ;  /* 0x0000a40001d07983 */ /* 0x002f680000300800 */
[----:B------:R1:W-:Y:S04]  /*d040*/  STS.U16 [R2+0x2e80], R216 ;  /* 0x002e80d802007388 */ /* 0x0003e80000000400 */
[----:B0-----:R-:W3:Y:S04]  /*d050*/  LDL.LU R212, [R1+0x94] ;  /* 0x0000940001d47983 */ /* 0x001ee80000300800 */
[----:B------:R0:W-:Y:S04]  /*d060*/  STS.U16 [R2+0x3280], R121 ;  /* 0x0032807902007388 */ /* 0x0001e80000000400 */
[----:B-1----:R-:W4:Y:S04]  /*d070*/  LDL.LU R216, [R1+0x88] ;  /* 0x0000880001d87983 */ /* 0x002f280000300800 */
[----:B------:R1:W-:Y:S04]  /*d080*/  STS.U16 [R2+0x3680], R123 ;  /* 0x0036807b02007388 */ /* 0x0003e80000000400 */
[----:B0-----:R-:W2:Y:S04]  /*d090*/  LDL.LU R121, [R1+0x7c] ;  /* 0x00007c0001797983 */ /* 0x001ea80000300800 */
[----:B------:R0:W-:Y:S04]  /*d0a0*/  STS.U16 [R2+0x3a80], R125 ;  /* 0x003a807d02007388 */ /* 0x0001e80000000400 */
[----:B-1----:R-:W5:Y:S04]  /*d0b0*/  LDL.LU R123, [R1+0x70] ;  /* 0x00007000017b7983 */ /* 0x002f680000300800 */
[----:B------:R1:W-:Y:S04]  /*d0c0*/  STS.U16 [R2+0x3e80], R129 ;  /* 0x003e808102007388 */ /* 0x0003e80000000400 */
[----:B0-----:R-:W5:Y:S04]  /*d0d0*/  LDL.LU R125, [R1+0x64] ;  /* 0x00006400017d7983 */ /* 0x001f680000300800 */
[----:B------:R0:W-:Y:S04]  /*d0e0*/  STS.U16 [R2+0x4280], R127 ;  /* 0x0042807f02007388 */ /* 0x0001e80000000400 */
[----:B-1----:R-:W5:Y:S04]  /*d0f0*/  LDL.LU R129, [R1+0x58] ;  /* 0x0000580001817983 */ /* 0x002f680000300800 */
[----:B0-----:R-:W5:Y:S01]  /*d100*/  LDL.LU R127, [R1+0x4c] ;  /* 0x00004c00017f7983 */ /* 0x001f620000300800 */
[----:B------:R-:W-:-:S04]  /*d110*/  LOP3.LUT R3, R12, 0x60, RZ, 0x3c, !PT ;  /* 0x000000600c037812 */ /* 0x000fc800078e3cff */
[----:B------:R-:W-:Y:S01]  /*d120*/  IADD3 R14, R220, R3, RZ ;  /* 0x00000003dc0e7210 */ /* 0x000fe20007ffe0ff */
        /* <DEDUP_REMOVED lines=50> */
[----:B------:R-:W-:Y:S01]  /*d450*/  LOP3.LUT R12, R12, 0x70, RZ, 0x3c, !PT ;  /* 0x000000700c0c7812 */ /* 0x000fe200078e3cff */
[----:B0-----:R-:W0:Y:S02]  /*d460*/  LDC R2, c[0x0][0x280] ;  /* 0x0000a000ff027b82 */ /* 0x001e240000000800 */
[----:B---3--:R1:W-:Y:S04]  /*d470*/  STS.U16 [R14+0x1f00], R212 ;  /* 0x001f00d40e007388 */ /* 0x0083e80000000400 */
[----:B----4-:R3:W-:Y:S04]  /*d480*/  STS.U16 [R14+0x2300], R216 ;  /* 0x002300d80e007388 */ /* 0x0107e80000000400 */
[----:B-1----:R-:W4:Y:S04]  /*d490*/  LDL.LU R212, [R1+0x100] ;  /* 0x0001000001d47983 */ /* 0x002f280000300800 */
[----:B--2---:R1:W-:Y:S04]  /*d4a0*/  STS.U16 [R14+0x2700], R121 ;  /* 0x002700790e007388 */ /* 0x0043e80000000400 */
[----:B---3--:R-:W2:Y:S04]  /*d4b0*/  LDL.LU R216, [R1+0xf0] ;  /* 0x0000f00001d87983 */ /* 0x008ea80000300800 */
[----:B-----5:R3:W-:Y:S04]  /*d4c0*/  STS.U16 [R14+0x2b00], R123 ;  /* 0x002b007b0e007388 */ /* 0x0207e80000000400 */
[----:B-1----:R-:W5:Y:S04]  /*d4d0*/  LDL.LU R121, [R1+0xe0] ;  /* 0x0000e00001797983 */ /* 0x002f680000300800 */
[----:B------:R1:W-:Y:S04]  /*d4e0*/  STS.U16 [R14+0x2f00], R125 ;  /* 0x002f007d0e007388 */ /* 0x0003e80000000400 */
[----:B---3--:R-:W3:Y:S04]  /*d4f0*/  LDL.LU R123, [R1+0xd0] ;  /* 0x0000d000017b7983 */ /* 0x008ee80000300800 */
[----:B------:R0:W-:Y:S04]  /*d500*/  STS.U16 [R14+0x3300], R129 ;  /* 0x003300810e007388 */ /* 0x0001e80000000400 */
[----:B-1----:R-:W3:Y:S04]  /*d510*/  LDL.LU R125, [R1+0xc0] ;  /* 0x0000c000017d7983 */ /* 0x002ee80000300800 */
[----:B------:R1:W-:Y:S04]  /*d520*/  STS.U16 [R14+0x3700], R127 ;  /* 0x0037007f0e007388 */ /* 0x0003e80000000400 */
[----:B0-----:R-:W3:Y:S04]  /*d530*/  LDL.LU R129, [R1+0xb0] ;  /* 0x0000b00001817983 */ /* 0x001ee80000300800 */
[----:B-1----:R-:W3:Y:S01]  /*d540*/  LDL.LU R127, [R1+0xa0] ;  /* 0x0000a000017f7983 */ /* 0x002ee20000300800 */
[----:B------:R-:W-:-:S03]  /*d550*/  IADD3 R3, R220, R12, RZ ;  /* 0x0000000cdc037210 */ /* 0x000fc60007ffe0ff */
        /* <DEDUP_REMOVED lines=65> */
[----:B--2---:R-:W-:Y:S04]  /*d970*/  STS.U16 [R3+0x780], R216 ;  /* 0x000780d803007388 */ /* 0x004fe80000000400 */
        /* <DEDUP_REMOVED lines=55> */
[----:B0-----:R-:W-:Y:S01]  /*dcf0*/  MOV R0, 0xff800000 ;  /* 0xff80000000007802 */ /* 0x001fe20000000f00 */
[----:B------:R-:W-:Y:S01]  /*dd00*/  IMAD.MOV.U32 R4, RZ, RZ, -0x800000 ;  /* 0xff800000ff047424 */ /* 0x000fe200078e00ff */
[----:B-1----:R-:W-:-:S05]  /*dd10*/  MOV R3, 0x3f800000 ;  /* 0x3f80000000037802 */ /* 0x002fca0000000f00 */
[----:B------:R0:W-:Y:S04]  /*dd20*/  STL [R1+0x758], R3 ;  /* 0x0007580301007387 */ /* 0x0001e80000100800 */
[----:B------:R-:W-:Y:S01]  /*dd30*/  STL [R1+0x60c], R0 ;  /* 0x00060c0001007387 */ /* 0x000fe20000100800 */
[----:B0-----:R-:W-:-:S03]  /*dd40*/  MOV R3, 0xff800000 ;  /* 0xff80000000037802 */ /* 0x001fc60000000f00 */
[----:B------:R0:W-:Y:S04]  /*dd50*/  STL [R1+0x608], R4 ;  /* 0x0006080401007387 */ /* 0x0001e80000100800 */
[----:B------:R1:W-:Y:S04]  /*dd60*/  STL [R1+0x604], R3 ;  /* 0x0006040301007387 */ /* 0x0003e80000100800 */
[----:B------:R2:W-:Y:S01]  /*dd70*/  STL [R1+0x600], R0 ;  /* 0x0006000001007387 */ /* 0x0005e20000100800 */
[----:B0-----:R-:W-:Y:S02]  /*dd80*/  MOV R4, 0x3f800000 ;  /* 0x3f80000000047802 */ /* 0x001fe40000000f00 */
[----:B-1----:R-:W-:-:S03]  /*dd90*/  MOV R3, 0x3f800000 ;  /* 0x3f80000000037802 */ /* 0x002fc60000000f00 */
[----:B------:R0:W-:Y:S01]  /*dda0*/  STL [R1+0x75c], R4 ;  /* 0x00075c0401007387 */ /* 0x0001e20000100800 */
[----:B--2---:R-:W-:-:S03]  /*ddb0*/  MOV R0, 0x3f800000 ;  /* 0x3f80000000007802 */ /* 0x004fc60000000f00 */
[----:B------:R0:W-:Y:S04]  /*ddc0*/  STL [R1+0x760], R3 ;  /* 0x0007600301007387 */ /* 0x0001e80000100800 */
[----:B------:R0:W-:Y:S04]  /*ddd0*/  STL [R1+0x400], RZ ;  /* 0x000400ff01007387 */ /* 0x0001e80000100800 */
[----:B------:R0:W-:Y:S04]  /*dde0*/  STL [R1+0x754], R0 ;  /* 0x0007540001007387 */ /* 0x0001e80000100800 */
[----:B------:R0:W-:Y:S04]  /*ddf0*/  STL [R1+0x404], RZ ;  /* 0x000404ff01007387 */ /* 0x0001e80000100800 */
        /* <DEDUP_REMOVED lines=254> */
[----:B------:R0:W-:Y:S04]  /*ede0*/  STL [R1], RZ ;  /* 0x000000ff01007387 */ /* 0x0001e80000100800 */
        /* <DEDUP_REMOVED lines=126> */
[----:B------:R0:W-:Y:S01]  /*f5d0*/  STL [R1+0x1fc], RZ ;  /* 0x0001fcff01007387 */ /* 0x0001e20000100800 */
[----:B------:R-:W-:-:S02]  /*f5e0*/  ISETP.GE.AND P0, PT, R2, 0x1, PT ;  /* 0x000000010200780c */ /* 0x000fc40003f06270 */
[----:B------:R-:W-:Y:S02]  /*f5f0*/  CS2R R24, SRZ ;  /* 0x0000000000187805 */ /* 0x000fe4000001ff00 */
[----:B------:R-:W-:Y:S02]  /*f600*/  CS2R R26, SRZ ;  /* 0x00000000001a7805 */ /* 0x000fe4000001ff00 */
[----:B------:R-:W-:Y:S02]  /*f610*/  CS2R R28, SRZ ;  /* 0x00000000001c7805 */ /* 0x000fe4000001ff00 */
[----:B------:R-:W-:Y:S02]  /*f620*/  CS2R R30, SRZ ;  /* 0x00000000001e7805 */ /* 0x000fe4000001ff00 */
[----:B------:R-:W-:Y:S02]  /*f630*/  CS2R R32, SRZ ;  /* 0x0000000000207805 */ /* 0x000fe4000001ff00 */
[----:B------:R-:W-:-:S02]  /*f640*/  CS2R R34, SRZ ;  /* 0x0000000000227805 */ /* 0x000fc4000001ff00 */
        /* <DEDUP_REMOVED lines=57> */
[----:B------:R-:W-:Y:S01]  /*f9e0*/  CS2R R150, SRZ ;  /* 0x0000000000967805 */ /* 0x000fe2000001ff00 */
[----:B0-----:R-:W-:Y:S06]  /*f9f0*/  @!P0 BRA `(.L_x_0) ;  /* 0x0000014400488947 */ /* 0x001fec0003800000 */
[----:B------:R-:W0:Y:S01]  /*fa00*/  S2R R216, SR_TID.X ;  /* 0x0000000000d87919 */ /* 0x000e220000002100 */
[----:B------:R-:W1:Y:S01]  /*fa10*/  LDC R14, c[0x0][0x268] ;  /* 0x00009a00ff0e7b82 */ /* 0x000e620000000800 */
[----:B------:R-:W-:Y:S02]  /*fa20*/  SHF.R.U32.HI R0, RZ, 0x4, R220 ;  /* 0x00000004ff007819 */ /* 0x000fe400000116dc */
[----:B------:R-:W-:Y:S01]  /*fa30*/  CS2R R114, SRZ ;  /* 0x0000000000727805 */ /* 0x000fe2000001ff00 */
[----:B------:R-:W2:Y:S01]  /*fa40*/  S2R R212, SR_TID.X ;  /* 0x0000000000d47919 */ /* 0x000ea20000002100 */
[----:B------:R-:W-:Y:S02]  /*fa50*/  MOV R10, RZ ;  /* 0x000000ff000a7202 */ /* 0x000fe40000000f00 */
[----:B------:R-:W-:Y:S02]  /*fa60*/  CS2R R116, SRZ ;  /* 0x0000000000747805 */ /* 0x000fe4000001ff00 */
[----:B------:R-:W-:-:S02]  /*fa70*/  SGXT.U32 R0, R0, 0xe ;  /* 0x0000000e0000781a */ /* 0x000fc40000000000 */
[----:B------:R-:W-:Y:S01]  /*fa80*/  CS2R R118, SRZ ;  /* 0x0000000000767805 */ /* 0x000fe2000001ff00 */
[----:B------:R-:W3:Y:S01]  /*fa90*/  LDC.64 R4, c[0x0][0x260] ;  /* 0x00009800ff047b82 */ /* 0x000ee20000000a00 */
[----:B------:R-:W-:Y:S02]  /*faa0*/  CS2R R120, SRZ ;  /* 0x0000000000787805 */ /* 0x000fe4000001ff00 */
[----:B------:R-:W-:Y:S02]  /*fab0*/  IADD3 R0, P1, R0, 0x80, RZ ;  /* 0x0000008000007810 */ /* 0x000fe40007f3e0ff */
[----:B------:R-:W-:Y:S02]  /*fac0*/  CS2R R122, SRZ ;  /* 0x00000000007a7805 */ /* 0x000fe4000001ff00 */
[----:B------:R-:W-:Y:S02]  /*fad0*/  CS2R R124, SRZ ;  /* 0x00000000007c7805 */ /* 0x000fe4000001ff00 */
[----:B------:R-:W-:-:S02]  /*fae0*/  CS2R R126, SRZ ;  /* 0x00000000007e7805 */ /* 0x000fc4000001ff00 */
[----:B------:R-:W-:Y:S02]  /*faf0*/  R2UR UR4, R0 ;  /* 0x00000000000472ca */ /* 0x000fe400000e0000 */
[----:B------:R-:W-:Y:S01]  /*fb00*/  CS2R R128, SRZ ;  /* 0x0000000000807805 */ /* 0x000fe2000001ff00 */
[----:B------:R-:W4:Y:S01]  /*fb10*/  LDC.64 R8, c[0x0][0x220] ;  /* 0x00008800ff087b82 */ /* 0x000f220000000a00 */
[----:B------:R-:W-:Y:S02]  /*fb20*/  IADD3 R0, R220, 0x20000, RZ ;  /* 0x00020000dc007810 */ /* 0x000fe40007ffe0ff */
[----:B------:R-:W-:Y:S02]  /*fb30*/  CS2R R130, SRZ ;  /* 0x0000000000827805 */ /* 0x000fe4000001ff00 */
[----:B------:R-:W-:Y:S02]  /*fb40*/  CS2R R132, SRZ ;  /* 0x0000000000847805 */ /* 0x000fe4000001ff00 */
[----:B------:R-:W-:-:S02]  /*fb50*/  CS2R R134, SRZ ;  /* 0x0000000000867805 */ /* 0x000fc4000001ff00 */
[----:B------:R-:W-:Y:S02]  /*fb60*/  CS2R R136, SRZ ;  /* 0x0000000000887805 */ /* 0x000fe4000001ff00 */
[----:B------:R-:W-:Y:S02]  /*fb70*/  CS2R R138, SRZ ;  /* 0x00000000008a7805 */ /* 0x000fe4000001ff00 */
[----:B------:R-:W-:Y:S01]  /*fb80*/  CS2R R140, SRZ ;  /* 0x00000000008c7805 */ /* 0x000fe2000001ff00 */
[----:B------:R-:W5:Y:S01]  /*fb90*/  LDC R11, c[0x0][0x258] ;  /* 0x00009600ff0b7b82 */ /* 0x000f620000000800 */
[----:B------:R-:W-:Y:S02]  /*fba0*/  CS2R R142, SRZ ;  /* 0x00000000008e7805 */ /* 0x000fe4000001ff00 */
[----:B------:R-:W-:Y:S02]  /*fbb0*/  CS2R R144, SRZ ;  /* 0x0000000000907805 */ /* 0x000fe4000001ff00 */
[----:B------:R-:W-:-:S02]  /*fbc0*/  CS2R R146, SRZ ;  /* 0x0000000000927805 */ /* 0x000fc4000001ff00 */
[----:B------:R-:W-:Y:S02]  /*fbd0*/  CS2R R148, SRZ ;  /* 0x0000000000947805 */ /* 0x000fe4000001ff00 */
[----:B------:R-:W-:Y:S01]  /*fbe0*/  CS2R R150, SRZ ;  /* 0x0000000000967805 */ /* 0x000fe2000001ff00 */
[----:B------:R-:W-:Y:S01]  /*fbf0*/  UMOV UR51, 0x40000040 ;  /* 0x4000004000337882 */ /* 0x000fe20000000000 */
[----:B0-----:R-:W-:Y:S01]  /*fc00*/  SHF.R.U32.HI R3, RZ, 0x5, R216 ;  /* 0x00000005ff037819 */ /* 0x001fe200000116d8 */
[----:B------:R-:W0:Y:S01]  /*fc10*/  LDC.64 R6, c[0x0][0x250] ;  /* 0x00009400ff067b82 */ /* 0x000e220000000a00 */
[----:B---3--:R-:W-:Y:S01]  /*fc20*/  MOV R12, R4 ;  /* 0x00000004000c7202 */ /* 0x008fe20000000f00 */
[----:B------:R3:W-:Y:S01]  /*fc30*/  STL [R1+0xd14], R5 ;  /* 0x000d140501007387 */ /* 0x0007e20000100800 */
[----:B------:R-:W-:Y:S02]  /*fc40*/  SGXT.U32 R3, R3, 0x2 ;  /* 0x000000020303781a */ /* 0x000fe40000000000 */
[----:B--2---:R-:W-:-:S02]  /*fc50*/  SHF.L.U32 R208, R212, 0x1, RZ ;  /* 0x00000001d4d07819 */ /* 0x004fc400000006ff */
[----:B------:R-:W-:Y:S01]  /*fc60*/  LOP3.LUT R212, R212, 0x40, RZ, 0xc0, !PT ;  /* 0x00000040d4d47812 */ /* 0x000fe200078ec0ff */
[----:B-1----:R-:W-:Y:S01]  /*fc70*/  IMAD R15, R3, R14, RZ ;  /* 0x0000000e030f7224 */ /* 0x002fe200078e02ff */
[----:B------:R-:W-:Y:S01]  /*fc80*/  LOP3.LUT R208, R208, 0x7e, RZ, 0xc0, !PT ;  /* 0x0000007ed0d07812 */ /* 0x000fe200078ec0ff */
[----:B------:R-:W1:Y:S01]  /*fc90*/  LDC.64 R106, c[0x0][0x218] ;  /* 0x00008600ff6a7b82 */ /* 0x000e620000000a00 */
[----:B------:R-:W-:Y:S01]  /*fca0*/  ISETP.NE.U32.AND P0, PT, R212, RZ, PT ;  /* 0x000000ffd400720c */ /* 0x000fe20003f05070 */
[----:B------:R-:W-:Y:S01]  /*fcb0*/  IMAD R19, R14, 0x4, R15 ;  /* 0x000000040e137824 */ /* 0x000fe200078e020f */
[----:B------:R-:W-:Y:S02]  /*fcc0*/  LEA R105, R212, R208, 0x6 ;  /* 0x000000d0d4697211 */ /* 0x000fe400078e30ff */
[----:B------:R-:W2:Y:S01]  /*fcd0*/  S2R R208, SR_CTAID.Y ;  /* 0x0000000000d07919 */ /* 0x000ea20000002600 */
[----:B------:R-:W-:Y:S02]  /*fce0*/  LOP3.LUT R2, R216, 0x1f, RZ, 0xc0, !PT ;  /* 0x0000001fd8027812 */ /* 0x000fe400078ec0ff */
[----:B------:R-:W-:Y:S01]  /*fcf0*/  LEA R21, R14, R19, 0x2 ;  /* 0x000000130e157211 */ /* 0x000fe200078e10ff */
[----:B------:R-:W4:Y:S01]  /*fd00*/  S2R R212, SR_TID.X ;  /* 0x0000000000d47919 */ /* 0x000f220000002100 */
[----:B------:R-:W-:Y:S01]  /*fd10*/  SHF.R.U32.HI R3, RZ, 0x4, R0 ;  /* 0x00000004ff037819 */ /* 0x000fe20000011600 */
[----:B------:R-:W-:Y:S01]  /*fd20*/  IMAD R2, R2, R5, RZ ;  /* 0x0000000502027224 */ /* 0x000fe200078e02ff */
[----:B------:R-:W-:-:S02]  /*fd30*/  LEA R23, R14, R21, 0x2 ;  /* 0x000000150e177211 */ /* 0x000fc400078e10ff */
[----:B------:R-:W-:Y:S02]  /*fd40*/  MOV R4, RZ ;  /* 0x000000ff00047202 */ /* 0x000fe40000000f00 */
[C---:B------:R-:W-:Y:S02]  /*fd50*/  LEA R25, R14.reuse, R23, 0x2 ;  /* 0x000000170e197211 */ /* 0x040fe400078e10ff */
[----:B------:R-:W-:Y:S02]  /*fd60*/  SGXT.U32 R3, R3, 0xe ;  /* 0x0000000e0303781a */ /* 0x000fe40000000000 */
[----:B------:R-:W-:Y:S02]  /*fd70*/  LEA R27, R14, R25, 0x2 ;  /* 0x000000190e1b7211 */ /* 0x000fe400078e10ff */
[----:B------:R-:W-:Y:S02]  /*fd80*/  IADD3.X R4, R4, 0x40000040, RZ, P1, !PT ;  /* 0x4000004004047810 */ /* 0x000fe40000ffe4ff */
[----:B------:R-:W-:Y:S01]  /*fd90*/  R2UR UR50, R3 ;  /* 0x00000000033272ca */ /* 0x000fe200000e0000 */
[----:B------:R-:W-:Y:S01]  /*fda0*/  IMAD R29, R14, 0x4, R27 ;  /* 0x000000040e1d7824 */ /* 0x000fe200078e021b */
[----:B------:R-:W-:-:S02]  /*fdb0*/  R2UR UR5, R4 ;  /* 0x00000000040572ca */ /* 0x000fc400000e0000 */
[----:B------:R-:W-:Y:S02]  /*fdc0*/  SHF.L.U32 R216, R216, 0x1, RZ ;  /* 0x00000001d8d87819 */ /* 0x000fe400000006ff */
[C---:B------:R-:W-:Y:S02]  /*fdd0*/  LEA R31, R14.reuse, R29, 0x2 ;  /* 0x0000001d0e1f7211 */ /* 0x040fe400078e10ff */
[----:B------:R-:W-:Y:S02]  /*fde0*/  LOP3.LUT R184, R105, 0x10, RZ, 0x3c, !PT ;  /* 0x0000001069b87812 */ /* 0x000fe400078e3cff */
[----:B------:R-:W-:Y:S02]  /*fdf0*/  LEA R33, R14, R31, 0x2 ;  /* 0x0000001f0e217211 */ /* 0x000fe400078e10ff */
[----:B------:R-:W-:Y:S01]  /*fe00*/  IADD3 R184, R220, R184, RZ ;  /* 0x000000b8dcb87210 */ /* 0x000fe20007ffe0ff */
[----:B--2---:R-:W-:Y:S01]  /*fe10*/  IMAD R0, R208, R12, RZ ;  /* 0x0000000cd0007224 */ /* 0x004fe200078e02ff */
[----:B------:R-:W-:Y:S01]  /*fe20*/  LEA R35, R14, R33, 0x2 ;  /* 0x000000210e237211 */ /* 0x000fe200078e10ff */
[----:B0-----:R-:W-:Y:S01]  /*fe30*/  IMAD R6, R208, R6, RZ ;  /* 0x00000006d0067224 */ /* 0x001fe200078e02ff */
[----:B------:R-:W-:Y:S01]  /*fe40*/  IADD3 R12, P1, R3, 0x2, RZ ;  /* 0x00000002030c7810 */ /* 0x000fe20007f3e0ff */
[----:B------:R-:W-:Y:S01]  /*fe50*/  UIADD3.64 UR8, UR4, 0x100, URZ ;  /* 0x0000010004087897 */ /* 0x000fe2000fffe03f */
[----:B------:R-:W-:Y:S01]  /*fe60*/  LEA R37, R14, R35, 0x2 ;  /* 0x000000230e257211 */ /* 0x000fe200078e10ff */
[----:B------:R-:W-:Y:S01]  /*fe70*/  UIADD3.64 UR12, UR4, 0x80, URZ ;  /* 0x00000080040c7897 */ /* 0x000fe2000fffe03f */
[C---:B---3--:R-:W-:Y:S01]  /*fe80*/  SHF.L.U32 R5, R0.reuse, 0x1, RZ ;  /* 0x0000000100057819 */ /* 0x048fe200000006ff */
[----:B------:R-:W-:Y:S01]  /*fe90*/  IMAD.HI R0, R0, 0x2, RZ ;  /* 0x0000000200007827 */ /* 0x000fe200078e02ff */
[----:B------:R-:W-:Y:S01]  /*fea0*/  SHF.L.U32 R3, R2, 0x1, RZ ;  /* 0x0000000102037819 */ /* 0x000fe200000006ff */
[----:B------:R-:W-:Y:S01]  /*feb0*/  UIADD3.64 UR12, UR4, 0x180, URZ ;  /* 0x00000180040c7897 */ /* 0x000fe2000fffe03f */
[----:B----4-:R-:W-:Y:S01]  /*fec0*/  LOP3.LUT R212, R212, 0x7f, RZ, 0xc0, !PT ;  /* 0x0000007fd4d47812 */ /* 0x010fe200078ec0ff */
[----:B------:R-:W-:Y:S01]  /*fed0*/  IMAD R39, R14, 0x4, R37 ;  /* 0x000000040e277824 */ /* 0x000fe200078e0225 */
[----:B------:R-:W-:Y:S01]  /*fee0*/  IADD3 R5, P2, P3, R3, R8, R5 ;  /* 0x0000000803057210 */ /* 0x000fe20007b5e005 */
[----:B------:R-:W-:Y:S01]  /*fef0*/  IMAD.HI R3, R2, 0x2, RZ ;  /* 0x0000000202037827 */ /* 0x000fe200078e02ff */
[----:B------:R-:W-:Y:S01]  /*ff00*/  IADD3.X R4, R10, 0x40000040, RZ, P1, !PT ;  /* 0x400000400a047810 */ /* 0x000fe20000ffe4ff */
[----:B------:R-:W-:Y:S01]  /*ff10*/  UIADD3.64 UR14, UR4, 0x1080, URZ ;  /* 0x00001080040e7897 */ /* 0x000fe2000fffe03f */
[----:B------:R-:W-:Y:S01]  /*ff20*/  LEA R41, R14, R39, 0x2 ;  /* 0x000000270e297211 */ /* 0x000fe200078e10ff */
[----:B-----5:R-:W-:Y:S01]  /*ff30*/  IMAD R2, R212, R11, RZ ;  /* 0x0000000bd4027224 */ /* 0x020fe200078e02ff */
[----:B------:R-:W-:Y:S01]  /*ff40*/  IADD3.X R10, R10, -0x7fffffe0, RZ, P1, !PT ;  /* 0x800000200a0a7810 */ /* 0x000fe20000ffe4ff */
[----:B------:R-:W-:Y:S01]  /*ff50*/  UIADD3.64 UR18, UR4, 0x780, URZ ;  /* 0x0000078004127897 */ /* 0x000fe2000fffe03f */
[C---:B------:R-:W-:Y:S01]  /*ff60*/  LEA R43, R14.reuse, R41, 0x2 ;  /* 0x000000290e2b7211 */ /* 0x040fe200078e10ff */
[----:B------:R-:W-:Y:S01]  /*ff70*/  UIADD3.64 UR16, UR4, 0x1380, URZ ;  /* 0x0000138004107897 */ /* 0x000fe2000fffe03f */
[----:B------:R-:W-:Y:S01]  /*ff80*/  IADD3.X R0, R3, R9, R0, P2, P3 ;  /* 0x0000000903007210 */ /* 0x000fe200017e6400 */
[----:B------:R-:W-:Y:S01]  /*ff90*/  UIADD3.64 UR20, UR4, 0x1400, URZ ;  /* 0x0000140004147897 */ /* 0x000fe2000fffe03f */
[----:B------:R-:W-:Y:S01]  /*ffa0*/  LEA R45, R14, R43, 0x2 ;  /* 0x0000002b0e2d7211 */ /* 0x000fe200078e10ff */
[----:B------:R-:W-:Y:S01]  /*ffb0*/  IMAD.U32 R153, RZ, RZ, UR19 ;  /* 0x00000013ff997e24 */ /* 0x000fe2000f8e00ff */
[----:B-1----:R-:W-:Y:S01]  /*ffc0*/  LEA R17, P1, R6, R106, 0x1 ;  /* 0x0000006a06117211 */ /* 0x002fe200078208ff */
[----:B------:R-:W-:Y:S01]  /*ffd0*/  UIADD3.64 UR24, UR4, 0x1480, URZ ;  /* 0x0000148004187897 */ /* 0x000fe2000fffe03f */
[----:B------:R-:W-:Y:S01]  /*ffe0*/  LEA R47, R14, R45, 0x2 ;  /* 0x0000002d0e2f7211 */ /* 0x000fe200078e10ff */
[----:B------:R-:W-:Y:S01]  /*fff0*/  UIADD3.64 UR28, UR4, 0x1500, URZ ;  /* 0x00001500041c7897 */ /* 0x000fe2000fffe03f */
[C---:B------:R-:W-:Y:S01]  /*10000*/  LEA R3, R11.reuse, R2, 0x7 ;  /* 0x000000020b037211 */ /* 0x040fe200078e38ff */
[----:B------:R-:W-:Y:S01]  /*10010*/  UIADD3.64 UR32, UR4, 0x1580, URZ ;  /* 0x0000158004207897 */ /* 0x000fe2000fffe03f */
[----:B------:R-:W-:Y:S01]  /*10020*/  R2UR UR7, R4 ;  /* 0x00000000040772ca */ /* 0x000fe200000e0000 */
[----:B------:R-:W-:Y:S01]  /*10030*/  IMAD R49, R14, 0x4, R47 ;  /* 0x000000040e317824 */ /* 0x000fe200078e022f */
[----:B------:R-:W-:Y:S01]  /*10040*/  LEA.HI.X.SX32 R107, R6, R107, 0x1, P1 ;  /* 0x0000006b066b7211 */ /* 0x000fe200008f0eff */
[----:B------:R-:W-:Y:S01]  /*10050*/  IMAD R4, R11, 0x80, R3 ;  /* 0x000000800b047824 */ /* 0x000fe200078e0203 */
[----:B------:R-:W-:Y:S01]  /*10060*/  LEA R8, P1, R2, R17, 0x1 ;  /* 0x0000001102087211 */ /* 0x000fe200078208ff */
[----:B------:R-:W-:Y:S01]  /*10070*/  UIADD3.64 UR36, UR4, 0x1600, URZ ;  /* 0x0000160004247897 */ /* 0x000fe2000fffe03f */
[----:B------:R-:W-:Y:S01]  /*10080*/  LEA R51, R14, R49, 0x2 ;  /* 0x000000310e337211 */ /* 0x000fe200078e10ff */
[----:B------:R-:W-:Y:S01]  /*10090*/  UIADD3.64 UR40, UR4, 0x1680, URZ ;  /* 0x0000168004287897 */ /* 0x000fe2000fffe03f */
[----:B------:R-:W-:Y:S01]  /*100a0*/  R2UR UR10, R10 ;  /* 0x000000000a0a72ca */ /* 0x000fe200000e0000 */
[----:B------:R-:W-:Y:S01]  /*100b0*/  UIADD3.64 UR44, UR4, 0x1700, URZ ;  /* 0x00001700042c7897 */ /* 0x000fe2000fffe03f */
[C---:B------:R-:W-:Y:S01]  /*100c0*/  LEA R53, R14.reuse, R51, 0x2 ;  /* 0x000000330e357211 */ /* 0x040fe200078e10ff */
[----:B------:R-:W-:Y:S01]  /*100d0*/  UIADD3.64 UR52, UR4, 0x1e80, URZ ;  /* 0x00001e8004347897 */ /* 0x000fe2000fffe03f */
[----:B------:R-:W-:Y:S01]  /*100e0*/  LEA R10, P2, R3, R17, 0x1 ;  /* 0x00000011030a7211 */ /* 0x000fe200078408ff */
[----:B------:R-:W-:Y:S01]  /*100f0*/  UIADD3.64 UR56, UR4, 0x1f00, URZ ;  /* 0x00001f0004387897 */ /* 0x000fe2000fffe03f */
[----:B------:R-:W-:-:S02]  /*10100*/  LEA R55, R14, R53, 0x2 ;  /* 0x000000350e377211 */ /* 0x000fc400078e10ff */
[----:B------:R-:W-:Y:S02]  /*10110*/  LEA.HI.X.SX32 R9, R2, R107, 0x1, P1 ;  /* 0x0000006b02097211 */ /* 0x000fe400008f0eff */
[C---:B------:R-:W-:Y:S02]  /*10120*/  LEA R57, R14.reuse, R55, 0x2 ;  /* 0x000000370e397211 */ /* 0x040fe400078e10ff */
[----:B------:R-:W-:Y:S01]  /*10130*/  LEA R2, R11, R4, 0x7 ;  /* 0x000000040b027211 */ /* 0x000fe200078e38ff */
[----:B------:R-:W-:Y:S01]  /*10140*/  UMOV UR49, UR10 ;  /* 0x0000000a00317c82 */ /* 0x000fe20008000000 */
[----:B------:R-:W-:Y:S01]  /*10150*/  LEA R108, P3, R15, R5, 0x1 ;  /* 0x000000050f6c7211 */ /* 0x000fe200078608ff */
[----:B------:R-:W-:Y:S01]  /*10160*/  IMAD R59, R14, 0x4, R57 ;  /* 0x000000040e3b7824 */ /* 0x000fe200078e0239 */
[----:B------:R-:W-:Y:S01]  /*10170*/  R2UR UR6, R12 ;  /* 0x000000000c0672ca */ /* 0x000fe200000e0000 */
[----:B------:R-:W-:Y:S01]  /*10180*/  UIADD3.64 UR10, UR4, 0x880, URZ ;  /* 0x00000880040a7897 */ /* 0x000fe2000fffe03f */
[----:B------:R-:W-:-:S02]  /*10190*/  LEA.HI.X.SX32 R11, R3, R107, 0x1, P2 ;  /* 0x0000006b030b7211 */ /* 0x000fc400010f0eff */
[----:B------:R-:W-:Y:S02]  /*101a0*/  LEA R61, R14, R59, 0x2 ;  /* 0x0000003b0e3d7211 */ /* 0x000fe400078e10ff */
[----:B------:R-:W-:Y:S02]  /*101b0*/  LEA R12, P1, R4, R17, 0x1 ;  /* 0x00000011040c7211 */ /* 0x000fe400078208ff */
[----:B------:R-:W-:Y:S02]  /*101c0*/  LEA R63, R14, R61, 0x2 ;  /* 0x0000003d0e3f7211 */ /* 0x000fe400078e10ff */
[----:B------:R-:W-:Y:S02]  /*101d0*/  LEA R16, P2, R2, R17, 0x1 ;  /* 0x0000001102107211 */ /* 0x000fe400078408ff */
[C---:B------:R-:W-:Y:S01]  /*101e0*/  LEA R65, R14.reuse, R63, 0x2 ;  /* 0x0000003f0e417211 */ /* 0x040fe200078e10ff */
[----:B------:R-:W-:Y:S01]  /*101f0*/  UMOV UR48, UR6 ;  /* 0x0000000600307c82 */ /* 0x000fe20008000000 */
[-C--:B------:R-:W-:Y:S01]  /*10200*/  LEA.HI.X.SX32 R109, R15, R0.reuse, 0x1, P3 ;  /* 0x000000000f6d7211 */ /* 0x080fe200018f0eff */
[----:B------:R-:W-:Y:S01]  /*10210*/  UIADD3.64 UR54, UR48, 0x3fe, URZ ;  /* 0x000003fe30367897 */ /* 0x000fe2000fffe03f */
[----:B------:R-:W-:Y:S01]  /*10220*/  LEA R67, R14, R65, 0x2 ;  /* 0x000000410e437211 */ /* 0x000fe200078e10ff */
[----:B------:R-:W-:Y:S01]  /*10230*/  UIADD3.64 UR22, UR6, 0x600, URZ ;  /* 0x0000060006167897 */ /* 0x000fe2000fffe03f */
[-C--:B------:R-:W-:Y:S01]  /*10240*/  LEA.HI.X.SX32 R13, R4, R107.reuse, 0x1, P1 ;  /* 0x0000006b040d7211 */ /* 0x080fe200008f0eff */
[----:B------:R0:W-:Y:S01]  /*10250*/  STL.64 [R1+0xb60], R108 ;  /* 0x000b606c01007387 */ /* 0x0001e20000100a00 */
[----:B------:R-:W-:Y:S01]  /*10260*/  LEA.HI.X.SX32 R17, R2, R107, 0x1, P2 ;  /* 0x0000006b02117211 */ /* 0x000fe200010f0eff */
[C---:B------:R-:W-:Y:S01]  /*10270*/  IMAD R69, R14.reuse, 0x4, R67 ;  /* 0x000000040e457824 */ /* 0x040fe200078e0243 */
[-C--:B------:R-:W-:Y:S01]  /*10280*/  LEA R112, P1, R19, R5.reuse, 0x1 ;  /* 0x0000000513707211 */ /* 0x080fe200078208ff */
[----:B------:R-:W-:Y:S01]  /*10290*/  UIADD3.64 UR26, UR6, 0x602, URZ ;  /* 0x00000602061a7897 */ /* 0x000fe2000fffe03f */
[----:B------:R-:W-:Y:S01]  /*102a0*/  LEA R110, P2, R21, R5, 0x1 ;  /* 0x00000005156e7211 */ /* 0x000fe200078408ff */
[----:B------:R-:W-:Y:S01]  /*102b0*/  UIADD3.64 UR30, UR6, 0x604, URZ ;  /* 0x00000604061e7897 */ /* 0x000fe2000fffe03f */
[C---:B------:R-:W-:Y:S01]  /*102c0*/  LEA R71, R14.reuse, R69, 0x2 ;  /* 0x000000450e477211 */ /* 0x040fe200078e10ff */
[----:B------:R-:W-:Y:S01]  /*102d0*/  UIADD3.64 UR34, UR6, 0x6fe, URZ ;  /* 0x000006fe06227897 */ /* 0x000fe2000fffe03f */
[-C--:B------:R-:W-:Y:S01]  /*102e0*/  LEA.HI.X.SX32 R113, R19, R0.reuse, 0x1, P1 ;  /* 0x0000000013717211 */ /* 0x080fe200008f0eff */
[----:B------:R-:W-:Y:S01]  /*102f0*/  UIADD3.64 UR38, UR6, 0x700, URZ ;  /* 0x0000070006267897 */ /* 0x000fe2000fffe03f */
[C---:B------:R-:W-:Y:S01]  /*10300*/  LEA R73, R14.reuse, R71, 0x2 ;  /* 0x000000470e497211 */ /* 0x040fe200078e10ff */
[----:B------:R-:W-:Y:S01]  /*10310*/  UIADD3.64 UR42, UR6, 0x702, URZ ;  /* 0x00000702062a7897 */ /* 0x000fe2000fffe03f */
[----:B0-----:R-:W-:Y:S01]  /*10320*/  LEA R108, P3, R23, R5, 0x1 ;  /* 0x00000005176c7211 */ /* 0x001fe200078608ff */
[----:B------:R0:W-:Y:S01]  /*10330*/  STL.64 [R1+0xb58], R112 ;  /* 0x000b587001007387 */ /* 0x0001e20000100a00 */
[-C--:B------:R-:W-:Y:S01]  /*10340*/  LEA.HI.X.SX32 R111, R21, R0.reuse, 0x1, P2 ;  /* 0x00000000156f7211 */ /* 0x080fe200010f0eff */
[C---:B------:R-:W-:Y:S01]  /*10350*/  IMAD R75, R14.reuse, 0x4, R73 ;  /* 0x000000040e4b7824 */ /* 0x040fe200078e0249 */
[----:B------:R-:W-:Y:S01]  /*10360*/  LEA.HI.X.SX32 R109, R23, R0, 0x1, P3 ;  /* 0x00000000176d7211 */ /* 0x000fe200018f0eff */
[----:B------:R-:W-:Y:S01]  /*10370*/  UIADD3.64 UR46, UR6, 0x704, URZ ;  /* 0x00000704062e7897 */ /* 0x000fe2000fffe03f */
[----:B------:R-:W-:Y:S01]  /*10380*/  MOV R152, UR18 ;  /* 0x0000001200987c02 */ /* 0x000fe20008000f00 */
[----:B------:R1:W-:Y:S01]  /*10390*/  STL.64 [R1+0xb50], R110 ;  /* 0x000b506e01007387 */ /* 0x0003e20000100a00 */
[----:B------:R-:W-:Y:S01]  /*103a0*/  LEA R77, R14, R75, 0x2 ;  /* 0x0000004b0e4d7211 */ /* 0x000fe200078e10ff */
[----:B------:R-:W-:-:S02]  /*103b0*/  UIADD3.64 UR18, UR4, 0x900, URZ ;  /* 0x0000090004127897 */ /* 0x000fc4000fffe03f */
[----:B------:R2:W-:Y:S01]  /*103c0*/  STL.64 [R1+0xb48], R108 ;  /* 0x000b486c01007387 */ /* 0x0005e20000100a00 */
[----:B------:R-:W-:Y:S02]  /*103d0*/  LEA R79, R14, R77, 0x2 ;  /* 0x0000004d0e4f7211 */ /* 0x000fe400078e10ff */
[----:B0-----:R-:W-:-:S03]  /*103e0*/  LEA R112, P1, R25, R5, 0x1 ;  /* 0x0000000519707211 */ /* 0x001fc600078208ff */
[C---:B------:R-:W-:Y:S01]  /*103f0*/  IMAD R81, R14.reuse, 0x4, R79 ;  /* 0x000000040e517824 */ /* 0x040fe200078e024f */
[-C--:B------:R-:W-:Y:S02]  /*10400*/  LEA.HI.X.SX32 R113, R25, R0.reuse, 0x1, P1 ;  /* 0x0000000019717211 */ /* 0x080fe400008f0eff */
[----:B-1----:R-:W-:Y:S02]  /*10410*/  LEA R110, P2, R27, R5, 0x1 ;  /* 0x000000051b6e7211 */ /* 0x002fe400078408ff */
[C---:B------:R-:W-:Y:S01]  /*10420*/  LEA R83, R14.reuse, R81, 0x2 ;  /* 0x000000510e537211 */ /* 0x040fe200078e10ff */
[----:B------:R0:W-:Y:S01]  /*10430*/  STL.64 [R1+0xb40], R112 ;  /* 0x000b407001007387 */ /* 0x0001e20000100a00 */
[----:B--2---:R-:W-:Y:S02]  /*10440*/  LEA R108, P3, R29, R5, 0x1 ;  /* 0x000000051d6c7211 */ /* 0x004fe400078608ff */
[----:B------:R-:W-:Y:S02]  /*10450*/  LEA R85, R14, R83, 0x2 ;  /* 0x000000530e557211 */ /* 0x000fe400078e10ff */
[----:B------:R-:W-:-:S02]  /*10460*/  LEA.HI.X.SX32 R111, R27, R0, 0x1, P2 ;  /* 0x000000001b6f7211 */ /* 0x000fc400010f0eff */
[-C--:B------:R-:W-:Y:S01]  /*10470*/  LEA.HI.X.SX32 R109, R29, R0.reuse, 0x1, P3 ;  /* 0x000000001d6d7211 */ /* 0x080fe200018f0eff */
[C---:B------:R-:W-:Y:S01]  /*10480*/  IMAD R87, R14.reuse, 0x4, R85 ;  /* 0x000000040e577824 */ /* 0x040fe200078e0255 */
[C---:B------:R-:W-:Y:S01]  /*10490*/  LEA R26, P3, R35.reuse, R5, 0x1 ;  /* 0x00000005231a7211 */ /* 0x040fe200078608ff */
[----:B------:R1:W-:Y:S01]  /*104a0*/  STL.64 [R1+0xb38], R110 ;  /* 0x000b386e01007387 */ /* 0x0003e20000100a00 */
[----:B0-----:R-:W-:Y:S02]  /*104b0*/  CS2R R112, SRZ ;  /* 0x0000000000707805 */ /* 0x001fe4000001ff00 */
[C---:B------:R-:W-:Y:S01]  /*104c0*/  LEA R89, R14.reuse, R87, 0x2 ;  /* 0x000000570e597211 */ /* 0x040fe200078e10ff */
[----:B------:R0:W-:Y:S01]  /*104d0*/  STL.64 [R1+0xb30], R108 ;  /* 0x000b306c01007387 */ /* 0x0001e20000100a00 */
[----:B------:R-:W-:Y:S02]  /*104e0*/  LEA.HI.X.SX32 R27, R35, R0, 0x1, P3 ;  /* 0x00000000231b7211 */ /* 0x000fe400018f0eff */
[----:B------:R-:W-:-:S02]  /*104f0*/  LEA R91, R14, R89, 0x2 ;  /* 0x000000590e5b7211 */ /* 0x000fc400078e10ff */
[-C--:B------:R-:W-:Y:S01]  /*10500*/  LEA R30, P3, R41, R5.reuse, 0x1 ;  /* 0x00000005291e7211 */ /* 0x080fe200078608ff */
[----:B------:R-:W-:Y:S02]  /*10510*/  STL.64 [R1+0xb18], R26 ;  /* 0x000b181a01007387 */ /* 0x000fe40000100a00 */
[C---:B------:R-:W-:Y:S01]  /*10520*/  IMAD R93, R14.reuse, 0x4, R91 ;  /* 0x000000040e5d7824 */ /* 0x040fe200078e025b */
[-C--:B-1----:R-:W-:Y:S02]  /*10530*/  LEA R110, P1, R31, R5.reuse, 0x1 ;  /* 0x000000051f6e7211 */ /* 0x082fe400078208ff */
[----:B0-----:R-:W-:Y:S02]  /*10540*/  LEA R108, P2, R33, R5, 0x1 ;  /* 0x00000005216c7211 */ /* 0x001fe400078408ff */
[----:B------:R-:W-:Y:S02]  /*10550*/  LEA R95, R14, R93, 0x2 ;  /* 0x0000005d0e5f7211 */ /* 0x000fe400078e10ff */
[----:B------:R-:W-:-:S02]  /*10560*/  LEA.HI.X.SX32 R111, R31, R0, 0x1, P1 ;  /* 0x000000001f6f7211 */ /* 0x000fc400008f0eff */
[C---:B------:R-:W-:Y:S02]  /*10570*/  LEA R97, R14.reuse, R95, 0x2 ;  /* 0x0000005f0e617211 */ /* 0x040fe400078e10ff */
[-C--:B------:R-:W-:Y:S01]  /*10580*/  LEA.HI.X.SX32 R109, R33, R0.reuse, 0x1, P2 ;  /* 0x00000000216d7211 */ /* 0x080fe200010f0eff */
[----:B------:R0:W-:Y:S01]  /*10590*/  STL.64 [R1+0xb28], R110 ;  /* 0x000b286e01007387 */ /* 0x0001e20000100a00 */
[C---:B------:R-:W-:Y:S02]  /*105a0*/  LEA R99, R14.reuse, R97, 0x2 ;  /* 0x000000610e637211 */ /* 0x040fe400078e10ff */
[----:B------:R-:W-:Y:S01]  /*105b0*/  LEA R32, P2, R39, R5, 0x1 ;  /* 0x0000000527207211 */ /* 0x000fe200078408ff */
[----:B------:R1:W-:Y:S01]  /*105c0*/  STL.64 [R1+0xb20], R108 ;  /* 0x000b206c01007387 */ /* 0x0003e20000100a00 */
[----:B------:R-:W-:Y:S02]  /*105d0*/  LEA R101, R14, R99, 0x2 ;  /* 0x000000630e657211 */ /* 0x000fe400078e10ff */
[----:B------:R-:W-:-:S02]  /*105e0*/  LEA.HI.X.SX32 R31, R41, R0, 0x1, P3 ;  /* 0x00000000291f7211 */ /* 0x000fc400018f0eff */
[C---:B------:R-:W-:Y:S02]  /*105f0*/  LEA R3, R14.reuse, R101, 0x2 ;  /* 0x000000650e037211 */ /* 0x040fe400078e10ff */
[----:B------:R-:W-:Y:S01]  /*10600*/  LEA R34, P3, R47, R5, 0x1 ;  /* 0x000000052f227211 */ /* 0x000fe200078608ff */
[----:B------:R-:W-:Y:S01]  /*10610*/  STL.64 [R1+0xb00], R30 ;  /* 0x000b001e01007387 */ /* 0x000fe20000100a00 */
[C---:B------:R-:W-:Y:S02]  /*10620*/  LEA R103, R14.reuse, R3, 0x2 ;  /* 0x000000030e677211 */ /* 0x040fe400078e10ff */
[----:B0-----:R-:W-:Y:S02]  /*10630*/  CS2R R110, SRZ ;  /* 0x00000000006e7805 */ /* 0x001fe4000001ff00 */
[-C--:B------:R-:W-:Y:S02]  /*10640*/  LEA.HI.X.SX32 R33, R39, R0.reuse, 0x1, P2 ;  /* 0x0000000027217211 */ /* 0x080fe400010f0eff */
[----:B-1----:R-:W-:Y:S01]  /*10650*/  LEA R108, P1, R37, R5, 0x1 ;  /* 0x00000005256c7211 */ /* 0x002fe200078208ff */
[----:B------:R-:W-:Y:S01]  /*10660*/  IMAD R107, R14, 0x4, R103 ;  /* 0x000000040e6b7824 */ /* 0x000fe200078e0267 */
[----:B------:R-:W-:-:S02]  /*10670*/  LEA.HI.X.SX32 R35, R47, R0, 0x1, P3 ;  /* 0x000000002f237211 */ /* 0x000fc400018f0eff */
[-C--:B------:R-:W-:Y:S02]  /*10680*/  LEA.HI.X.SX32 R109, R37, R0.reuse, 0x1, P1 ;  /* 0x00000000256d7211 */ /* 0x080fe400008f0eff */
[C---:B------:R-:W-:Y:S02]  /*10690*/  LEA R38, P1, R43.reuse, R5, 0x1 ;  /* 0x000000052b267211 */ /* 0x040fe400078208ff */
[C---:B------:R-:W-:Y:S01]  /*106a0*/  LEA R15, R14.reuse, R107, 0x2 ;  /* 0x0000006b0e0f7211 */ /* 0x040fe200078e10ff */
[----:B------:R0:W-:Y:S01]  /*106b0*/  STL.64 [R1+0xb10], R108 ;  /* 0x000b106c01007387 */ /* 0x0001e20000100a00 */
[----:B------:R-:W-:Y:S02]  /*106c0*/  LEA.HI.X.SX32 R39, R43, R0, 0x1, P1 ;  /* 0x000000002b277211 */ /* 0x000fe400008f0eff */
[----:B------:R-:W-:Y:S01]  /*106d0*/  LEA R19, R14, R15, 0x2 ;  /* 0x0000000f0e137211 */ /* 0x000fe200078e10ff */
[----:B------:R-:W-:Y:S01]  /*106e0*/  STL.64 [R1+0xb08], R32 ;  /* 0x000b082001007387 */ /* 0x000fe20000100a00 */
[----:B------:R-:W-:-:S02]  /*106f0*/  LEA R36, P2, R45, R5, 0x1 ;  /* 0x000000052d247211 */ /* 0x000fc400078408ff */
[----:B------:R-:W-:Y:S01]  /*10700*/  LEA R42, P1, R49, R5, 0x1 ;  /* 0x00000005312a7211 */ /* 0x000fe200078208ff */
[----:B------:R-:W-:Y:S01]  /*10710*/  STL.64 [R1+0xae8], R34 ;  /* 0x000ae82201007387 */ /* 0x000fe20000100a00 */
[C---:B------:R-:W-:Y:S02]  /*10720*/  LEA R21, R14.reuse, R19, 0x2 ;  /* 0x000000130e157211 */ /* 0x040fe400078e10ff */
[-C--:B------:R-:W-:Y:S01]  /*10730*/  LEA.HI.X.SX32 R37, R45, R0.reuse, 0x1, P2 ;  /* 0x000000002d257211 */ /* 0x080fe200010f0eff */
[----:B------:R1:W-:Y:S01]  /*10740*/  STL.64 [R1+0xaf8], R38 ;  /* 0x000af82601007387 */ /* 0x0003e20000100a00 */
[----:B------:R-:W-:Y:S02]  /*10750*/  LEA.HI.X.SX32 R43, R49, R0, 0x1, P1 ;  /* 0x00000000312b7211 */ /* 0x000fe400008f0eff */
[----:B0-----:R-:W-:Y:S02]  /*10760*/  CS2R R108, SRZ ;  /* 0x00000000006c7805 */ /* 0x001fe4000001ff00 */
[----:B------:R-:W-:Y:S01]  /*10770*/  LEA R23, R14, R21, 0x2 ;  /* 0x000000150e177211 */ /* 0x000fe200078e10ff */
[----:B------:R-:W-:Y:S01]  /*10780*/  STL.64 [R1+0xaf0], R36 ;  /* 0x000af02401007387 */ /* 0x000fe20000100a00 */
[----:B------:R-:W-:-:S02]  /*10790*/  LEA R40, P2, R51, R5, 0x1 ;  /* 0x0000000533287211 */ /* 0x000fc400078408ff */
[-C--:B------:R-:W-:Y:S01]  /*107a0*/  LEA R46, P1, R55, R5.reuse, 0x1 ;  /* 0x00000005372e7211 */ /* 0x080fe200078208ff */
[C---:B------:R-:W-:Y:S01]  /*107b0*/  IMAD R25, R14.reuse, 0x4, R23 ;  /* 0x000000040e197824 */ /* 0x040fe200078e0217 */
[-C--:B------:R-:W-:Y:S02]  /*107c0*/  LEA.HI.X.SX32 R41, R51, R0.reuse, 0x1, P2 ;  /* 0x0000000033297211 */ /* 0x080fe400010f0eff */
[-C--:B------:R-:W-:Y:S02]  /*107d0*/  LEA.HI.X.SX32 R47, R55, R0.reuse, 0x1, P1 ;  /* 0x00000000372f7211 */ /* 0x080fe400008f0eff */
[C---:B-1----:R-:W-:Y:S02]  /*107e0*/  LEA R38, P3, R53.reuse, R5, 0x1 ;  /* 0x0000000535267211 */ /* 0x042fe400078608ff */
[----:B------:R-:W-:Y:S02]  /*107f0*/  LEA R27, R14, R25, 0x2 ;  /* 0x000000190e1b7211 */ /* 0x000fe400078e10ff */
[----:B------:R-:W-:-:S02]  /*10800*/  LEA.HI.X.SX32 R39, R53, R0, 0x1, P3 ;  /* 0x0000000035277211 */ /* 0x000fc400018f0eff */
[C---:B------:R-:W-:Y:S02]  /*10810*/  LEA R29, R14.reuse, R27, 0x2 ;  /* 0x0000001b0e1d7211 */ /* 0x040fe400078e10ff */
[-C--:B------:R-:W-:Y:S01]  /*10820*/  LEA R44, P2, R57, R5.reuse, 0x1 ;  /* 0x00000005392c7211 */ /* 0x080fe200078408ff */
[----:B------:R-:W-:Y:S01]  /*10830*/  STL.64 [R1+0xad0], R38 ;  /* 0x000ad02601007387 */ /* 0x000fe20000100a00 */
[----:B------:R-:W-:Y:S02]  /*10840*/  LEA R50, P1, R61, R5, 0x1 ;  /* 0x000000053d327211 */ /* 0x000fe400078208ff */
[C---:B------:R-:W-:Y:S01]  /*10850*/  LEA R31, R14.reuse, R29, 0x2 ;  /* 0x0000001d0e1f7211 */ /* 0x040fe200078e10ff */
[----:B------:R0:W-:Y:S01]  /*10860*/  STL.64 [R1+0xae0], R42 ;  /* 0x000ae02a01007387 */ /* 0x0001e20000100a00 */
[-C--:B------:R-:W-:Y:S02]  /*10870*/  LEA.HI.X.SX32 R45, R57, R0.reuse, 0x1, P2 ;  /* 0x00000000392d7211 */ /* 0x080fe400010f0eff */
[----:B------:R-:W-:Y:S01]  /*10880*/  LEA.HI.X.SX32 R51, R61, R0, 0x1, P1 ;  /* 0x000000003d337211 */ /* 0x000fe200008f0eff */
[----:B------:R1:W-:Y:S01]  /*10890*/  STL.64 [R1+0xad8], R40 ;  /* 0x000ad82801007387 */ /* 0x0003e20000100a00 */
[----:B------:R-:W-:-:S02]  /*108a0*/  LEA R33, R14, R31, 0x2 ;  /* 0x0000001f0e217211 */ /* 0x000fc400078e10ff */
[-C--:B------:R-:W-:Y:S02]  /*108b0*/  LEA R48, P2, R63, R5.reuse, 0x1 ;  /* 0x000000053f307211 */ /* 0x080fe400078408ff */
[-C--:B------:R-:W-:Y:S01]  /*108c0*/  LEA R54, P1, R67, R5.reuse, 0x1 ;  /* 0x0000000543367211 */ /* 0x080fe200078208ff */
[C---:B------:R-:W-:Y:S01]  /*108d0*/  IMAD R35, R14.reuse, 0x4, R33 ;  /* 0x000000040e237824 */ /* 0x040fe200078e0221 */
[-C--:B------:R-:W-:Y:S02]  /*108e0*/  LEA.HI.X.SX32 R49, R63, R0.reuse, 0x1, P2 ;  /* 0x000000003f317211 */ /* 0x080fe400010f0eff */
[C---:B0-----:R-:W-:Y:S02]  /*108f0*/  LEA R42, P3, R59.reuse, R5, 0x1 ;  /* 0x000000053b2a7211 */ /* 0x041fe400078608ff */
[----:B------:R-:W-:Y:S02]  /*10900*/  LEA R37, R14, R35, 0x2 ;  /* 0x000000230e257211 */ /* 0x000fe400078e10ff */
[----:B------:R-:W-:-:S02]  /*10910*/  LEA.HI.X.SX32 R43, R59, R0, 0x1, P3 ;  /* 0x000000003b2b7211 */ /* 0x000fc400018f0eff */
[-C--:B------:R-:W-:Y:S02]  /*10920*/  LEA.HI.X.SX32 R55, R67, R0.reuse, 0x1, P1 ;  /* 0x0000000043377211 */ /* 0x080fe400008f0eff */
[C---:B------:R-:W-:Y:S01]  /*10930*/  LEA R39, R14.reuse, R37, 0x2 ;  /* 0x000000250e277211 */ /* 0x040fe200078e10ff */
[----:B------:R0:W-:Y:S01]  /*10940*/  STL.64 [R1+0xab8], R42 ;  /* 0x000ab82a01007387 */ /* 0x0001e20000100a00 */
[-C--:B------:R-:W-:Y:S02]  /*10950*/  LEA R52, P2, R69, R5.reuse, 0x1 ;  /* 0x0000000545347211 */ /* 0x080fe400078408ff */
[----:B------:R-:W-:Y:S01]  /*10960*/  LEA R58, P1, R73, R5, 0x1 ;  /* 0x00000005493a7211 */ /* 0x000fe200078208ff */
[----:B------:R2:W-:Y:S01]  /*10970*/  STL.64 [R1+0xac8], R46 ;  /* 0x000ac82e01007387 */ /* 0x0005e20000100a00 */
[----:B-1----:R-:W-:Y:S02]  /*10980*/  LEA R41, R14, R39, 0x2 ;  /* 0x000000270e297211 */ /* 0x002fe400078e10ff */
[-C--:B------:R-:W-:Y:S01]  /*10990*/  LEA.HI.X.SX32 R53, R69, R0.reuse, 0x1, P2 ;  /* 0x0000000045357211 */ /* 0x080fe200010f0eff */
[----:B------:R1:W-:Y:S01]  /*109a0*/  STL.64 [R1+0xac0], R44 ;  /* 0x000ac02c01007387 */ /* 0x0003e20000100a00 */
[----:B------:R-:W-:-:S02]  /*109b0*/  LEA.HI.X.SX32 R59, R73, R0, 0x1, P1 ;  /* 0x00000000493b7211 */ /* 0x000fc400008f0eff */
[----:B------:R-:W-:Y:S02]  /*109c0*/  LEA R56, P2, R75, R5, 0x1 ;  /* 0x000000054b387211 */ /* 0x000fe400078408ff */
[C---:B0-----:R-:W-:Y:S02]  /*109d0*/  LEA R43, R14.reuse, R41, 0x2 ;  /* 0x000000290e2b7211 */ /* 0x041fe400078e10ff */
[-C--:B------:R-:W-:Y:S02]  /*109e0*/  LEA R62, P1, R79, R5.reuse, 0x1 ;  /* 0x000000054f3e7211 */ /* 0x080fe400078208ff */
[----:B--2---:R-:W-:Y:S02]  /*109f0*/  LEA R46, P3, R65, R5, 0x1 ;  /* 0x00000005412e7211 */ /* 0x004fe400078608ff */
[-C--:B------:R-:W-:Y:S01]  /*10a00*/  LEA.HI.X.SX32 R57, R75, R0.reuse, 0x1, P2 ;  /* 0x000000004b397211 */ /* 0x080fe200010f0eff */
[----:B-1----:R-:W-:Y:S01]  /*10a10*/  IMAD R45, R14, 0x4, R43 ;  /* 0x000000040e2d7824 */ /* 0x002fe200078e022b */
[----:B------:R-:W-:-:S02]  /*10a20*/  LEA.HI.X.SX32 R47, R65, R0, 0x1, P3 ;  /* 0x00000000412f7211 */ /* 0x000fc400018f0eff */
[-C--:B------:R-:W-:Y:S02]  /*10a30*/  LEA.HI.X.SX32 R63, R79, R0.reuse, 0x1, P1 ;  /* 0x000000004f3f7211 */ /* 0x080fe400008f0eff */
[-C--:B------:R-:W-:Y:S01]  /*10a40*/  LEA R60, P2, R81, R5.reuse, 0x1 ;  /* 0x00000005513c7211 */ /* 0x080fe200078408ff */
[----:B------:R0:W-:Y:S01]  /*10a50*/  STL.64 [R1+0xaa0], R46 ;  /* 0x000aa02e01007387 */ /* 0x0001e20000100a00 */
[----:B------:R-:W-:Y:S02]  /*10a60*/  LEA R66, P1, R85, R5, 0x1 ;  /* 0x0000000555427211 */ /* 0x000fe400078208ff */
[-C--:B------:R-:W-:Y:S01]  /*10a70*/  LEA.HI.X.SX32 R61, R81, R0.reuse, 0x1, P2 ;  /* 0x00000000513d7211 */ /* 0x080fe200010f0eff */
[----:B------:R1:W-:Y:S01]  /*10a80*/  STL.64 [R1+0xab0], R50 ;  /* 0x000ab03201007387 */ /* 0x0003e20000100a00 */
[----:B------:R-:W-:Y:S02]  /*10a90*/  LEA.HI.X.SX32 R67, R85, R0, 0x1, P1 ;  /* 0x0000000055437211 */ /* 0x000fe400008f0eff */
[----:B------:R-:W-:-:S02]  /*10aa0*/  CS2R R84, SRZ ;  /* 0x0000000000547805 */ /* 0x000fc4000001ff00 */
[-C--:B------:R-:W-:Y:S01]  /*10ab0*/  LEA R64, P2, R87, R5.reuse, 0x1 ;  /* 0x0000000557407211 */ /* 0x080fe200078408ff */
[----:B------:R2:W-:Y:S01]  /*10ac0*/  STL.64 [R1+0xaa8], R48 ;  /* 0x000aa83001007387 */ /* 0x0005e20000100a00 */
[----:B------:R-:W-:Y:S02]  /*10ad0*/  LEA R70, P1, R91, R5, 0x1 ;  /* 0x000000055b467211 */ /* 0x000fe400078208ff */
[----:B------:R-:W-:Y:S02]  /*10ae0*/  LEA.HI.X.SX32 R65, R87, R0, 0x1, P2 ;  /* 0x0000000057417211 */ /* 0x000fe400010f0eff */
[----:B------:R-:W-:Y:S02]  /*10af0*/  CS2R R86, SRZ ;  /* 0x0000000000567805 */ /* 0x000fe4000001ff00 */
[----:B0-----:R-:W-:Y:S02]  /*10b00*/  LEA R47, R14, R45, 0x2 ;  /* 0x0000002d0e2f7211 */ /* 0x001fe400078e10ff */
[----:B------:R-:W-:-:S02]  /*10b10*/  LEA R68, P2, R93, R5, 0x1 ;  /* 0x000000055d447211 */ /* 0x000fc400078408ff */
[----:B-1----:R-:W-:Y:S02]  /*10b20*/  LEA R50, P3, R71, R5, 0x1 ;  /* 0x0000000547327211 */ /* 0x002fe400078608ff */
[-C--:B------:R-:W-:Y:S02]  /*10b30*/  LEA.HI.X.SX32 R69, R93, R0.reuse, 0x1, P2 ;  /* 0x000000005d457211 */ /* 0x080fe400010f0eff */
[----:B------:R-:W-:Y:S02]  /*10b40*/  CS2R R92, SRZ ;  /* 0x00000000005c7805 */ /* 0x000fe4000001ff00 */
[-C--:B------:R-:W-:Y:S02]  /*10b50*/  LEA.HI.X.SX32 R51, R71, R0.reuse, 0x1, P3 ;  /* 0x0000000047337211 */ /* 0x080fe400018f0eff */
[----:B--2---:R-:W-:Y:S02]  /*10b60*/  LEA R49, R14, R47, 0x2 ;  /* 0x0000002f0e317211 */ /* 0x004fe400078e10ff */
[----:B------:R-:W-:Y:S01]  /*10b70*/  LEA.HI.X.SX32 R71, R91, R0, 0x1, P1 ;  /* 0x000000005b477211 */ /* 0x000fe200008f0eff */
[----:B------:R0:W-:Y:S01]  /*10b80*/  STL.64 [R1+0xa88], R50 ;  /* 0x000a883201007387 */ /* 0x0001e20000100a00 */
[----:B------:R-:W-:-:S02]  /*10b90*/  LEA R74, P1, R97, R5, 0x1 ;  /* 0x00000005614a7211 */ /* 0x000fc400078208ff */
[----:B------:R-:W-:Y:S02]  /*10ba0*/  CS2R R90, SRZ ;  /* 0x00000000005a7805 */ /* 0x000fe4000001ff00 */
[-C--:B------:R-:W-:Y:S01]  /*10bb0*/  LEA R72, P2, R99, R5.reuse, 0x1 ;  /* 0x0000000563487211 */ /* 0x080fe200078408ff */
[----:B------:R1:W-:Y:S01]  /*10bc0*/  STL.64 [R1+0xa98], R54 ;  /* 0x000a983601007387 */ /* 0x0003e20000100a00 */
[-C--:B------:R-:W-:Y:S02]  /*10bd0*/  LEA.HI.X.SX32 R75, R97, R0.reuse, 0x1, P1 ;  /* 0x00000000614b7211 */ /* 0x080fe400008f0eff */
[----:B------:R-:W-:Y:S02]  /*10be0*/  CS2R R96, SRZ ;  /* 0x0000000000607805 */ /* 0x000fe4000001ff00 */
[----:B------:R-:W-:Y:S01]  /*10bf0*/  LEA.HI.X.SX32 R73, R99, R0, 0x1, P2 ;  /* 0x0000000063497211 */ /* 0x000fe200010f0eff */
[----:B------:R2:W-:Y:S01]  /*10c00*/  STL.64 [R1+0xa90], R52 ;  /* 0x000a903401007387 */ /* 0x0005e20000100a00 */
[----:B------:R-:W-:-:S02]  /*10c10*/  LEA R78, P1, R3, R5, 0x1 ;  /* 0x00000005034e7211 */ /* 0x000fc400078208ff */
[----:B------:R-:W-:Y:S02]  /*10c20*/  CS2R R98, SRZ ;  /* 0x0000000000627805 */ /* 0x000fe4000001ff00 */
[----:B------:R-:W-:Y:S02]  /*10c30*/  LEA R76, P2, R103, R5, 0x1 ;  /* 0x00000005674c7211 */ /* 0x000fe400078408ff */
[----:B0-----:R-:W-:Y:S02]  /*10c40*/  LEA R51, R14, R49, 0x2 ;  /* 0x000000310e337211 */ /* 0x001fe400078e10ff */
[----:B------:R-:W-:Y:S02]  /*10c50*/  LEA.HI.X.SX32 R79, R3, R0, 0x1, P1 ;  /* 0x00000000034f7211 */ /* 0x000fe400008f0eff */
[-C--:B-1----:R-:W-:Y:S02]  /*10c60*/  LEA R54, P3, R77, R5.reuse, 0x1 ;  /* 0x000000054d367211 */ /* 0x082fe400078608ff */
[----:B------:R-:W-:-:S02]  /*10c70*/  LEA R80, P1, R15, R5, 0x1 ;  /* 0x000000050f507211 */ /* 0x000fc400078208ff */
[-C--:B------:R-:W-:Y:S02]  /*10c80*/  LEA.HI.X.SX32 R55, R77, R0.reuse, 0x1, P3 ;  /* 0x000000004d377211 */ /* 0x080fe400018f0eff */
[C---:B--2---:R-:W-:Y:S02]  /*10c90*/  LEA R53, R14.reuse, R51, 0x2 ;  /* 0x000000330e357211 */ /* 0x044fe400078e10ff */
[-C--:B------:R-:W-:Y:S01]  /*10ca0*/  LEA.HI.X.SX32 R77, R103, R0.reuse, 0x1, P2 ;  /* 0x00000000674d7211 */ /* 0x080fe200010f0eff */
[----:B------:R0:W-:Y:S01]  /*10cb0*/  STL.64 [R1+0xa70], R54 ;  /* 0x000a703601007387 */ /* 0x0001e20000100a00 */
[----:B------:R-:W-:Y:S02]  /*10cc0*/  LEA.HI.X.SX32 R81, R15, R0, 0x1, P1 ;  /* 0x000000000f517211 */ /* 0x000fe400008f0eff */
[----:B------:R-:W-:Y:S01]  /*10cd0*/  CS2R R102, SRZ ;  /* 0x0000000000667805 */ /* 0x000fe2000001ff00 */
[----:B------:R1:W-:Y:S04]  /*10ce0*/  STL.64 [R1+0xa80], R58 ;  /* 0x000a803a01007387 */ /* 0x0003e80000100a00 */
[----:B------:R2:W-:Y:S01]  /*10cf0*/  STL.64 [R1+0xa78], R56 ;  /* 0x000a783801007387 */ /* 0x0005e20000100a00 */
[----:B0-----:R-:W-:Y:S01]  /*10d00*/  IMAD R55, R14, 0x4, R53 ;  /* 0x000000040e377824 */ /* 0x001fe200078e0235 */
[----:B-1----:R-:W-:-:S04]  /*10d10*/  LEA R58, P3, R83, R5, 0x1 ;  /* 0x00000005533a7211 */ /* 0x002fc800078608ff */
[----:B------:R-:W-:Y:S02]  /*10d20*/  LEA.HI.X.SX32 R59, R83, R0, 0x1, P3 ;  /* 0x00000000533b7211 */ /* 0x000fe400018f0eff */
[----:B------:R-:W-:Y:S02]  /*10d30*/  CS2R R82, SRZ ;  /* 0x0000000000527805 */ /* 0x000fe4000001ff00 */
[C---:B--2---:R-:W-:Y:S01]  /*10d40*/  LEA R57, R14.reuse, R55, 0x2 ;  /* 0x000000370e397211 */ /* 0x044fe200078e10ff */
[----:B------:R0:W-:Y:S04]  /*10d50*/  STL.64 [R1+0xa58], R58 ;  /* 0x000a583a01007387 */ /* 0x0001e80000100a00 */
[----:B------:R1:W-:Y:S04]  /*10d60*/  STL.64 [R1+0xa68], R62 ;  /* 0x000a683e01007387 */ /* 0x0003e80000100a00 */
[----:B------:R2:W-:Y:S01]  /*10d70*/  STL.64 [R1+0xa60], R60 ;  /* 0x000a603c01007387 */ /* 0x0005e20000100a00 */
[----:B0-----:R-:W-:-:S02]  /*10d80*/  LEA R59, R14, R57, 0x2 ;  /* 0x000000390e3b7211 */ /* 0x001fc400078e10ff */
        /* <DEDUP_REMOVED lines=9> */
[----:B------:R-:W-:Y:S01]  /*10e20*/  LEA.HI.X.SX32 R67, R95, R0, 0x1, P3 ;  /* 0x000000005f437211 */ /* 0x000fe200018f0eff */
[----:B--2---:R-:W-:Y:S01]  /*10e30*/  IMAD R65, R14, 0x4, R63 ;  /* 0x000000040e417824 */ /* 0x004fe200078e023f */
[----:B------:R-:W-:-:S03]  /*10e40*/  CS2R R94, SRZ ;  /* 0x00000000005e7805 */ /* 0x000fc6000001ff00 */
[----:B------:R0:W-:Y:S04]  /*10e50*/  STL.64 [R1+0xa28], R66 ;  /* 0x000a284201007387 */ /* 0x0001e80000100a00 */
[----:B------:R1:W-:Y:S04]  /*10e60*/  STL.64 [R1+0xa38], R70 ;  /* 0x000a384601007387 */ /* 0x0003e80000100a00 */
[----:B------:R2:W-:Y:S01]  /*10e70*/  STL.64 [R1+0xa30], R68 ;  /* 0x000a304401007387 */ /* 0x0005e20000100a00 */
[----:B0-----:R-:W-:Y:S02]  /*10e80*/  LEA R67, R14, R65, 0x2 ;  /* 0x000000410e437211 */ /* 0x001fe400078e10ff */
[----:B-1----:R-:W-:-:S04]  /*10e90*/  LEA R70, P3, R101, R5, 0x1 ;  /* 0x0000000565467211 */ /* 0x002fc800078608ff */
[----:B------:R-:W-:Y:S02]  /*10ea0*/  LEA.HI.X.SX32 R71, R101, R0, 0x1, P3 ;  /* 0x0000000065477211 */ /* 0x000fe400018f0eff */
[----:B------:R-:W-:Y:S02]  /*10eb0*/  CS2R R100, SRZ ;  /* 0x0000000000647805 */ /* 0x000fe4000001ff00 */
[C---:B--2---:R-:W-:Y:S01]  /*10ec0*/  LEA R69, R14.reuse, R67, 0x2 ;  /* 0x000000430e457211 */ /* 0x044fe200078e10ff */
[----:B------:R0:W-:Y:S04]  /*10ed0*/  STL.64 [R1+0xa10], R70 ;  /* 0x000a104601007387 */ /* 0x0001e80000100a00 */
[----:B------:R1:W-:Y:S04]  /*10ee0*/  STL.64 [R1+0xa20], R74 ;  /* 0x000a204a01007387 */ /* 0x0003e80000100a00 */
[----:B------:R2:W-:Y:S04]  /*10ef0*/  STL.64 [R1+0xa18], R72 ;  /* 0x000a184801007387 */ /* 0x0005e80000100a00 */
[----:B------:R3:W-:Y:S01]  /*10f00*/  STL.64 [R1+0xa08], R78 ;  /* 0x000a084e01007387 */ /* 0x0007e20000100a00 */
[----:B0-----:R-:W-:-:S02]  /*10f10*/  LEA R71, R14, R69, 0x2 ;  /* 0x000000450e477211 */ /* 0x001fc400078e10ff */
[C---:B-1----:R-:W-:Y:S01]  /*10f20*/  LEA R74, P3, R107.reuse, R5, 0x1 ;  /* 0x000000056b4a7211 */ /* 0x042fe200078608ff */
[----:B------:R0:W-:Y:S03]  /*10f30*/  STL.64 [R1+0xa00], R76 ;  /* 0x000a004c01007387 */ /* 0x0001e60000100a00 */
[-C--:B------:R-:W-:Y:S02]  /*10f40*/  LEA.HI.X.SX32 R75, R107, R0.reuse, 0x1, P3 ;  /* 0x000000006b4b7211 */ /* 0x080fe400018f0eff */
[C---:B--2---:R-:W-:Y:S02]  /*10f50*/  LEA R73, R14.reuse, R71, 0x2 ;  /* 0x000000470e497211 */ /* 0x044fe400078e10ff */
[CC--:B---3--:R-:W-:Y:S01]  /*10f60*/  LEA R78, P2, R19.reuse, R5.reuse, 0x1 ;  /* 0x00000005134e7211 */ /* 0x0c8fe200078408ff */
[----:B------:R1:W-:Y:S02]  /*10f70*/  STL.64 [R1+0x9f8], R74 ;  /* 0x0009f84a01007387 */ /* 0x0003e40000100a00 */
[----:B------:R-:W-:Y:S01]  /*10f80*/  IMAD R3, R14, 0x4, R73 ;  /* 0x000000040e037824 */ /* 0x000fe200078e0249 */
[----:B------:R-:W-:Y:S01]  /*10f90*/  LEA.HI.X.SX32 R79, R19, R0, 0x1, P2 ;  /* 0x00000000134f7211 */ /* 0x000fe200010f0eff */
[----:B------:R2:W-:Y:S01]  /*10fa0*/  STL.64 [R1+0x9f0], R80 ;  /* 0x0009f05001007387 */ /* 0x0005e20000100a00 */
[----:B0-----:R-:W-:-:S03]  /*10fb0*/  LEA R76, P3, R21, R5, 0x1 ;  /* 0x00000005154c7211 */ /* 0x001fc600078608ff */
[----:B------:R0:W-:Y:S01]  /*10fc0*/  STL.64 [R1+0x9e8], R78 ;  /* 0x0009e84e01007387 */ /* 0x0001e20000100a00 */
[-C--:B------:R-:W-:Y:S02]  /*10fd0*/  LEA.HI.X.SX32 R77, R21, R0.reuse, 0x1, P3 ;  /* 0x00000000154d7211 */ /* 0x080fe400018f0eff */
[C---:B------:R-:W-:Y:S02]  /*10fe0*/  LEA R18, P3, R27.reuse, R5, 0x1 ;  /* 0x000000051b127211 */ /* 0x040fe400078608ff */
[C---:B-1----:R-:W-:Y:S01]  /*10ff0*/  LEA R75, R14.reuse, R3, 0x2 ;  /* 0x000000030e4b7211 */ /* 0x042fe200078e10ff */
[----:B------:R1:W-:Y:S01]  /*11000*/  STL.64 [R1+0x9e0], R76 ;  /* 0x0009e04c01007387 */ /* 0x0003e20000100a00 */
[----:B------:R-:W-:Y:S02]  /*11010*/  LEA.HI.X.SX32 R19, R27, R0, 0x1, P3 ;  /* 0x000000001b137211 */ /* 0x000fe400018f0eff */
[----:B--2---:R-:W-:Y:S02]  /*11020*/  CS2R R80, SRZ ;  /* 0x0000000000507805 */ /* 0x004fe4000001ff00 */
[----:B------:R-:W-:-:S02]  /*11030*/  LEA R15, R14, R75, 0x2 ;  /* 0x0000004b0e0f7211 */ /* 0x000fc400078e10ff */
[C---:B0-----:R-:W-:Y:S02]  /*11040*/  LEA R78, P1, R23.reuse, R5, 0x1 ;  /* 0x00000005174e7211 */ /* 0x041fe400078208ff */
[C---:B------:R-:W-:Y:S02]  /*11050*/  LEA R21, R14.reuse, R15, 0x2 ;  /* 0x0000000f0e157211 */ /* 0x040fe400078e10ff */
[-C--:B------:R-:W-:Y:S02]  /*11060*/  LEA.HI.X.SX32 R79, R23, R0.reuse, 0x1, P1 ;  /* 0x00000000174f7211 */ /* 0x080fe400008f0eff */
[C---:B-1----:R-:W-:Y:S02]  /*11070*/  LEA R76, P2, R25.reuse, R5, 0x1 ;  /* 0x00000005194c7211 */ /* 0x042fe400078408ff */
[----:B------:R-:W-:Y:S01]  /*11080*/  LEA R23, R14, R21, 0x2 ;  /* 0x000000150e177211 */ /* 0x000fe200078e10ff */
[----:B------:R0:W-:Y:S01]  /*11090*/  STL.64 [R1+0x9d8], R78 ;  /* 0x0009d84e01007387 */ /* 0x0001e20000100a00 */
[----:B------:R-:W-:-:S03]  /*110a0*/  LEA.HI.X.SX32 R77, R25, R0, 0x1, P2 ;  /* 0x00000000194d7211 */ /* 0x000fc600010f0eff */
[C---:B------:R-:W-:Y:S02]  /*110b0*/  IMAD R25, R14.reuse, 0x4, R23 ;  /* 0x000000040e197824 */ /* 0x040fe400078e0217 */
[----:B------:R1:W-:Y:S03]  /*110c0*/  STL.64 [R1+0x9d0], R76 ;  /* 0x0009d04c01007387 */ /* 0x0003e60000100a00 */
[----:B------:R-:W-:Y:S01]  /*110d0*/  LEA R27, R14, R25, 0x2 ;  /* 0x000000190e1b7211 */ /* 0x000fe200078e10ff */
[----:B------:R2:W-:Y:S01]  /*110e0*/  STL.64 [R1+0x9c8], R18 ;  /* 0x0009c81201007387 */ /* 0x0005e20000100a00 */
[----:B0-----:R-:W-:-:S04]  /*110f0*/  LEA R78, P1, R29, R5, 0x1 ;  /* 0x000000051d4e7211 */ /* 0x001fc800078208ff */
[-C--:B------:R-:W-:Y:S02]  /*11100*/  LEA.HI.X.SX32 R79, R29, R0.reuse, 0x1, P1 ;  /* 0x000000001d4f7211 */ /* 0x080fe400008f0eff */
[----:B-1----:R-:W-:Y:S02]  /*11110*/  LEA R76, P2, R31, R5, 0x1 ;  /* 0x000000051f4c7211 */ /* 0x002fe400078408ff */
[----:B------:R-:W-:Y:S01]  /*11120*/  LEA R29, R14, R27, 0x2 ;  /* 0x0000001b0e1d7211 */ /* 0x000fe200078e10ff */
[----:B------:R0:W-:Y:S01]  /*11130*/  STL.64 [R1+0x9c0], R78 ;  /* 0x0009c04e01007387 */ /* 0x0001e20000100a00 */
[----:B--2---:R-:W-:Y:S02]  /*11140*/  LEA R18, P3, R33, R5, 0x1 ;  /* 0x0000000521127211 */ /* 0x004fe400078608ff */
[-C--:B------:R-:W-:Y:S02]  /*11150*/  LEA.HI.X.SX32 R77, R31, R0.reuse, 0x1, P2 ;  /* 0x000000001f4d7211 */ /* 0x080fe400010f0eff */
[----:B------:R-:W-:-:S02]  /*11160*/  LEA.HI.X.SX32 R19, R33, R0, 0x1, P3 ;  /* 0x0000000021137211 */ /* 0x000fc400018f0eff */
[CC--:B------:R-:W-:Y:S01]  /*11170*/  LEA R30, P2, R37.reuse, R5.reuse, 0x1 ;  /* 0x00000005251e7211 */ /* 0x0c0fe200078408ff */
[----:B------:R1:W-:Y:S03]  /*11180*/  STL.64 [R1+0x9b8], R76 ;  /* 0x0009b84c01007387 */ /* 0x0003e60000100a00 */
[-C--:B------:R-:W-:Y:S01]  /*11190*/  LEA.HI.X.SX32 R31, R37, R0.reuse, 0x1, P2 ;  /* 0x00000000251f7211 */ /* 0x080fe200010f0eff */
[----:B------:R2:W-:Y:S01]  /*111a0*/  STL.64 [R1+0x9b0], R18 ;  /* 0x0009b01201007387 */ /* 0x0005e20000100a00 */
[C---:B------:R-:W-:Y:S02]  /*111b0*/  LEA R32, P2, R43.reuse, R5, 0x1 ;  /* 0x000000052b207211 */ /* 0x040fe400078408ff */
[----:B0-----:R-:W-:Y:S01]  /*111c0*/  CS2R R78, SRZ ;  /* 0x00000000004e7805 */ /* 0x001fe2000001ff00 */
[----:B------:R0:W-:Y:S01]  /*111d0*/  STL.64 [R1+0x9a0], R30 ;  /* 0x0009a01e01007387 */ /* 0x0001e20000100a00 */
[----:B------:R-:W-:-:S02]  /*111e0*/  LEA.HI.X.SX32 R33, R43, R0, 0x1, P2 ;  /* 0x000000002b217211 */ /* 0x000fc400010f0eff */
[-C--:B-1----:R-:W-:Y:S02]  /*111f0*/  LEA R76, P1, R35, R5.reuse, 0x1 ;  /* 0x00000005234c7211 */ /* 0x082fe400078208ff */
[-C--:B--2---:R-:W-:Y:S02]  /*11200*/  LEA R18, P3, R39, R5.reuse, 0x1 ;  /* 0x0000000527127211 */ /* 0x084fe400078608ff */
[-C--:B------:R-:W-:Y:S02]  /*11210*/  LEA.HI.X.SX32 R77, R35, R0.reuse, 0x1, P1 ;  /* 0x00000000234d7211 */ /* 0x080fe400008f0eff */
[----:B------:R-:W-:Y:S02]  /*11220*/  LEA.HI.X.SX32 R19, R39, R0, 0x1, P3 ;  /* 0x0000000027137211 */ /* 0x000fe400018f0eff */
[----:B------:R-:W-:Y:S01]  /*11230*/  LEA R34, P1, R41, R5, 0x1 ;  /* 0x0000000529227211 */ /* 0x000fe200078208ff */
[----:B------:R1:W-:Y:S01]  /*11240*/  STL.64 [R1+0x9a8], R76 ;  /* 0x0009a84c01007387 */ /* 0x0003e20000100a00 */
[----:B0-----:R-:W-:-:S02]  /*11250*/  LEA R31, R14, R29, 0x2 ;  /* 0x0000001d0e1f7211 */ /* 0x001fc400078e10ff */
[----:B------:R-:W-:Y:S01]  /*11260*/  LEA.HI.X.SX32 R35, R41, R0, 0x1, P1 ;  /* 0x0000000029237211 */ /* 0x000fe200008f0eff */
[----:B------:R0:W-:Y:S01]  /*11270*/  STL.64 [R1+0x998], R18 ;  /* 0x0009981201007387 */ /* 0x0001e20000100a00 */
[----:B------:R-:W-:-:S03]  /*11280*/  LEA R39, R14, R31, 0x2 ;  /* 0x0000001f0e277211 */ /* 0x000fc600078e10ff */
[----:B------:R2:W-:Y:S02]  /*11290*/  STL.64 [R1+0x990], R34 ;  /* 0x0009902201007387 */ /* 0x0005e40000100a00 */
[C---:B------:R-:W-:Y:S02]  /*112a0*/  IMAD R41, R14.reuse, 0x4, R39 ;  /* 0x000000040e297824 */ /* 0x040fe400078e0227 */
[----:B------:R3:W-:Y:S01]  /*112b0*/  STL.64 [R1+0x988], R32 ;  /* 0x0009882001007387 */ /* 0x0007e20000100a00 */
[----:B-1----:R-:W-:Y:S02]  /*112c0*/  CS2R R76, SRZ ;  /* 0x00000000004c7805 */ /* 0x002fe4000001ff00 */
[----:B------:R-:W-:Y:S02]  /*112d0*/  LEA R43, R14, R41, 0x2 ;  /* 0x000000290e2b7211 */ /* 0x000fe400078e10ff */
[-C--:B0-----:R-:W-:Y:S02]  /*112e0*/  LEA R18, P3, R45, R5.reuse, 0x1 ;  /* 0x000000052d127211 */ /* 0x081fe400078608ff */
[----:B--2---:R-:W-:-:S02]  /*112f0*/  LEA R34, P1, R47, R5, 0x1 ;  /* 0x000000052f227211 */ /* 0x004fc400078208ff */
[-C--:B------:R-:W-:Y:S02]  /*11300*/  LEA.HI.X.SX32 R19, R45, R0.reuse, 0x1, P3 ;  /* 0x000000002d137211 */ /* 0x080fe400018f0eff */
[----:B---3--:R-:W-:Y:S02]  /*11310*/  LEA R32, P2, R49, R5, 0x1 ;  /* 0x0000000531207211 */ /* 0x008fe400078408ff */
[-C--:B------:R-:W-:Y:S01]  /*11320*/  LEA.HI.X.SX32 R35, R47, R0.reuse, 0x1, P1 ;  /* 0x000000002f237211 */ /* 0x080fe200008f0eff */
[----:B------:R0:W-:Y:S01]  /*11330*/  STL.64 [R1+0x980], R18 ;  /* 0x0009801201007387 */ /* 0x0001e20000100a00 */
[----:B------:R-:W-:Y:S02]  /*11340*/  LEA.HI.X.SX32 R33, R49, R0, 0x1, P2 ;  /* 0x0000000031217211 */ /* 0x000fe400010f0eff */
[C---:B------:R-:W-:Y:S01]  /*11350*/  LEA R45, R14.reuse, R43, 0x2 ;  /* 0x0000002b0e2d7211 */ /* 0x040fe200078e10ff */
[----:B------:R1:W-:Y:S03]  /*11360*/  STL.64 [R1+0x978], R34 ;  /* 0x0009782201007387 */ /* 0x0003e60000100a00 */
[C---:B------:R-:W-:Y:S01]  /*11370*/  LEA R47, R14.reuse, R45, 0x2 ;  /* 0x0000002d0e2f7211 */ /* 0x040fe200078e10ff */
[----:B------:R2:W-:Y:S03]  /*11380*/  STL.64 [R1+0x970], R32 ;  /* 0x0009702001007387 */ /* 0x0005e60000100a00 */
[----:B------:R-:W-:-:S02]  /*11390*/  LEA R49, R14, R47, 0x2 ;  /* 0x0000002f0e317211 */ /* 0x000fc400078e10ff */
[-C--:B0-----:R-:W-:Y:S02]  /*113a0*/  LEA R18, P3, R51, R5.reuse, 0x1 ;  /* 0x0000000533127211 */ /* 0x081fe400078608ff */
[-C--:B-1----:R-:W-:Y:S02]  /*113b0*/  LEA R34, P1, R53, R5.reuse, 0x1 ;  /* 0x0000000535227211 */ /* 0x082fe400078208ff */
[-C--:B------:R-:W-:Y:S01]  /*113c0*/  LEA.HI.X.SX32 R19, R51, R0.reuse, 0x1, P3 ;  /* 0x0000000033137211 */ /* 0x080fe200018f0eff */
[----:B------:R-:W-:Y:S01]  /*113d0*/  IMAD R51, R14, 0x4, R49 ;  /* 0x000000040e337824 */ /* 0x000fe200078e0231 */
[----:B--2---:R-:W-:Y:S02]  /*113e0*/  LEA R32, P2, R55, R5, 0x1 ;  /* 0x0000000537207211 */ /* 0x004fe400078408ff */
[-C--:B------:R-:W-:Y:S01]  /*113f0*/  LEA.HI.X.SX32 R35, R53, R0.reuse, 0x1, P1 ;  /* 0x0000000035237211 */ /* 0x080fe200008f0eff */
[----:B------:R0:W-:Y:S01]  /*11400*/  STL.64 [R1+0x968], R18 ;  /* 0x0009681201007387 */ /* 0x0001e20000100a00 */
[----:B------:R-:W-:-:S02]  /*11410*/  LEA.HI.X.SX32 R33, R55, R0, 0x1, P2 ;  /* 0x0000000037217211 */ /* 0x000fc400010f0eff */
[C---:B------:R-:W-:Y:S01]  /*11420*/  LEA R53, R14.reuse, R51, 0x2 ;  /* 0x000000330e357211 */ /* 0x040fe200078e10ff */
[----:B------:R1:W-:Y:S03]  /*11430*/  STL.64 [R1+0x960], R34 ;  /* 0x0009602201007387 */ /* 0x0003e60000100a00 */
[----:B------:R-:W-:Y:S01]  /*11440*/  LEA R55, R14, R53, 0x2 ;  /* 0x000000350e377211 */ /* 0x000fe200078e10ff */
[----:B------:R2:W-:Y:S01]  /*11450*/  STL.64 [R1+0x958], R32 ;  /* 0x0009582001007387 */ /* 0x0005e20000100a00 */
[----:B0-----:R-:W-:-:S04]  /*11460*/  LEA R18, P3, R57, R5, 0x1 ;  /* 0x0000000539127211 */ /* 0x001fc800078608ff */
[-C--:B------:R-:W-:Y:S02]  /*11470*/  LEA.HI.X.SX32 R19, R57, R0.reuse, 0x1, P3 ;  /* 0x0000000039137211 */ /* 0x080fe400018f0eff */
[-C--:B-1----:R-:W-:Y:S02]  /*11480*/  LEA R34, P1, R59, R5.reuse, 0x1 ;  /* 0x000000053b227211 */ /* 0x082fe400078208ff */
[----:B--2---:R-:W-:Y:S01]  /*11490*/  LEA R32, P2, R61, R5, 0x1 ;  /* 0x000000053d207211 */ /* 0x004fe200078408ff */
[----:B------:R0:W-:Y:S01]  /*114a0*/  STL.64 [R1+0x950], R18 ;  /* 0x0009501201007387 */ /* 0x0001e20000100a00 */
[-C--:B------:R-:W-:Y:S02]  /*114b0*/  LEA.HI.X.SX32 R35, R59, R0.reuse, 0x1, P1 ;  /* 0x000000003b237211 */ /* 0x080fe400008f0eff */
[----:B------:R-:W-:Y:S02]  /*114c0*/  LEA.HI.X.SX32 R33, R61, R0, 0x1, P2 ;  /* 0x000000003d217211 */ /* 0x000fe400010f0eff */
[----:B------:R-:W-:Y:S01]  /*114d0*/  LEA R57, R14, R55, 0x2 ;  /* 0x000000370e397211 */ /* 0x000fe200078e10ff */
[----:B------:R1:W-:Y:S04]  /*114e0*/  STL.64 [R1+0x948], R34 ;  /* 0x0009482201007387 */ /* 0x0003e80000100a00 */
[----:B------:R2:W-:Y:S01]  /*114f0*/  STL.64 [R1+0x940], R32 ;  /* 0x0009402001007387 */ /* 0x0005e20000100a00 */
[----:B0-----:R-:W-:-:S04]  /*11500*/  LEA R18, P3, R63, R5, 0x1 ;  /* 0x000000053f127211 */ /* 0x001fc800078608ff */
[----:B------:R-:W-:Y:S02]  /*11510*/  LEA.HI.X.SX32 R19, R63, R0, 0x1, P3 ;  /* 0x000000003f137211 */ /* 0x000fe400018f0eff */
[----:B-1----:R-:W-:-:S03]  /*11520*/  LEA R34, P1, R65, R5, 0x1 ;  /* 0x0000000541227211 */ /* 0x002fc600078208ff */
[----:B------:R0:W-:Y:S01]  /*11530*/  STL.64 [R1+0x938], R18 ;  /* 0x0009381201007387 */ /* 0x0001e20000100a00 */
[-C--:B--2---:R-:W-:Y:S02]  /*11540*/  LEA R32, P2, R67, R5.reuse, 0x1 ;  /* 0x0000000543207211 */ /* 0x084fe400078408ff */
[-C--:B------:R-:W-:Y:S02]  /*11550*/  LEA.HI.X.SX32 R35, R65, R0.reuse, 0x1, P1 ;  /* 0x0000000041237211 */ /* 0x080fe400008f0eff */
[----:B------:R-:W-:Y:S02]  /*11560*/  CS2R R64, SRZ ;  /* 0x0000000000407805 */ /* 0x000fe4000001ff00 */
[-C--:B------:R-:W-:Y:S02]  /*11570*/  LEA.HI.X.SX32 R33, R67, R0.reuse, 0x1, P2 ;  /* 0x0000000043217211 */ /* 0x080fe400010f0eff */
[----:B------:R-:W-:Y:S02]  /*11580*/  CS2R R66, SRZ ;  /* 0x0000000000427805 */ /* 0x000fe4000001ff00 */
[CC--:B------:R-:W-:Y:S01]  /*11590*/  LEA R36, P1, R71.reuse, R5.reuse, 0x1 ;  /* 0x0000000547247211 */ /* 0x0c0fe200078208ff */
[----:B------:R1:W-:Y:S03]  /*115a0*/  STL.64 [R1+0x930], R34 ;  /* 0x0009302201007387 */ /* 0x0003e60000100a00 */
[----:B------:R-:W-:Y:S01]  /*115b0*/  LEA.HI.X.SX32 R37, R71, R0, 0x1, P1 ;  /* 0x0000000047257211 */ /* 0x000fe200008f0eff */
[----:B------:R2:W-:Y:S01]  /*115c0*/  STL.64 [R1+0x928], R32 ;  /* 0x0009282001007387 */ /* 0x0005e20000100a00 */
[----:B0-----:R-:W-:-:S02]  /*115d0*/  LEA R18, P3, R69, R5, 0x1 ;  /* 0x0000000545127211 */ /* 0x001fc400078608ff */
[----:B------:R-:W-:Y:S02]  /*115e0*/  CS2R R70, SRZ ;  /* 0x0000000000467805 */ /* 0x000fe4000001ff00 */
[-C--:B------:R-:W-:Y:S02]  /*115f0*/  LEA.HI.X.SX32 R19, R69, R0.reuse, 0x1, P3 ;  /* 0x0000000045137211 */ /* 0x080fe400018f0eff */
[----:B------:R-:W-:Y:S02]  /*11600*/  CS2R R68, SRZ ;  /* 0x0000000000447805 */ /* 0x000fe4000001ff00 */
[-C--:B-1----:R-:W-:Y:S01]  /*11610*/  LEA R34, P2, R73, R5.reuse, 0x1 ;  /* 0x0000000549227211 */ /* 0x082fe200078408ff */
[----:B------:R0:W-:Y:S01]  /*11620*/  STL.64 [R1+0x920], R18 ;  /* 0x0009201201007387 */ /* 0x0001e20000100a00 */
[----:B--2---:R-:W-:Y:S02]  /*11630*/  LEA R32, P3, R3, R5, 0x1 ;  /* 0x0000000503207211 */ /* 0x004fe400078608ff */
[-C--:B------:R-:W-:Y:S01]  /*11640*/  LEA.HI.X.SX32 R35, R73, R0.reuse, 0x1, P2 ;  /* 0x0000000049237211 */ /* 0x080fe200010f0eff */
[----:B------:R1:W-:Y:S01]  /*11650*/  STL.64 [R1+0x918], R36 ;  /* 0x0009182401007387 */ /* 0x0003e20000100a00 */
[----:B------:R-:W-:-:S02]  /*11660*/  LEA.HI.X.SX32 R33, R3, R0, 0x1, P3 ;  /* 0x0000000003217211 */ /* 0x000fc400018f0eff */
[----:B------:R-:W-:Y:S01]  /*11670*/  CS2R R72, SRZ ;  /* 0x0000000000487805 */ /* 0x000fe2000001ff00 */
[----:B------:R2:W-:Y:S01]  /*11680*/  STL.64 [R1+0x910], R34 ;  /* 0x0009102201007387 */ /* 0x0005e20000100a00 */
[----:B0-----:R-:W-:-:S03]  /*11690*/  LEA R19, R14, R57, 0x2 ;  /* 0x000000390e137211 */ /* 0x001fc600078e10ff */
[----:B------:R0:W-:Y:S01]  /*116a0*/  STL.64 [R1+0x908], R32 ;  /* 0x0009082001007387 */ /* 0x0001e20000100a00 */
[----:B-1----:R-:W-:Y:S01]  /*116b0*/  LEA R36, P1, R75, R5, 0x1 ;  /* 0x000000054b247211 */ /* 0x002fe200078208ff */
[----:B------:R-:W-:-:S03]  /*116c0*/  IMAD R59, R14, 0x4, R19 ;  /* 0x000000040e3b7824 */ /* 0x000fc600078e0213 */
[-C--:B------:R-:W-:Y:S02]  /*116d0*/  LEA.HI.X.SX32 R37, R75, R0.reuse, 0x1, P1 ;  /* 0x000000004b257211 */ /* 0x080fe400008f0eff */
[----:B------:R-:W-:Y:S02]  /*116e0*/  CS2R R74, SRZ ;  /* 0x00000000004a7805 */ /* 0x000fe4000001ff00 */
[-C--:B--2---:R-:W-:Y:S02]  /*116f0*/  LEA R34, P2, R15, R5.reuse, 0x1 ;  /* 0x000000050f227211 */ /* 0x084fe400078408ff */
[----:B0-----:R-:W-:Y:S02]  /*11700*/  LEA R32, P3, R21, R5, 0x1 ;  /* 0x0000000515207211 */ /* 0x001fe400078608ff */
[-C--:B------:R-:W-:Y:S02]  /*11710*/  LEA.HI.X.SX32 R35, R15, R0.reuse, 0x1, P2 ;  /* 0x000000000f237211 */ /* 0x080fe400010f0eff */
[----:B------:R-:W-:-:S02]  /*11720*/  LEA.HI.X.SX32 R33, R21, R0, 0x1, P3 ;  /* 0x0000000015217211 */ /* 0x000fc400018f0eff */
[-C--:B------:R-:W-:Y:S02]  /*11730*/  LEA R62, P1, R23, R5.reuse, 0x1 ;  /* 0x00000005173e7211 */ /* 0x080fe400078208ff */
[----:B------:R-:W-:Y:S01]  /*11740*/  LEA R2, P3, R27, R5, 0x1 ;  /* 0x000000051b027211 */ /* 0x000fe200078608ff */
[----:B------:R0:W-:Y:S01]  /*11750*/  STL.64 [R1+0x8f0], R32 ;  /* 0x0008f02001007387 */ /* 0x0001e20000100a00 */
[----:B------:R-:W-:Y:S02]  /*11760*/  LEA R61, R14, R59, 0x2 ;  /* 0x0000003b0e3d7211 */ /* 0x000fe400078e10ff */
[-C--:B------:R-:W-:Y:S01]  /*11770*/  LEA.HI.X.SX32 R63, R23, R0.reuse, 0x1, P1 ;  /* 0x00000000173f7211 */ /* 0x080fe200008f0eff */
[----:B------:R1:W-:Y:S01]  /*11780*/  STL.64 [R1+0x900], R36 ;  /* 0x0009002401007387 */ /* 0x0003e20000100a00 */
[-C--:B------:R-:W-:Y:S02]  /*11790*/  LEA.HI.X.SX32 R3, R27, R0.reuse, 0x1, P3 ;  /* 0x000000001b037211 */ /* 0x080fe400018f0eff */
[C---:B------:R-:W-:Y:S01]  /*117a0*/  LEA R22, P1, R29.reuse, R5, 0x1 ;  /* 0x000000051d167211 */ /* 0x040fe200078208ff */
[----:B------:R2:W-:Y:S03]  /*117b0*/  STL.64 [R1+0x8f8], R34 ;  /* 0x0008f82201007387 */ /* 0x0005e60000100a00 */
[----:B------:R-:W-:-:S02]  /*117c0*/  LEA.HI.X.SX32 R23, R29, R0, 0x1, P1 ;  /* 0x000000001d177211 */ /* 0x000fc400008f0eff */
[C---:B0-----:R-:W-:Y:S02]  /*117d0*/  LEA R33, R14.reuse, R61, 0x2 ;  /* 0x0000003d0e217211 */ /* 0x041fe400078e10ff */
[-C--:B------:R-:W-:Y:S02]  /*117e0*/  LEA R24, P1, R41, R5.reuse, 0x1 ;  /* 0x0000000529187211 */ /* 0x080fe400078208ff */
[C---:B-1----:R-:W-:Y:S02]  /*117f0*/  LEA R36, P2, R25.reuse, R5, 0x1 ;  /* 0x0000000519247211 */ /* 0x042fe400078408ff */
[----:B--2---:R-:W-:Y:S02]  /*11800*/  LEA R35, R14, R33, 0x2 ;  /* 0x000000210e237211 */ /* 0x004fe400078e10ff */
[----:B------:R-:W-:Y:S02]  /*11810*/  LEA.HI.X.SX32 R37, R25, R0, 0x1, P2 ;  /* 0x0000000019257211 */ /* 0x000fe400010f0eff */
[----:B------:R-:W-:-:S02]  /*11820*/  LEA R20, P2, R31, R5, 0x1 ;  /* 0x000000051f147211 */ /* 0x000fc400078408ff */
[-C--:B------:R-:W-:Y:S01]  /*11830*/  LEA.HI.X.SX32 R25, R41, R0.reuse, 0x1, P1 ;  /* 0x0000000029197211 */ /* 0x080fe200008f0eff */
[----:B------:R0:W-:Y:S01]  /*11840*/  STL.64 [R1+0x8e0], R36 ;  /* 0x0008e02401007387 */ /* 0x0001e20000100a00 */
[-C--:B------:R-:W-:Y:S02]  /*11850*/  LEA.HI.X.SX32 R21, R31, R0.reuse, 0x1, P2 ;  /* 0x000000001f157211 */ /* 0x080fe400010f0eff */
[CC--:B------:R-:W-:Y:S01]  /*11860*/  LEA R28, P1, R47.reuse, R5.reuse, 0x1 ;  /* 0x000000052f1c7211 */ /* 0x0c0fe200078208ff */
[----:B------:R1:W-:Y:S03]  /*11870*/  STL.64 [R1+0x8e8], R62 ;  /* 0x0008e83e01007387 */ /* 0x0003e60000100a00 */
[----:B------:R-:W-:Y:S01]  /*11880*/  LEA.HI.X.SX32 R29, R47, R0, 0x1, P1 ;  /* 0x000000002f1d7211 */ /* 0x000fe200008f0eff */
[----:B------:R2:W-:Y:S01]  /*11890*/  STL.64 [R1+0x8d8], R2 ;  /* 0x0008d80201007387 */ /* 0x0005e20000100a00 */
[----:B------:R-:W-:-:S02]  /*118a0*/  LEA R40, P1, R53, R5, 0x1 ;  /* 0x0000000535287211 */ /* 0x000fc400078208ff */
[----:B------:R-:W-:Y:S02]  /*118b0*/  CS2R R46, SRZ ;  /* 0x00000000002e7805 */ /* 0x000fe4000001ff00 */
[C---:B0-----:R-:W-:Y:S01]  /*118c0*/  LEA R37, R14.reuse, R35, 0x2 ;  /* 0x000000230e257211 */ /* 0x041fe200078e10ff */
[----:B------:R0:W-:Y:S01]  /*118d0*/  STL.64 [R1+0x8c8], R20 ;  /* 0x0008c81401007387 */ /* 0x0001e20000100a00 */
[----:B------:R-:W-:Y:S02]  /*118e0*/  LEA.HI.X.SX32 R41, R53, R0, 0x1, P1 ;  /* 0x0000000035297211 */ /* 0x000fe400008f0eff */
[----:B------:R-:W-:Y:S02]  /*118f0*/  CS2R R52, SRZ ;  /* 0x0000000000347805 */ /* 0x000fe4000001ff00 */
[----:B------:R-:W-:Y:S01]  /*11900*/  LEA R42, P1, R19, R5, 0x1 ;  /* 0x00000005132a7211 */ /* 0x000fe200078208ff */
[----:B------:R3:W-:Y:S01]  /*11910*/  STL.64 [R1+0x8d0], R22 ;  /* 0x0008d01601007387 */ /* 0x0007e20000100a00 */
[----:B------:R-:W-:Y:S01]  /*11920*/  IMAD R15, R14, 0x4, R37 ;  /* 0x000000040e0f7824 */ /* 0x000fe200078e0225 */
[----:B-1----:R-:W-:-:S02]  /*11930*/  CS2R R62, SRZ ;  /* 0x00000000003e7805 */ /* 0x002fc4000001ff00 */
[----:B--2---:R-:W-:-:S04]  /*11940*/  LEA R2, P3, R39, R5, 0x1 ;  /* 0x0000000527027211 */ /* 0x004fc800078608ff */
[-C--:B------:R-:W-:Y:S02]  /*11950*/  LEA.HI.X.SX32 R3, R39, R0.reuse, 0x1, P3 ;  /* 0x0000000027037211 */ /* 0x080fe400018f0eff */
[C---:B0-----:R-:W-:Y:S02]  /*11960*/  LEA R21, R14.reuse, R15, 0x2 ;  /* 0x0000000f0e157211 */ /* 0x041fe400078e10ff */
[C---:B---3--:R-:W-:Y:S01]  /*11970*/  LEA R22, P2, R43.reuse, R5, 0x1 ;  /* 0x000000052b167211 */ /* 0x048fe200078408ff */
[----:B------:R0:W-:Y:S01]  /*11980*/  STL.64 [R1+0x8c0], R2 ;  /* 0x0008c00201007387 */ /* 0x0001e20000100a00 */
[----:B------:R-:W-:Y:S02]  /*11990*/  LEA R31, R14, R21, 0x2 ;  /* 0x000000150e1f7211 */ /* 0x000fe400078e10ff */
[-C--:B------:R-:W-:Y:S01]  /*119a0*/  LEA.HI.X.SX32 R23, R43, R0.reuse, 0x1, P2 ;  /* 0x000000002b177211 */ /* 0x080fe200010f0eff */
[----:B------:R1:W-:Y:S01]  /*119b0*/  STL.64 [R1+0x8b8], R24 ;  /* 0x0008b81801007387 */ /* 0x0003e20000100a00 */
[----:B------:R-:W-:-:S03]  /*119c0*/  LEA.HI.X.SX32 R43, R19, R0, 0x1, P1 ;  /* 0x00000000132b7211 */ /* 0x000fc600008f0eff */
[----:B------:R2:W-:Y:S01]  /*119d0*/  STL.64 [R1+0x8b0], R22 ;  /* 0x0008b01601007387 */ /* 0x0005e20000100a00 */
[----:B0-----:R-:W-:-:S04]  /*119e0*/  LEA R2, P3, R45, R5, 0x1 ;  /* 0x000000052d027211 */ /* 0x001fc800078608ff */
[-C--:B------:R-:W-:Y:S02]  /*119f0*/  LEA.HI.X.SX32 R3, R45, R0.reuse, 0x1, P3 ;  /* 0x000000002d037211 */ /* 0x080fe400018f0eff */
[----:B------:R-:W-:Y:S02]  /*11a00*/  CS2R R44, SRZ ;  /* 0x00000000002c7805 */ /* 0x000fe4000001ff00 */
[C---:B-1----:R-:W-:Y:S02]  /*11a10*/  LEA R25, R14.reuse, R31, 0x2 ;  /* 0x0000001f0e197211 */ /* 0x042fe400078e10ff */
[C---:B--2---:R-:W-:Y:S01]  /*11a20*/  LEA R22, P2, R49.reuse, R5, 0x1 ;  /* 0x0000000531167211 */ /* 0x044fe200078408ff */
[----:B------:R0:W-:Y:S01]  /*11a30*/  STL.64 [R1+0x8a8], R2 ;  /* 0x0008a80201007387 */ /* 0x0001e20000100a00 */
[----:B------:R-:W-:Y:S02]  /*11a40*/  LEA R27, R14, R25, 0x2 ;  /* 0x000000190e1b7211 */ /* 0x000fe400078e10ff */
[----:B------:R-:W-:Y:S01]  /*11a50*/  LEA.HI.X.SX32 R23, R49, R0, 0x1, P2 ;  /* 0x0000000031177211 */ /* 0x000fe200010f0eff */
[----:B------:R1:W-:Y:S01]  /*11a60*/  STL.64 [R1+0x8a0], R28 ;  /* 0x0008a01c01007387 */ /* 0x0003e20000100a00 */
[----:B------:R-:W-:-:S02]  /*11a70*/  LEA R38, P2, R55, R5, 0x1 ;  /* 0x0000000537267211 */ /* 0x000fc400078408ff */
[----:B------:R-:W-:Y:S01]  /*11a80*/  CS2R R48, SRZ ;  /* 0x0000000000307805 */ /* 0x000fe2000001ff00 */
[----:B------:R2:W-:Y:S01]  /*11a90*/  STL.64 [R1+0x898], R22 ;  /* 0x0008981601007387 */ /* 0x0005e20000100a00 */
[----:B------:R-:W-:Y:S02]  /*11aa0*/  LEA.HI.X.SX32 R39, R55, R0, 0x1, P2 ;  /* 0x0000000037277211 */ /* 0x000fe400010f0eff */
[----:B------:R-:W-:Y:S02]  /*11ab0*/  CS2R R54, SRZ ;  /* 0x0000000000367805 */ /* 0x000fe4000001ff00 */
[----:B0-----:R-:W-:-:S04]  /*11ac0*/  LEA R2, P3, R51, R5, 0x1 ;  /* 0x0000000533027211 */ /* 0x001fc800078608ff */
[-C--:B------:R-:W-:Y:S01]  /*11ad0*/  LEA.HI.X.SX32 R3, R51, R0.reuse, 0x1, P3 ;  /* 0x0000000033037211 */ /* 0x080fe200018f0eff */
[----:B-1----:R-:W-:Y:S01]  /*11ae0*/  IMAD R29, R14, 0x4, R27 ;  /* 0x000000040e1d7824 */ /* 0x002fe200078e021b */
[----:B------:R-:W-:Y:S02]  /*11af0*/  CS2R R50, SRZ ;  /* 0x0000000000327805 */ /* 0x000fe4000001ff00 */
[C---:B--2---:R-:W-:Y:S01]  /*11b00*/  LEA R22, P3, R57.reuse, R5, 0x1 ;  /* 0x0000000539167211 */ /* 0x044fe200078608ff */
[----:B------:R0:W-:Y:S03]  /*11b10*/  STL.64 [R1+0x890], R2 ;  /* 0x0008900201007387 */ /* 0x0001e60000100a00 */
[----:B------:R-:W-:Y:S01]  /*11b20*/  LEA.HI.X.SX32 R23, R57, R0, 0x1, P3 ;  /* 0x0000000039177211 */ /* 0x000fe200018f0eff */
[----:B------:R1:W-:Y:S01]  /*11b30*/  STL.64 [R1+0x888], R40 ;  /* 0x0008882801007387 */ /* 0x0003e20000100a00 */
[----:B------:R-:W-:-:S03]  /*11b40*/  CS2R R56, SRZ ;  /* 0x0000000000387805 */ /* 0x000fc6000001ff00 */
[----:B------:R2:W-:Y:S01]  /*11b50*/  STL.64 [R1+0x880], R38 ;  /* 0x0008802601007387 */ /* 0x0005e20000100a00 */
[----:B0-----:R-:W-:-:S03]  /*11b60*/  LEA R3, R14, R29, 0x2 ;  /* 0x0000001d0e037211 */ /* 0x001fc600078e10ff */
[----:B------:R0:W-:Y:S01]  /*11b70*/  STL.64 [R1+0x878], R22 ;  /* 0x0008781601007387 */ /* 0x0001e20000100a00 */
[----:B-1----:R-:W-:-:S03]  /*11b80*/  LEA R40, P2, R59, R5, 0x1 ;  /* 0x000000053b287211 */ /* 0x002fc600078408ff */
[----:B------:R1:W-:Y:S01]  /*11b90*/  STL.64 [R1+0x870], R42 ;  /* 0x0008702a01007387 */ /* 0x0003e20000100a00 */
[----:B------:R-:W-:Y:S02]  /*11ba0*/  LEA R20, R14, R3, 0x2 ;  /* 0x000000030e147211 */ /* 0x000fe400078e10ff */
[----:B--2---:R-:W-:Y:S02]  /*11bb0*/  LEA R38, P3, R61, R5, 0x1 ;  /* 0x000000053d267211 */ /* 0x004fe400078608ff */
[-C--:B------:R-:W-:Y:S02]  /*11bc0*/  LEA.HI.X.SX32 R41, R59, R0.reuse, 0x1, P2 ;  /* 0x000000003b297211 */ /* 0x080fe400010f0eff */
[----:B------:R-:W-:Y:S02]  /*11bd0*/  CS2R R58, SRZ ;  /* 0x00000000003a7805 */ /* 0x000fe4000001ff00 */
[----:B------:R-:W-:Y:S02]  /*11be0*/  LEA.HI.X.SX32 R39, R61, R0, 0x1, P3 ;  /* 0x000000003d277211 */ /* 0x000fe400018f0eff */
[----:B------:R-:W-:-:S02]  /*11bf0*/  CS2R R60, SRZ ;  /* 0x00000000003c7805 */ /* 0x000fc4000001ff00 */
[----:B0-----:R-:W-:Y:S01]  /*11c00*/  LEA R23, R14, R20, 0x2 ;  /* 0x000000140e177211 */ /* 0x001fe200078e10ff */
[----:B------:R0:W-:Y:S01]  /*11c10*/  STL.64 [R1+0x868], R40 ;  /* 0x0008682801007387 */ /* 0x0001e20000100a00 */
[----:B-1----:R-:W-:-:S03]  /*11c20*/  LEA R42, P1, R33, R5, 0x1 ;  /* 0x00000005212a7211 */ /* 0x002fc600078208ff */
[----:B------:R1:W-:Y:S01]  /*11c30*/  STL.64 [R1+0x860], R38 ;  /* 0x0008602601007387 */ /* 0x0003e20000100a00 */
[----:B------:R-:W-:Y:S02]  /*11c40*/  LEA R4, R14, R23, 0x2 ;  /* 0x000000170e047211 */ /* 0x000fe400078e10ff */
[----:B------:R-:W-:-:S03]  /*11c50*/  LEA.HI.X.SX32 R43, R33, R0, 0x1, P1 ;  /* 0x00000000212b7211 */ /* 0x000fc600008f0eff */
[C---:B------:R-:W-:Y:S01]  /*11c60*/  IMAD R19, R14.reuse, 0x4, R4 ;  /* 0x000000040e137824 */ /* 0x040fe200078e0204 */
[----:B0-----:R-:W-:Y:S01]  /*11c70*/  LEA R40, P2, R35, R5, 0x1 ;  /* 0x0000000523287211 */ /* 0x001fe200078408ff */
[----:B------:R0:W-:Y:S03]  /*11c80*/  STL.64 [R1+0x858], R42 ;  /* 0x0008582a01007387 */ /* 0x0001e60000100a00 */
[----:B------:R-:W-:Y:S02]  /*11c90*/  LEA R22, R14, R19, 0x2 ;  /* 0x000000130e167211 */ /* 0x000fe400078e10ff */
[----:B-1----:R-:W-:Y:S02]  /*11ca0*/  LEA R38, P3, R37, R5, 0x1 ;  /* 0x0000000525267211 */ /* 0x002fe400078608ff */
[-C--:B------:R-:W-:Y:S02]  /*11cb0*/  LEA.HI.X.SX32 R41, R35, R0.reuse, 0x1, P2 ;  /* 0x0000000023297211 */ /* 0x080fe400010f0eff */
[----:B------:R-:W-:-:S02]  /*11cc0*/  LEA.HI.X.SX32 R39, R37, R0, 0x1, P3 ;  /* 0x0000000025277211 */ /* 0x000fc400018f0eff */
[-C--:B------:R-:W-:Y:S02]  /*11cd0*/  LEA R34, P2, R21, R5.reuse, 0x1 ;  /* 0x0000000515227211 */ /* 0x080fe400078408ff */
[----:B------:R-:W-:Y:S01]  /*11ce0*/  LEA R32, P3, R31, R5, 0x1 ;  /* 0x000000051f207211 */ /* 0x000fe200078608ff */
[----:B------:R1:W-:Y:S01]  /*11cf0*/  STL.64 [R1+0x848], R38 ;  /* 0x0008482601007387 */ /* 0x0003e20000100a00 */
[-C--:B------:R-:W-:Y:S02]  /*11d00*/  LEA.HI.X.SX32 R35, R21, R0.reuse, 0x1, P2 ;  /* 0x0000000015237211 */ /* 0x080fe400010f0eff */
[----:B0-----:R-:W-:Y:S02]  /*11d10*/  CS2R R42, SRZ ;  /* 0x00000000002a7805 */ /* 0x001fe4000001ff00 */
[----:B------:R-:W-:Y:S01]  /*11d20*/  LEA.HI.X.SX32 R33, R31, R0, 0x1, P3 ;  /* 0x000000001f217211 */ /* 0x000fe200018f0eff */
[----:B------:R0:W-:Y:S01]  /*11d30*/  STL.64 [R1+0x850], R40 ;  /* 0x0008502801007387 */ /* 0x0001e20000100a00 */
[----:B------:R-:W-:-:S02]  /*11d40*/  LEA R6, R14, R22, 0x2 ;  /* 0x000000160e067211 */ /* 0x000fc400078e10ff */
[----:B-1----:R-:W-:-:S04]  /*11d50*/  LEA R38, P1, R15, R5, 0x1 ;  /* 0x000000050f267211 */ /* 0x002fc800078208ff */
[----:B------:R-:W-:Y:S02]  /*11d60*/  LEA.HI.X.SX32 R39, R15, R0, 0x1, P1 ;  /* 0x000000000f277211 */ /* 0x000fe400008f0eff */
[----:B0-----:R-:W-:Y:S02]  /*11d70*/  CS2R R40, SRZ ;  /* 0x0000000000287805 */ /* 0x001fe4000001ff00 */
[CC--:B------:R-:W-:Y:S02]  /*11d80*/  LEA R36, P1, R25.reuse, R5.reuse, 0x1 ;  /* 0x0000000519247211 */ /* 0x0c0fe400078208ff */
[C---:B------:R-:W-:Y:S01]  /*11d90*/  LEA R15, R14.reuse, R6, 0x2 ;  /* 0x000000060e0f7211 */ /* 0x040fe200078e10ff */
[----:B------:R0:W-:Y:S01]  /*11da0*/  STL.64 [R1+0x840], R38 ;  /* 0x0008402601007387 */ /* 0x0001e20000100a00 */
[----:B------:R-:W-:Y:S02]  /*11db0*/  LEA.HI.X.SX32 R37, R25, R0, 0x1, P1 ;  /* 0x0000000019257211 */ /* 0x000fe400008f0eff */
[----:B------:R-:W-:Y:S01]  /*11dc0*/  LEA R30, P1, R3, R5, 0x1 ;  /* 0x00000005031e7211 */ /* 0x000fe200078208ff */
[----:B------:R1:W-:Y:S01]  /*11dd0*/  STL.64 [R1+0x838], R34 ;  /* 0x0008382201007387 */ /* 0x0003e20000100a00 */
[----:B------:R-:W-:-:S02]  /*11de0*/  LEA R21, R14, R15, 0x2 ;  /* 0x0000000f0e157211 */ /* 0x000fc400078e10ff */
[----:B------:R-:W-:Y:S01]  /*11df0*/  LEA.HI.X.SX32 R31, R3, R0, 0x1, P1 ;  /* 0x00000000031f7211 */ /* 0x000fe200008f0eff */
[----:B------:R2:W-:Y:S01]  /*11e00*/  STL.64 [R1+0x830], R32 ;  /* 0x0008302001007387 */ /* 0x0005e20000100a00 */
[-C--:B------:R-:W-:Y:S01]  /*11e10*/  LEA R28, P1, R4, R5.reuse, 0x1 ;  /* 0x00000005041c7211 */ /* 0x080fe200078208ff */
[C---:B------:R-:W-:Y:S02]  /*11e20*/  IMAD R2, R14.reuse, 0x4, R21 ;  /* 0x000000040e027824 */ /* 0x040fe400078e0215 */
[----:B------:R3:W-:Y:S01]  /*11e30*/  STL.64 [R1+0x828], R36 ;  /* 0x0008282401007387 */ /* 0x0007e20000100a00 */
[----:B0-----:R-:W-:Y:S02]  /*11e40*/  CS2R R38, SRZ ;  /* 0x0000000000267805 */ /* 0x001fe4000001ff00 */
[----:B------:R-:W-:Y:S02]  /*11e50*/  LEA R18, R14, R2, 0x2 ;  /* 0x000000020e127211 */ /* 0x000fe400078e10ff */
[----:B-1----:R-:W-:-:S02]  /*11e60*/  LEA R34, P2, R27, R5, 0x1 ;  /* 0x000000051b227211 */ /* 0x002fc400078408ff */
[-C--:B--2---:R-:W-:Y:S02]  /*11e70*/  LEA R32, P3, R29, R5.reuse, 0x1 ;  /* 0x000000051d207211 */ /* 0x084fe400078608ff */
[-C--:B------:R-:W-:Y:S02]  /*11e80*/  LEA.HI.X.SX32 R35, R27, R0.reuse, 0x1, P2 ;  /* 0x000000001b237211 */ /* 0x080fe400010f0eff */
[----:B------:R-:W-:Y:S02]  /*11e90*/  LEA.HI.X.SX32 R33, R29, R0, 0x1, P3 ;  /* 0x000000001d217211 */ /* 0x000fe400018f0eff */
[----:B---3--:R-:W-:Y:S02]  /*11ea0*/  CS2R R36, SRZ ;  /* 0x0000000000247805 */ /* 0x008fe4000001ff00 */
[-C--:B------:R-:W-:Y:S01]  /*11eb0*/  LEA R26, P2, R20, R5.reuse, 0x1 ;  /* 0x00000005141a7211 */ /* 0x080fe200078408ff */
[----:B------:R0:W-:Y:S01]  /*11ec0*/  STL.64 [R1+0x820], R34 ;  /* 0x0008202201007387 */ /* 0x0001e20000100a00 */
[----:B------:R-:W-:-:S02]  /*11ed0*/  LEA R24, P3, R23, R5, 0x1 ;  /* 0x0000000517187211 */ /* 0x000fc400078608ff */
[-C--:B------:R-:W-:Y:S01]  /*11ee0*/  LEA.HI.X.SX32 R27, R20, R0.reuse, 0x1, P2 ;  /* 0x00000000141b7211 */ /* 0x080fe200010f0eff */
[----:B------:R1:W-:Y:S01]  /*11ef0*/  STL.64 [R1+0x818], R32 ;  /* 0x0008182001007387 */ /* 0x0003e20000100a00 */
[-C--:B------:R-:W-:Y:S02]  /*11f00*/  LEA.HI.X.SX32 R25, R23, R0.reuse, 0x1, P3 ;  /* 0x0000000017197211 */ /* 0x080fe400018f0eff */
[----:B------:R-:W-:Y:S01]  /*11f10*/  LEA.HI.X.SX32 R29, R4, R0, 0x1, P1 ;  /* 0x00000000041d7211 */ /* 0x000fe200008f0eff */
[----:B------:R2:W-:Y:S01]  /*11f20*/  STL.64 [R1+0x810], R30 ;  /* 0x0008101e01007387 */ /* 0x0005e20000100a00 */
[----:B------:R-:W-:-:S03]  /*11f30*/  LEA R20, R14, R18, 0x2 ;  /* 0x000000120e147211 */ /* 0x000fc600078e10ff */
[----:B------:R3:W-:Y:S01]  /*11f40*/  STL.64 [R1+0x808], R26 ;  /* 0x0008081a01007387 */ /* 0x0007e20000100a00 */
[C---:B------:R-:W-:Y:S02]  /*11f50*/  LEA R3, R14.reuse, R20, 0x2 ;  /* 0x000000140e037211 */ /* 0x040fe400078e10ff */
[----:B0-----:R-:W-:Y:S01]  /*11f60*/  CS2R R34, SRZ ;  /* 0x0000000000227805 */ /* 0x001fe2000001ff00 */
[----:B------:R0:W-:Y:S01]  /*11f70*/  STL.64 [R1+0x800], R24 ;  /* 0x0008001801007387 */ /* 0x0001e20000100a00 */
[----:B------:R-:W-:Y:S02]  /*11f80*/  LEA R4, R14, R3, 0x2 ;  /* 0x000000030e047211 */ /* 0x000fe400078e10ff */
[----:B-1----:R-:W-:Y:S01]  /*11f90*/  CS2R R32, SRZ ;  /* 0x0000000000207805 */ /* 0x002fe2000001ff00 */
[----:B------:R1:W-:Y:S01]  /*11fa0*/  STL.64 [R1+0x7f8], R28 ;  /* 0x0007f81c01007387 */ /* 0x0003e20000100a00 */
[----:B--2---:R-:W-:Y:S02]  /*11fb0*/  CS2R R30, SRZ ;  /* 0x00000000001e7805 */ /* 0x004fe4000001ff00 */
[----:B---3--:R-:W-:-:S02]  /*11fc0*/  LEA R26, P2, R19, R5, 0x1 ;  /* 0x00000005131a7211 */ /* 0x008fc400078408ff */
[-C--:B0-----:R-:W-:Y:S02]  /*11fd0*/  LEA R24, P3, R22, R5.reuse, 0x1 ;  /* 0x0000000516187211 */ /* 0x081fe400078608ff */
[-C--:B------:R-:W-:Y:S01]  /*11fe0*/  LEA.HI.X.SX32 R27, R19, R0.reuse, 0x1, P2 ;  /* 0x00000000131b7211 */ /* 0x080fe200010f0eff */
[----:B------:R-:W-:Y:S01]  /*11ff0*/  IMAD R19, R14, 0x4, R4 ;  /* 0x000000040e137824 */ /* 0x000fe200078e0204 */
[-C--:B------:R-:W-:Y:S02]  /*12000*/  LEA.HI.X.SX32 R25, R22, R0.reuse, 0x1, P3 ;  /* 0x0000000016197211 */ /* 0x080fe400018f0eff */
[C---:B-1----:R-:W-:Y:S01]  /*12010*/  LEA R28, P1, R6.reuse, R5, 0x1 ;  /* 0x00000005061c7211 */ /* 0x042fe200078208ff */
[----:B------:R0:W-:Y:S03]  /*12020*/  STL.64 [R1+0x7f0], R26 ;  /* 0x0007f01a01007387 */ /* 0x0001e60000100a00 */
[----:B------:R-:W-:Y:S01]  /*12030*/  LEA.HI.X.SX32 R29, R6, R0, 0x1, P1 ;  /* 0x00000000061d7211 */ /* 0x000fe200008f0eff */
[----:B------:R1:W-:Y:S01]  /*12040*/  STL.64 [R1+0x7e8], R24 ;  /* 0x0007e81801007387 */ /* 0x0003e20000100a00 */
[----:B------:R-:W-:-:S03]  /*12050*/  LEA R6, R14, R19, 0x2 ;  /* 0x000000130e067211 */ /* 0x000fc600078e10ff */
[----:B------:R2:W-:Y:S01]  /*12060*/  STL.64 [R1+0x7e0], R28 ;  /* 0x0007e01c01007387 */ /* 0x0005e20000100a00 */
[-C--:B0-----:R-:W-:Y:S02]  /*12070*/  LEA R26, P2, R15, R5.reuse, 0x1 ;  /* 0x000000050f1a7211 */ /* 0x081fe400078408ff */
[-C--:B-1----:R-:W-:Y:S02]  /*12080*/  LEA R24, P3, R21, R5.reuse, 0x1 ;  /* 0x0000000515187211 */ /* 0x082fe400078608ff */
[-C--:B------:R-:W-:Y:S02]  /*12090*/  LEA.HI.X.SX32 R27, R15, R0.reuse, 0x1, P2 ;  /* 0x000000000f1b7211 */ /* 0x080fe400010f0eff */
[----:B------:R-:W-:Y:S02]  /*120a0*/  LEA.HI.X.SX32 R25, R21, R0, 0x1, P3 ;  /* 0x0000000015197211 */ /* 0x000fe400018f0eff */
[----:B--2---:R-:W-:Y:S02]  /*120b0*/  CS2R R28, SRZ ;  /* 0x00000000001c7805 */ /* 0x004fe4000001ff00 */
[----:B------:R-:W-:Y:S01]  /*120c0*/  LEA R22, P3, R20, R5, 0x1 ;  /* 0x0000000514167211 */ /* 0x000fe200078608ff */
[----:B------:R0:W-:Y:S01]  /*120d0*/  STL.64 [R1+0x7d8], R26 ;  /* 0x0007d81a01007387 */ /* 0x0001e20000100a00 */
[----:B------:R-:W-:-:S02]  /*120e0*/  LEA R15, R14, R6, 0x2 ;  /* 0x000000060e0f7211 */ /* 0x000fc400078e10ff */
[-C--:B------:R-:W-:Y:S01]  /*120f0*/  LEA.HI.X.SX32 R23, R20, R0.reuse, 0x1, P3 ;  /* 0x0000000014177211 */ /* 0x080fe200018f0eff */
[----:B------:R1:W-:Y:S01]  /*12100*/  STL.64 [R1+0x7d0], R24 ;  /* 0x0007d01801007387 */ /* 0x0003e20000100a00 */
[-C--:B0-----:R-:W-:Y:S02]  /*12110*/  LEA R26, P1, R2, R5.reuse, 0x1 ;  /* 0x00000005021a7211 */ /* 0x081fe400078208ff */
[----:B-1----:R-:W-:Y:S02]  /*12120*/  LEA R24, P2, R18, R5, 0x1 ;  /* 0x0000000512187211 */ /* 0x002fe400078408ff */
[-C--:B------:R-:W-:Y:S02]  /*12130*/  LEA.HI.X.SX32 R27, R2, R0.reuse, 0x1, P1 ;  /* 0x00000000021b7211 */ /* 0x080fe400008f0eff */
[----:B------:R-:W-:Y:S02]  /*12140*/  LEA.HI.X.SX32 R25, R18, R0, 0x1, P2 ;  /* 0x0000000012197211 */ /* 0x000fe400010f0eff */
[C---:B------:R-:W-:Y:S01]  /*12150*/  LEA R18, R14.reuse, R15, 0x2 ;  /* 0x0000000f0e127211 */ /* 0x040fe200078e10ff */
[----:B------:R0:W-:Y:S03]  /*12160*/  STL.64 [R1+0x7c8], R26 ;  /* 0x0007c81a01007387 */ /* 0x0001e60000100a00 */
[----:B------:R-:W-:Y:S01]  /*12170*/  LEA R2, R14, R18, 0x2 ;  /* 0x000000120e027211 */ /* 0x000fe200078e10ff */
[----:B------:R1:W-:Y:S04]  /*12180*/  STL.64 [R1+0x7c0], R24 ;  /* 0x0007c01801007387 */ /* 0x0003e80000100a00 */
[----:B------:R2:W-:Y:S01]  /*12190*/  STL.64 [R1+0x7b8], R22 ;  /* 0x0007b81601007387 */ /* 0x0005e20000100a00 */
[----:B0-----:R-:W-:-:S02]  /*121a0*/  LEA R26, P1, R3, R5, 0x1 ;  /* 0x00000005031a7211 */ /* 0x001fc400078208ff */
[-C--:B-1----:R-:W-:Y:S02]  /*121b0*/  LEA R24, P2, R4, R5.reuse, 0x1 ;  /* 0x0000000504187211 */ /* 0x082fe400078408ff */
[-C--:B------:R-:W-:Y:S01]  /*121c0*/  LEA.HI.X.SX32 R27, R3, R0.reuse, 0x1, P1 ;  /* 0x00000000031b7211 */ /* 0x080fe200008f0eff */
[----:B------:R-:W-:Y:S01]  /*121d0*/  IMAD R3, R14, 0x4, R2 ;  /* 0x000000040e037824 */ /* 0x000fe200078e0202 */
[CC--:B--2---:R-:W-:Y:S02]  /*121e0*/  LEA R22, P3, R19.reuse, R5.reuse, 0x1 ;  /* 0x0000000513167211 */ /* 0x0c4fe400078608ff */
[-C--:B------:R-:W-:Y:S01]  /*121f0*/  LEA.HI.X.SX32 R25, R4, R0.reuse, 0x1, P2 ;  /* 0x0000000004197211 */ /* 0x080fe200010f0eff */
[----:B------:R-:W-:Y:S01]  /*12200*/  STL.64 [R1+0x7b0], R26 ;  /* 0x0007b01a01007387 */ /* 0x000fe20000100a00 */
[----:B------:R-:W-:Y:S02]  /*12210*/  LEA.HI.X.SX32 R23, R19, R0, 0x1, P3 ;  /* 0x0000000013177211 */ /* 0x000fe400018f0eff */
[----:B------:R-:W-:Y:S01]  /*12220*/  LEA R20, P3, R18, R5, 0x1 ;  /* 0x0000000512147211 */ /* 0x000fe200078608ff */
[----:B------:R0:W-:Y:S01]  /*12230*/  STL.64 [R1+0x7a8], R24 ;  /* 0x0007a81801007387 */ /* 0x0001e20000100a00 */
[----:B------:R-:W-:-:S02]  /*12240*/  LEA R4, R14, R3, 0x2 ;  /* 0x000000030e047211 */ /* 0x000fc400078e10ff */
[----:B------:R-:W-:Y:S01]  /*12250*/  LEA.HI.X.SX32 R21, R18, R0, 0x1, P3 ;  /* 0x0000000012157211 */ /* 0x000fe200018f0eff */
[----:B------:R1:W-:Y:S01]  /*12260*/  STL.64 [R1+0x7a0], R22 ;  /* 0x0007a01601007387 */ /* 0x0003e20000100a00 */
[----:B------:R-:W-:Y:S02]  /*12270*/  LEA R14, R14, R4, 0x2 ;  /* 0x000000040e0e7211 */ /* 0x000fe400078e10ff */
[C---:B------:R-:W-:Y:S02]  /*12280*/  LOP3.LUT R19, R105.reuse, 0x60, RZ, 0x3c, !PT ;  /* 0x0000006069137812 */ /* 0x040fe400078e3cff */
[----:B------:R-:W-:Y:S02]  /*12290*/  LOP3.LUT R18, R105, 0x70, RZ, 0x3c, !PT ;  /* 0x0000007069127812 */ /* 0x000fe400078e3cff */
[----:B------:R-:W-:Y:S02]  /*122a0*/  IADD3 R19, R220, R19, RZ ;  /* 0x00000013dc137210 */ /* 0x000fe40007ffe0ff */
[----:B0-----:R-:W-:-:S02]  /*122b0*/  LEA R24, P1, R6, R5, 0x1 ;  /* 0x0000000506187211 */ /* 0x001fc400078208ff */
[----:B------:R-:W-:Y:S02]  /*122c0*/  IADD3 R18, R220, R18, RZ ;  /* 0x00000012dc127210 */ /* 0x000fe40007ffe0ff */
[CC--:B-1----:R-:W-:Y:S02]  /*122d0*/  LEA R22, P2, R15.reuse, R5.reuse, 0x1 ;  /* 0x000000050f167211 */ /* 0x0c2fe400078408ff */
[-C--:B------:R-:W-:Y:S01]  /*122e0*/  LEA.HI.X.SX32 R25, R6, R0.reuse, 0x1, P1 ;  /* 0x0000000006197211 */ /* 0x080fe200008f0eff */
[----:B------:R-:W-:Y:S01]  /*122f0*/  IMAD.MOV.U32 R6, RZ, RZ, RZ ;  /* 0x000000ffff067224 */ /* 0x000fe200078e00ff */
[----:B------:R-:W-:Y:S02]  /*12300*/  LEA.HI.X.SX32 R23, R15, R0, 0x1, P2 ;  /* 0x000000000f177211 */ /* 0x000fe400010f0eff */
[----:B------:R-:W-:Y:S01]  /*12310*/  LEA R26, P1, R2, R5, 0x1 ;  /* 0x00000005021a7211 */ /* 0x000fe200078208ff */
[----:B------:R0:W-:Y:S01]  /*12320*/  STL.64 [R1+0x798], R24 ;  /* 0x0007981801007387 */ /* 0x0001e20000100a00 */
[----:B------:R-:W-:-:S02]  /*12330*/  SEL R15, RZ, 0x90, !P0 ;  /* 0x00000090ff0f7807 */ /* 0x000fc40004000000 */
[----:B------:R-:W-:Y:S01]  /*12340*/  LEA.HI.X.SX32 R27, R2, R0, 0x1, P1 ;  /* 0x00000000021b7211 */ /* 0x000fe200008f0eff */
[----:B------:R1:W-:Y:S01]  /*12350*/  STL.64 [R1+0x790], R22 ;  /* 0x0007901601007387 */ /* 0x0003e20000100a00 */
[----:B------:R-:W-:Y:S02]  /*12360*/  MOV R2, 0xff800000 ;  /* 0xff80000000027802 */ /* 0x000fe40000000f00 */
[----:B------:R-:W-:Y:S01]  /*12370*/  LOP3.LUT R15, R15, 0x7e, R216, 0x78, !PT ;  /* 0x0000007e0f0f7812 */ /* 0x000fe200078e78d8 */
[----:B------:R2:W-:Y:S01]  /*12380*/  STL.64 [R1+0x788], R20 ;  /* 0x0007881401007387 */ /* 0x0005e20000100a00 */
[----:B0-----:R-:W-:-:S03]  /*12390*/  LEA R24, P2, R3, R5, 0x1 ;  /* 0x0000000503187211 */ /* 0x001fc600078408ff */
[----:B------:R0:W-:Y:S01]  /*123a0*/  STL.64 [R1+0x780], R26 ;  /* 0x0007801a01007387 */ /* 0x0001e20000100a00 */
[-C--:B-1----:R-:W-:Y:S02]  /*123b0*/  LEA R22, P3, R4, R5.reuse, 0x1 ;  /* 0x0000000504167211 */ /* 0x082fe400078608ff */
[-C--:B------:R-:W-:Y:S02]  /*123c0*/  LEA.HI.X.SX32 R25, R3, R0.reuse, 0x1, P2 ;  /* 0x0000000003197211 */ /* 0x080fe400010f0eff */
[----:B--2---:R-:W-:Y:S02]  /*123d0*/  LEA R20, P4, R14, R5, 0x1 ;  /* 0x000000050e147211 */ /* 0x004fe400078808ff */
[-C--:B------:R-:W-:Y:S01]  /*123e0*/  LEA.HI.X.SX32 R23, R4, R0.reuse, 0x1, P3 ;  /* 0x0000000004177211 */ /* 0x080fe200018f0eff */
[----:B------:R1:W-:Y:S01]  /*123f0*/  STL.64 [R1+0x778], R24 ;  /* 0x0007781801007387 */ /* 0x0003e20000100a00 */
[----:B------:R-:W-:Y:S02]  /*12400*/  LEA.HI.X.SX32 R21, R14, R0, 0x1, P4 ;  /* 0x000000000e157211 */ /* 0x000fe400020f0eff */
[----:B0-----:R-:W-:-:S02]  /*12410*/  CS2R R26, SRZ ;  /* 0x00000000001a7805 */ /* 0x001fc4000001ff00 */
[----:B------:R-:W-:Y:S01]  /*12420*/  MOV R0, 0x3f800000 ;  /* 0x3f80000000007802 */ /* 0x000fe20000000f00 */
[----:B------:R0:W-:Y:S01]  /*12430*/  STL.64 [R1+0x770], R22 ;  /* 0x0007701601007387 */ /* 0x0001e20000100a00 */
[----:B------:R-:W-:Y:S02]  /*12440*/  MOV R3, 0x3f800000 ;  /* 0x3f80000000037802 */ /* 0x000fe40000000f00 */
[----:B------:R-:W-:Y:S01]  /*12450*/  LOP3.LUT R14, R15, 0x20, RZ, 0x3c, !PT ;  /* 0x000000200f0e7812 */ /* 0x000fe200078e3cff */
[----:B------:R2:W-:Y:S01]  /*12460*/  STL.64 [R1+0x768], R20 ;  /* 0x0007681401007387 */ /* 0x0005e20000100a00 */
[----:B------:R-:W-:Y:S02]  /*12470*/  MOV R5, RZ ;  /* 0x000000ff00057202 */ /* 0x000fe40000000f00 */
[----:B------:R-:W-:Y:S01]  /*12480*/  IADD3 R15, R220, R15, RZ ;  /* 0x0000000fdc0f7210 */ /* 0x000fe20007ffe0ff */
[----:B------:R3:W-:Y:S01]  /*12490*/  STL [R1+0x6ec], R2 ;  /* 0x0006ec0201007387 */ /* 0x0007e20000100800 */
[----:B-1----:R-:W-:-:S02]  /*124a0*/  CS2R R24, SRZ ;  /* 0x0000000000187805 */ /* 0x002fc4000001ff00 */
[C---:B------:R-:W-:Y:S01]  /*124b0*/  IADD3 R14, R220.reuse, R14, RZ ;  /* 0x0000000edc0e7210 */ /* 0x040fe20007ffe0ff */
[----:B------:R-:W-:Y:S01]  /*124c0*/  STL [R1+0x758], R0 ;  /* 0x0007580001007387 */ /* 0x000fe20000100800 */
[C---:B0-----:R-:W-:Y:S02]  /*124d0*/  LOP3.LUT R23, R105.reuse, 0x20, RZ, 0x3c, !PT ;  /* 0x0000002069177812 */ /* 0x041fe400078e3cff */
[C---:B------:R-:W-:Y:S01]  /*124e0*/  LOP3.LUT R22, R105.reuse, 0x30, RZ, 0x3c, !PT ;  /* 0x0000003069167812 */ /* 0x040fe200078e3cff */
[----:B------:R-:W-:Y:S01]  /*124f0*/  STL [R1+0x70c], RZ ;  /* 0x00070cff01007387 */ /* 0x000fe20000100800 */
[C---:B--2---:R-:W-:Y:S02]  /*12500*/  LOP3.LUT R21, R105.reuse, 0x40, RZ, 0x3c, !PT ;  /* 0x0000004069157812 */ /* 0x044fe400078e3cff */
[----:B---3--:R-:W-:Y:S01]  /*12510*/  MOV R2, 0x3f800000 ;  /* 0x3f80000000027802 */ /* 0x008fe20000000f00 */
[----:B------:R0:W-:Y:S01]  /*12520*/  STL [R1+0x75c], R3 ;  /* 0x00075c0301007387 */ /* 0x0001e20000100800 */
[----:B------:R-:W-:Y:S01]  /*12530*/  LOP3.LUT R20, R105, 0x50, RZ, 0x3c, !PT ;  /* 0x0000005069147812 */ /* 0x000fe200078e3cff */
[C---:B------:R-:W-:Y:S01]  /*12540*/  IMAD.IADD R21, R220.reuse, 0x1, R21 ;  /* 0x00000001dc157824 */ /* 0x040fe200078e0215 */
[C---:B------:R-:W-:Y:S01]  /*12550*/  IADD3 R23, R220.reuse, R23, RZ ;  /* 0x00000017dc177210 */ /* 0x040fe20007ffe0ff */
[----:B------:R1:W-:Y:S01]  /*12560*/  STL [R1+0x760], R2 ;  /* 0x0007600201007387 */ /* 0x0003e20000100800 */
[----:B------:R-:W-:-:S02]  /*12570*/  IADD3 R22, R220, R22, RZ ;  /* 0x00000016dc167210 */ /* 0x000fc40007ffe0ff */
[----:B------:R-:W-:Y:S02]  /*12580*/  CS2R R104, SRZ ;  /* 0x0000000000687805 */ /* 0x000fe4000001ff00 */
[----:B------:R-:W-:Y:S01]  /*12590*/  IADD3 R20, R220, R20, RZ ;  /* 0x00000014dc147210 */ /* 0x000fe20007ffe0ff */
[----:B------:R2:W-:Y:S01]  /*125a0*/  STL [R1+0x754], R0 ;  /* 0x0007540001007387 */ /* 0x0005e20000100800 */
[----:B0-----:R-:W-:Y:S01]  /*125b0*/  MOV R3, 0xff800000 ;  /* 0xff80000000037802 */ /* 0x001fe20000000f00 */
[----:B-1----:R-:W-:-:S04]  /*125c0*/  IMAD.MOV.U32 R2, RZ, RZ, -0x800000 ;  /* 0xff800000ff027424 */ /* 0x002fc800078e00ff */
[----:B------:R0:W-:Y:S01]  /*125d0*/  STL [R1+0x6f0], R3 ;  /* 0x0006f00301007387 */ /* 0x0001e20000100800 */
[----:B--2---:R-:W-:-:S03]  /*125e0*/  MOV R0, 0xff800000 ;  /* 0xff80000000007802 */ /* 0x004fc60000000f00 */
[----:B------:R1:W-:Y:S04]  /*125f0*/  STL [R1+0x6fc], R2 ;  /* 0x0006fc0201007387 */ /* 0x0003e80000100800 */
[----:B------:R-:W-:Y:S01]  /*12600*/  STL [R1+0x400], RZ ;  /* 0x000400ff01007387 */ /* 0x000fe20000100800 */
[----:B0-----:R-:W-:-:S03]  /*12610*/  MOV R3, UR9 ;  /* 0x0000000900037c02 */ /* 0x001fc60008000f00 */
[----:B------:R-:W-:Y:S01]  /*12620*/  STL [R1+0x700], R0 ;  /* 0x0007000001007387 */ /* 0x000fe20000100800 */
[----:B-1----:R-:W-:Y:S01]  /*12630*/  MOV R2, UR8 ;  /* 0x0000000800027c02 */ /* 0x002fe20008000f00 */
[----:B------:R-:W-:Y:S02]  /*12640*/  UIADD3.64 UR8, UR4, 0x200, URZ ;  /* 0x0000020004087897 */ /* 0x000fe4000fffe03f */
[----:B------:R-:W-:Y:S04]  /*12650*/  STL [R1+0x404], RZ ;  /* 0x000404ff01007387 */ /* 0x000fe80000100800 */
        /* <DEDUP_REMOVED lines=254> */
[----:B------:R-:W-:Y:S04]  /*13640*/  STL [R1], RZ ;  /* 0x000000ff01007387 */ /* 0x000fe80000100800 */
        /* <DEDUP_REMOVED lines=127> */
[----:B------:R0:W-:Y:S02]  /*13e40*/  STL.64 [R1+0xd08], R2 ;  /* 0x000d080201007387 */ /* 0x0001e40000100a00 */
[----:B0-----:R-:W-:Y:S01]  /*13e50*/  MOV R2, UR12 ;  /* 0x0000000c00027c02 */ /* 0x001fe20008000f00 */
[----:B------:R-:W-:Y:S01]  /*13e60*/  IMAD.U32 R3, RZ, RZ, UR13 ;  /* 0x0000000dff037e24 */ /* 0x000fe2000f8e00ff */
[----:B------:R-:W-:-:S04]  /*13e70*/  UIADD3.64 UR12, UR4, 0x280, URZ ;  /* 0x00000280040c7897 */ /* 0x000fc8000fffe03f */
[----:B------:R0:W-:Y:S02]  /*13e80*/  STL.64 [R1+0xd00], R2 ;  /* 0x000d000201007387 */ /* 0x0001e40000100a00 */
[----:B0-----:R-:W-:Y:S02]  /*13e90*/  MOV R2, UR8 ;  /* 0x0000000800027c02 */ /* 0x001fe40008000f00 */
[----:B------:R-:W-:Y:S01]  /*13ea0*/  MOV R3, UR9 ;  /* 0x0000000900037c02 */ /* 0x000fe20008000f00 */
[----:B------:R-:W-:-:S04]  /*13eb0*/  UIADD3.64 UR8, UR4, 0x300, URZ ;  /* 0x0000030004087897 */ /* 0x000fc8000fffe03f */
        /* <DEDUP_REMOVED lines=9> */
[----:B0-----:R-:W-:Y:S01]  /*13f50*/  IMAD.U32 R2, RZ, RZ, UR12 ;  /* 0x0000000cff027e24 */ /* 0x001fe2000f8e00ff */
[----:B------:R-:W-:Y:S01]  /*13f60*/  MOV R3, UR13 ;  /* 0x0000000d00037c02 */ /* 0x000fe20008000f00 */
[----:B------:R-:W-:-:S04]  /*13f70*/  UIADD3.64 UR12, UR4, 0x480, URZ ;  /* 0x00000480040c7897 */ /* 0x000fc8000fffe03f */
[----:B------:R0:W-:Y:S02]  /*13f80*/  STL.64 [R1+0xce0], R2 ;  /* 0x000ce00201007387 */ /* 0x0001e40000100a00 */
[----:B0-----:R-:W-:Y:S02]  /*13f90*/  MOV R2, UR8 ;  /* 0x0000000800027c02 */ /* 0x001fe40008000f00 */
[----:B------:R-:W-:Y:S01]  /*13fa0*/  MOV R3, UR9 ;  /* 0x0000000900037c02 */ /* 0x000fe20008000f00 */
        /* <DEDUP_REMOVED lines=26> */
[----:B0-----:R-:W-:Y:S01]  /*14150*/  MOV R2, UR12 ;  /* 0x0000000c00027c02 */ /* 0x001fe20008000f00 */
[----:B------:R-:W-:Y:S01]  /*14160*/  UMOV UR12, UR50 ;  /* 0x00000032000c7c82 */ /* 0x000fe20008000000 */
[----:B------:R-:W-:Y:S01]  /*14170*/  MOV R3, UR13 ;  /* 0x0000000d00037c02 */ /* 0x000fe20008000f00 */
[----:B------:R-:W-:Y:S01]  /*14180*/  UMOV UR13, 0x80000020 ;  /* 0x80000020000d7882 */ /* 0x000fe20000000000 */
[----:B------:R-:W-:Y:S01]  /*14190*/  MOV R106, UR12 ;  /* 0x0000000c006a7c02 */ /* 0x000fe20008000f00 */
[----:B------:R-:W-:Y:S01]  /*141a0*/  IMAD.U32 R107, RZ, RZ, UR13 ;  /* 0x0000000dff6b7e24 */ /* 0x000fe2000f8e00ff */
[----:B------:R-:W-:Y:S01]  /*141b0*/  UIADD3.64 UR12, UR4, 0x1200, URZ ;  /* 0x00001200040c7897 */ /* 0x000fe2000fffe03f */
        /* <DEDUP_REMOVED lines=8> */
[----:B------:R0:W-:Y:S04]  /*14240*/  STL.64 [R1+0xc90], R2 ;  /* 0x000c900201007387 */ /* 0x0001e80000100a00 */
[----:B------:R1:W-:Y:S01]  /*14250*/  STL.64 [R1+0xb80], R106 ;  /* 0x000b806a01007387 */ /* 0x0003e20000100a00 */
[----:B0-----:R-:W-:Y:S02]  /*14260*/  MOV R2, UR8 ;  /* 0x0000000800027c02 */ /* 0x001fe40008000f00 */
[----:B------:R-:W-:Y:S01]  /*14270*/  MOV R3, UR9 ;  /* 0x0000000900037c02 */ /* 0x000fe20008000f00 */
[----:B------:R-:W-:Y:S01]  /*14280*/  UIADD3.64 UR8, UR4, 0x1280, URZ ;  /* 0x0000128004087897 */ /* 0x000fe2000fffe03f */
[----:B-1----:R-:W-:Y:S02]  /*14290*/  MOV R106, UR14 ;  /* 0x0000000e006a7c02 */ /* 0x002fe40008000f00 */
[----:B------:R-:W-:Y:S01]  /*142a0*/  MOV R107, UR15 ;  /* 0x0000000f006b7c02 */ /* 0x000fe20008000f00 */
[----:B------:R0:W-:Y:S01]  /*142b0*/  STL.64 [R1+0xc88], R2 ;  /* 0x000c880201007387 */ /* 0x0001e20000100a00 */
[----:B------:R-:W-:-:S03]  /*142c0*/  UIADD3.64 UR14, UR4, 0x800, URZ ;  /* 0x00000800040e7897 */ /* 0x000fc6000fffe03f */
[----:B------:R1:W-:Y:S01]  /*142d0*/  STL.64 [R1+0xc80], R106 ;  /* 0x000c806a01007387 */ /* 0x0003e20000100a00 */
[----:B0-----:R-:W-:Y:S01]  /*142e0*/  IMAD.U32 R2, RZ, RZ, UR12 ;  /* 0x0000000cff027e24 */ /* 0x001fe2000f8e00ff */
[----:B------:R-:W-:Y:S01]  /*142f0*/  MOV R3, UR13 ;  /* 0x0000000d00037c02 */ /* 0x000fe20008000f00 */
[----:B------:R-:W-:Y:S01]  /*14300*/  UIADD3.64 UR12, UR4, 0x1300, URZ ;  /* 0x00001300040c7897 */ /* 0x000fe2000fffe03f */
[----:B-1----:R-:W-:-:S03]  /*14310*/  CS2R R106, SRZ ;  /* 0x00000000006a7805 */ /* 0x002fc6000001ff00 */
        /* <DEDUP_REMOVED lines=17> */
[----:B-1----:R-:W-:Y:S02]  /*14430*/  MOV R152, UR14 ;  /* 0x0000000e00987c02 */ /* 0x002fe40008000f00 */
[----:B------:R-:W-:Y:S01]  /*14440*/  MOV R153, UR15 ;  /* 0x0000000f00997c02 */ /* 0x000fe20008000f00 */
[----:B------:R0:W-:Y:S01]  /*14450*/  STL.64 [R1+0xc58], R2 ;  /* 0x000c580201007387 */ /* 0x0001e20000100a00 */
[----:B------:R-:W-:-:S03]  /*14460*/  UIADD3.64 UR14, UR4, 0xb00, URZ ;  /* 0x00000b00040e7897 */ /* 0x000fc6000fffe03f */
[----:B------:R1:W-:Y:S01]  /*14470*/  STL.64 [R1+0xc50], R152 ;  /* 0x000c509801007387 */ /* 0x0003e20000100a00 */
[----:B0-----:R-:W-:Y:S01]  /*14480*/  MOV R2, UR10 ;  /* 0x0000000a00027c02 */ /* 0x001fe20008000f00 */
[----:B------:R-:W-:Y:S01]  /*14490*/  IMAD.U32 R3, RZ, RZ, UR11 ;  /* 0x0000000bff037e24 */ /* 0x000fe2000f8e00ff */
[----:B------:R-:W-:Y:S01]  /*144a0*/  UIADD3.64 UR10, UR4, 0xb80, URZ ;  /* 0x00000b80040a7897 */ /* 0x000fe2000fffe03f */
[----:B-1----:R-:W-:Y:S02]  /*144b0*/  MOV R152, UR18 ;  /* 0x0000001200987c02 */ /* 0x002fe40008000f00 */
[----:B------:R-:W-:Y:S01]  /*144c0*/  MOV R153, UR19 ;  /* 0x0000001300997c02 */ /* 0x000fe20008000f00 */
[----:B------:R0:W-:Y:S01]  /*144d0*/  STL.64 [R1+0xc48], R2 ;  /* 0x000c480201007387 */ /* 0x0001e20000100a00 */
[----:B------:R-:W-:-:S03]  /*144e0*/  UIADD3.64 UR18, UR4, 0xc00, URZ ;  /* 0x00000c0004127897 */ /* 0x000fc6000fffe03f */
[----:B------:R1:W-:Y:S01]  /*144f0*/  STL.64 [R1+0xc40], R152 ;  /* 0x000c409801007387 */ /* 0x0003e20000100a00 */
[----:B0-----:R-:W-:Y:S02]  /*14500*/  MOV R2, UR14 ;  /* 0x0000000e00027c02 */ /* 0x001fe40008000f00 */
[----:B------:R-:W-:Y:S01]  /*14510*/  MOV R3, UR15 ;  /* 0x0000000f00037c02 */ /* 0x000fe20008000f00 */
[----:B------:R-:W-:Y:S01]  /*14520*/  UIADD3.64 UR14, UR4, 0xc80, URZ ;  /* 0x00000c80040e7897 */ /* 0x000fe2000fffe03f */
[----:B-1----:R-:W-:Y:S01]  /*14530*/  IMAD.U32 R152, RZ, RZ, UR10 ;  /* 0x0000000aff987e24 */ /* 0x002fe2000f8e00ff */
[----:B------:R-:W-:Y:S01]  /*14540*/  MOV R153, UR11 ;  /* 0x0000000b00997c02 */ /* 0x000fe20008000f00 */
[----:B------:R-:W-:Y:S01]  /*14550*/  UIADD3.64 UR10, UR4, 0xd00, URZ ;  /* 0x00000d00040a7897 */ /* 0x000fe2000fffe03f */
[----:B------:R0:W-:Y:S04]  /*14560*/  STL.64 [R1+0xc38], R2 ;  /* 0x000c380201007387 */ /* 0x0001e80000100a00 */
[----:B------:R1:W-:Y:S01]  /*14570*/  STL.64 [R1+0xc30], R152 ;  /* 0x000c309801007387 */ /* 0x0003e20000100a00 */
[----:B0-----:R-:W-:-:S02]  /*14580*/  MOV R2, UR18 ;  /* 0x0000001200027c02 */ /* 0x001fc40008000f00 */
[----:B------:R-:W-:Y:S01]  /*14590*/  MOV R3, UR19 ;  /* 0x0000001300037c02 */ /* 0x000fe20008000f00 */
[----:B------:R-:W-:Y:S01]  /*145a0*/  UIADD3.64 UR18, UR4, 0xd80, URZ ;  /* 0x00000d8004127897 */ /* 0x000fe2000fffe03f */
[----:B-1----:R-:W-:Y:S01]  /*145b0*/  MOV R152, UR14 ;  /* 0x0000000e00987c02 */ /* 0x002fe20008000f00 */
[----:B------:R-:W-:Y:S01]  /*145c0*/  IMAD.U32 R153, RZ, RZ, UR15 ;  /* 0x0000000fff997e24 */ /* 0x000fe2000f8e00ff */
[----:B------:R-:W-:Y:S01]  /*145d0*/  UIADD3.64 UR14, UR4, 0xe00, URZ ;  /* 0x00000e00040e7897 */ /* 0x000fe2000fffe03f */
[----:B------:R0:W-:Y:S04]  /*145e0*/  STL.64 [R1+0xc28], R2 ;  /* 0x000c280201007387 */ /* 0x0001e80000100a00 */
[----:B------:R1:W-:Y:S01]  /*145f0*/  STL.64 [R1+0xc20], R152 ;  /* 0x000c209801007387 */ /* 0x0003e20000100a00 */
[----:B0-----:R-:W-:-:S02]  /*14600*/  MOV R2, UR10 ;  /* 0x0000000a00027c02 */ /* 0x001fc40008000f00 */
        /* <DEDUP_REMOVED lines=69> */
[----:B------:R0:W-:Y:S01]  /*14a60*/  STL.64 [R1+0xb98], R2 ;  /* 0x000b980201007387 */ /* 0x0001e20000100a00 */
[----:B------:R-:W-:Y:S02]  /*14a70*/  UIADD3.64 UR14, UR6, 0x100, URZ ;  /* 0x00000100060e7897 */ /* 0x000fe4000fffe03f */
[----:B------:R-:W-:Y:S01]  /*14a80*/  UIADD3.64 UR18, UR6, 0x102, URZ ;  /* 0x0000010206127897 */ /* 0x000fe2000fffe03f */
[----:B------:R1:W-:Y:S01]  /*14a90*/  STL.64 [R1+0xb90], R152 ;  /* 0x000b909801007387 */ /* 0x0003e20000100a00 */
[----:B------:R-:W-:-:S02]  /*14aa0*/  UIADD3.64 UR14, UR6, 0x1fe, URZ ;  /* 0x000001fe060e7897 */ /* 0x000fc4000fffe03f */
[----:B------:R-:W-:Y:S02]  /*14ab0*/  UIADD3.64 UR18, UR6, 0x200, URZ ;  /* 0x0000020006127897 */ /* 0x000fe4000fffe03f */
[----:B------:R-:W-:Y:S02]  /*14ac0*/  UIADD3.64 UR14, UR6, 0x204, URZ ;  /* 0x00000204060e7897 */ /* 0x000fe4000fffe03f */
[----:B------:R-:W-:Y:S01]  /*14ad0*/  UIADD3.64 UR18, UR6, 0x2fe, URZ ;  /* 0x000002fe06127897 */ /* 0x000fe2000fffe03f */
[----:B0-----:R-:W-:Y:S01]  /*14ae0*/  MOV R2, UR10 ;  /* 0x0000000a00027c02 */ /* 0x001fe20008000f00 */
[----:B------:R-:W-:Y:S01]  /*14af0*/  UIADD3.64 UR14, UR6, 0x302, URZ ;  /* 0x00000302060e7897 */ /* 0x000fe2000fffe03f */
[----:B------:R-:W-:Y:S01]  /*14b00*/  MOV R3, UR11 ;  /* 0x0000000b00037c02 */ /* 0x000fe20008000f00 */
[----:B------:R-:W-:Y:S01]  /*14b10*/  UIADD3.64 UR10, UR6, 0xfe, URZ ;  /* 0x000000fe060a7897 */ /* 0x000fe2000fffe03f */
[----:B-1----:R-:W-:Y:S01]  /*14b20*/  MOV R152, UR48 ;  /* 0x0000003000987c02 */ /* 0x002fe20008000f00 */
[----:B------:R-:W-:Y:S01]  /*14b30*/  IMAD.U32 R153, RZ, RZ, UR49 ;  /* 0x00000031ff997e24 */ /* 0x000fe2000f8e00ff */
[----:B------:R-:W-:Y:S01]  /*14b40*/  UIADD3.64 UR10, UR6, 0x104, URZ ;  /* 0x00000104060a7897 */ /* 0x000fe2000fffe03f */
[----:B------:R0:W-:Y:S01]  /*14b50*/  STL.64 [R1+0xb88], R2 ;  /* 0x000b880201007387 */ /* 0x0001e20000100a00 */
[----:B------:R-:W-:-:S02]  /*14b60*/  UIADD3.64 UR10, UR6, 0x202, URZ ;  /* 0x00000202060a7897 */ /* 0x000fc4000fffe03f */
[----:B------:R-:W-:Y:S02]  /*14b70*/  UIADD3.64 UR10, UR6, 0x300, URZ ;  /* 0x00000300060a7897 */ /* 0x000fe4000fffe03f */
[----:B------:R-:W-:Y:S02]  /*14b80*/  UIADD3.64 UR18, UR6, 0x304, URZ ;  /* 0x0000030406127897 */ /* 0x000fe4000fffe03f */
[----:B------:R-:W-:Y:S02]  /*14b90*/  UIADD3.64 UR10, UR6, 0x3fe, URZ ;  /* 0x000003fe060a7897 */ /* 0x000fe4000fffe03f */
[----:B------:R-:W-:Y:S02]  /*14ba0*/  UIADD3.64 UR14, UR6, 0x400, URZ ;  /* 0x00000400060e7897 */ /* 0x000fe4000fffe03f */
[----:B------:R-:W-:Y:S01]  /*14bb0*/  UIADD3.64 UR18, UR6, 0x402, URZ ;  /* 0x0000040206127897 */ /* 0x000fe2000fffe03f */
[----:B0-----:R-:W-:Y:S01]  /*14bc0*/  MOV R2, UR54 ;  /* 0x0000003600027c02 */ /* 0x001fe20008000f00 */
[----:B------:R-:W-:Y:S01]  /*14bd0*/  UIADD3.64 UR10, UR6, 0x404, URZ ;  /* 0x00000404060a7897 */ /* 0x000fe2000fffe03f */
[----:B------:R-:W-:Y:S01]  /*14be0*/  MOV R3, UR55 ;  /* 0x0000003700037c02 */ /* 0x000fe20008000f00 */
[----:B------:R-:W-:-:S02]  /*14bf0*/  UIADD3.64 UR14, UR6, 0x4fe, URZ ;  /* 0x000004fe060e7897 */ /* 0x000fc4000fffe03f */
[----:B------:R-:W-:Y:S02]  /*14c00*/  UIADD3.64 UR18, UR6, 0x500, URZ ;  /* 0x0000050006127897 */ /* 0x000fe4000fffe03f */
[----:B------:R0:W-:Y:S01]  /*14c10*/  STL.64 [R1+0xb78], R2 ;  /* 0x000b780201007387 */ /* 0x0001e20000100a00 */
[----:B------:R-:W-:Y:S02]  /*14c20*/  UIADD3.64 UR10, UR6, 0x502, URZ ;  /* 0x00000502060a7897 */ /* 0x000fe4000fffe03f */
[----:B------:R-:W-:Y:S01]  /*14c30*/  UIADD3.64 UR14, UR6, 0x504, URZ ;  /* 0x00000504060e7897 */ /* 0x000fe2000fffe03f */
[----:B------:R0:W-:Y:S01]  /*14c40*/  STL.64 [R1+0xb70], R152 ;  /* 0x000b709801007387 */ /* 0x0001e20000100a00 */
[----:B------:R-:W-:-:S12]  /*14c50*/  UIADD3.64 UR18, UR6, 0x5fe, URZ ;  /* 0x000005fe06127897 */ /* 0x000fd8000fffe03f */
.L_x_1:
[----:B0-----:R-:W2:Y:S04]  /*14c60*/  LDL.64 R2, [R1+0xcc8] ;  /* 0x000cc80001027983 */ /* 0x001ea80000100a00 */
[----:B------:R-:W3:Y:S04]  /*14c70*/  LDL.64 R158, [R1+0xce8] ;  /* 0x000ce800019e7983 */ /* 0x000ee80000100a00 */
[----:B------:R-:W4:Y:S04]  /*14c80*/  LDL.64 R156, [R1+0xce0] ;  /* 0x000ce000019c7983 */ /* 0x000f280000100a00 */
[----:B------:R-:W3:Y:S04]  /*14c90*/  LDL.64 R154, [R1+0xcd8] ;  /* 0x000cd800019a7983 */ /* 0x000ee80000100a00 */
[----:B------:R-:W4:Y:S04]  /*14ca0*/  LDL.64 R152, [R1+0xcd0] ;  /* 0x000cd00001987983 */ /* 0x000f280000100a00 */
[----:B------:R-:W-:Y:S04]  /*14cb0*/  STL.64 [R1+0xfd0], R150 ;  /* 0x000fd09601007387 */ /* 0x000fe80000100a00 */
        /* <DEDUP_REMOVED lines=57> */
[----:B------:R0:W-:Y:S04]  /*15050*/  STL.64 [R1+0xe00], R34 ;  /* 0x000e002201007387 */ /* 0x0001e80000100a00 */
[----:B------:R-:W-:Y:S04]  /*15060*/  STL.64 [R1+0xdf8], R32 ;  /* 0x000df82001007387 */ /* 0x000fe80000100a00 */
[----:B------:R-:W-:Y:S04]  /*15070*/  STL.64 [R1+0xdf0], R30 ;  /* 0x000df01e01007387 */ /* 0x000fe80000100a00 */
[----:B------:R1:W-:Y:S04]  /*15080*/  STL.64 [R1+0xde8], R28 ;  /* 0x000de81c01007387 */ /* 0x0003e80000100a00 */
[----:B------:R1:W-:Y:S04]  /*15090*/  STL.64 [R1+0xde0], R26 ;  /* 0x000de01a01007387 */ /* 0x0003e80000100a00 */
[----:B------:R1:W-:Y:S04]  /*150a0*/  STL.64 [R1+0xdd8], R24 ;  /* 0x000dd81801007387 */ /* 0x0003e80000100a00 */
[----:B0-----:R-:W3:Y:S04]  /*150b0*/  LDL.64 R34, [R1+0xcc0] ;  /* 0x000cc00001227983 */ /* 0x001ee80000100a00 */
[----:B-1----:R-:W3:Y:S01]  /*150c0*/  LDL.64 R28, [R1+0xd00] ;  /* 0x000d0000011c7983 */ /* 0x002ee20000100a00 */
[----:B------:R-:W-:-:S03]  /*150d0*/  MOV R51, UR25 ;  /* 0x0000001900337c02 */ /* 0x000fc60008000f00 */
[----:B------:R-:W3:Y:S01]  /*150e0*/  LDL.64 R26, [R1+0xcb0] ;  /* 0x000cb000011a7983 */ /* 0x000ee20000100a00 */
[----:B------:R-:W-:-:S03]  /*150f0*/  MOV R50, UR24 ;  /* 0x0000001800327c02 */ /* 0x000fc60008000f00 */
[----:B------:R-:W3:Y:S04]  /*15100*/  LDL.64 R24, [R1+0xcb8] ;  /* 0x000cb80001187983 */ /* 0x000ee80000100a00 */
[----:B------:R-:W3:Y:S04]  /*15110*/  LDL.64 R32, [R1+0xcf0] ;  /* 0x000cf00001207983 */ /* 0x000ee80000100a00 */
[----:B------:R-:W3:Y:S01]  /*15120*/  LDL.64 R30, [R1+0xcf8] ;  /* 0x000cf800011e7983 */ /* 0x000ee20000100a00 */
[----:B--2---:R-:W-:Y:S02]  /*15130*/  R2UR UR24, R2 ;  /* 0x00000000021872ca */ /* 0x004fe400000e0000 */
[----:B------:R-:W-:-:S02]  /*15140*/  R2UR UR25, R3 ;  /* 0x00000000031972ca */ /* 0x000fc400000e0000 */
[----:B------:R-:W2:Y:S01]  /*15150*/  LDL.64 R2, [R1+0xd08] ;  /* 0x000d080001027983 */ /* 0x000ea20000100a00 */
[----:B------:R-:W-:Y:S02]  /*15160*/  MOV R47, UR29 ;  /* 0x0000001d002f7c02 */ /* 0x000fe40008000f00 */
[----:B------:R-:W-:Y:S02]  /*15170*/  MOV R46, UR28 ;  /* 0x0000001c002e7c02 */ /* 0x000fe40008000f00 */
[----:B------:R-:W-:Y:S02]  /*15180*/  MOV R55, UR21 ;  /* 0x0000001500377c02 */ /* 0x000fe40008000f00 */
[----:B------:R-:W-:Y:S02]  /*15190*/  MOV R54, UR20 ;  /* 0x0000001400367c02 */ /* 0x000fe40008000f00 */
[----:B------:R-:W-:Y:S02]  /*151a0*/  MOV R63, UR13 ;  /* 0x0000000d003f7c02 */ /* 0x000fe40008000f00 */
[----:B------:R-:W-:-:S02]  /*151b0*/  MOV R62, UR12 ;  /* 0x0000000c003e7c02 */ /* 0x000fc40008000f00 */
[----:B----4-:R-:W-:Y:S02]  /*151c0*/  R2UR UR20, R152 ;  /* 0x00000000981472ca */ /* 0x010fe400000e0000 */
[----:B------:R-:W-:Y:S01]  /*151d0*/  R2UR UR21, R153 ;  /* 0x00000000991572ca */ /* 0x000fe200000e0000 */
[----:B-----5:R-:W-:Y:S01]  /*151e0*/  IMAD.WIDE R152, R7, 0x2, R10 ;  /* 0x0000000207987825 */ /* 0x020fe200078e020a */
[----:B------:R-:W-:Y:S02]  /*151f0*/  R2UR UR12, R156 ;  /* 0x000000009c0c72ca */ /* 0x000fe400000e0000 */
[----:B------:R-:W-:Y:S01]  /*15200*/  R2UR UR13, R157 ;  /* 0x000000009d0d72ca */ /* 0x000fe200000e0000 */
[----:B------:R-:W-:Y:S01]  /*15210*/  IMAD.WIDE R156, R7, 0x2, R16 ;  /* 0x00000002079c7825 */ /* 0x000fe200078e0210 */
[----:B------:R-:W-:Y:S02]  /*15220*/  MOV R59, UR17 ;  /* 0x00000011003b7c02 */ /* 0x000fe40008000f00 */
[----:B------:R-:W-:-:S02]  /*15230*/  MOV R58, UR16 ;  /* 0x00000010003a7c02 */ /* 0x000fc40008000f00 */
[----:B---3--:R-:W-:Y:S02]  /*15240*/  R2UR UR16, R154 ;  /* 0x000000009a1072ca */ /* 0x008fe400000e0000 */
[----:B------:R-:W-:Y:S01]  /*15250*/  R2UR UR17, R155 ;  /* 0x000000009b1172ca */ /* 0x000fe200000e0000 */
[C---:B------:R-:W-:Y:S01]  /*15260*/  IMAD.WIDE R154, R7.reuse, 0x2, R8 ;  /* 0x00000002079a7825 */ /* 0x040fe200078e0208 */
[----:B------:R-:W-:-:S03]  /*15270*/  SHF.L.U32 R160, R7, 0x1, RZ ;  /* 0x0000000107a07819 */ /* 0x000fc600000006ff */
[----:B------:R-:W-:Y:S01]  /*15280*/  IMAD.WIDE R152, R6, 0x2, R152 ;  /* 0x0000000206987825 */ /* 0x000fe200078e0298 */
[----:B------:R-:W-:-:S03]  /*15290*/  MOV R150, UR9 ;  /* 0x0000000900967c02 */ /* 0x000fc60008000f00 */
[----:B------:R-:W-:Y:S01]  /*152a0*/  IMAD R162, R7, 0x1a, RZ ;  /* 0x0000001a07a27824 */ /* 0x000fe200078e02ff */
[----:B------:R-:W-:Y:S01]  /*152b0*/  MOV R151, UR8 ;  /* 0x0000000800977c02 */ /* 0x000fe20008000f00 */
[----:B------:R-:W-:Y:S01]  /*152c0*/  IMAD.WIDE R156, R6, 0x2, R156 ;  /* 0x00000002069c7825 */ /* 0x000fe200078e029c */
[----:B------:R-:W-:Y:S01]  /*152d0*/  R2UR UR8, R158 ;  /* 0x000000009e0872ca */ /* 0x000fe200000e0000 */
[----:B------:R0:W3:Y:S01]  /*152e0*/  LDG.E.U16 R93, desc[UR60][R152.64] ;  /* 0x0000003c985d7981 */ /* 0x0000e2000c1e1500 */
[----:B------:R-:W-:Y:S01]  /*152f0*/  R2UR UR9, R159 ;  /* 0x000000009f0972ca */ /* 0x000fe200000e0000 */
[----:B------:R-:W-:Y:S02]  /*15300*/  IMAD.WIDE R154, R6, 0x2, R154 ;  /* 0x00000002069a7825 */ /* 0x000fe400078e029a */
[----:B------:R1:W4:Y:S02]  /*15310*/  LDG.E.U16 R91, desc[UR60][R156.64] ;  /* 0x0000003c9c5b7981 */ /* 0x000324000c1e1500 */
[----:B------:R-:W-:-:S02]  /*15320*/  IMAD.WIDE R158, R162, 0x2, R12 ;  /* 0x00000002a29e7825 */ /* 0x000fc400078e020c */
[----:B------:R1:W3:Y:S02]  /*15330*/  LDG.E.U16 R94, desc[UR60][R154.64] ;  /* 0x0000003c9a5e7981 */ /* 0x0002e4000c1e1500 */
[----:B0-----:R-:W-:-:S04]  /*15340*/  IMAD.WIDE R152, R160, 0x2, R8 ;  /* 0x00000002a0987825 */ /* 0x001fc800078e0208 */
[----:B-1----:R-:W-:-:S04]  /*15350*/  IMAD.WIDE R156, R160, 0x2, R12 ;  /* 0x00000002a09c7825 */ /* 0x002fc800078e020c */
[----:B------:R-:W-:-:S04]  /*15360*/  IMAD.WIDE R154, R6, 0x2, R158 ;  /* 0x00000002069a7825 */ /* 0x000fc800078e029e */
[----:B------:R-:W-:Y:S01]  /*15370*/  IMAD.WIDE R158, R6, 0x2, R152 ;  /* 0x00000002069e7825 */ /* 0x000fe200078e0298 */
[----:B------:R-:W4:Y:S03]  /*15380*/  LDG.E.U16 R86, desc[UR60][R154.64] ;  /* 0x0000003c9a567981 */ /* 0x000f26000c1e1500 */
[C---:B------:R-:W-:Y:S01]  /*15390*/  IMAD R4, R7.reuse, 0x3, RZ ;  /* 0x0000000307047824 */ /* 0x040fe200078e02ff */
[----:B------:R-:W-:Y:S01]  /*153a0*/  SHF.L.U32 R0, R7, 0x2, RZ ;  /* 0x0000000207007819 */ /* 0x000fe200000006ff */
[----:B------:R0:W4:Y:S04]  /*153b0*/  LDG.E.U16 R90, desc[UR60][R158.64] ;  /* 0x0000003c9e5a7981 */ /* 0x000128000c1e1500 */
[----:B0-----:R-:W-:Y:S01]  /*153c0*/  IMAD.WIDE R158, R0, 0x2, R8 ;  /* 0x00000002009e7825 */ /* 0x001fe200078e0208 */
[----:B------:R-:W-:-:S02]  /*153d0*/  MOV R42, UR32 ;  /* 0x00000020002a7c02 */ /* 0x000fc40008000f00 */
[----:B------:R-:W-:Y:S02]  /*153e0*/  MOV R39, UR37 ;  /* 0x0000002500277c02 */ /* 0x000fe40008000f00 */
[----:B------:R-:W-:Y:S02]  /*153f0*/  R2UR UR28, R34 ;  /* 0x00000000221c72ca */ /* 0x000fe400000e0000 */
[----:B------:R-:W-:Y:S02]  /*15400*/  R2UR UR29, R35 ;  /* 0x00000000231d72ca */ /* 0x000fe400000e0000 */
[----:B------:R-:W-:Y:S02]  /*15410*/  MOV R35, UR41 ;  /* 0x0000002900237c02 */ /* 0x000fe40008000f00 */
[----:B------:R-:W-:Y:S02]  /*15420*/  MOV R34, UR40 ;  /* 0x0000002800227c02 */ /* 0x000fe40008000f00 */
[----:B------:R-:W-:-:S02]  /*15430*/  R2UR UR40, R28 ;  /* 0x000000001c2872ca */ /* 0x000fc400000e0000 */
[----:B------:R-:W-:Y:S02]  /*15440*/  R2UR UR41, R29 ;  /* 0x000000001d2972ca */ /* 0x000fe400000e0000 */
[----:B------:R-:W-:Y:S02]  /*15450*/  MOV R29, UR45 ;  /* 0x0000002d001d7c02 */ /* 0x000fe40008000f00 */
[----:B------:R-:W-:Y:S02]  /*15460*/  MOV R28, UR44 ;  /* 0x0000002c001c7c02 */ /* 0x000fe40008000f00 */
[----:B------:R-:W-:Y:S02]  /*15470*/  R2UR UR44, R26 ;  /* 0x000000001a2c72ca */ /* 0x000fe400000e0000 */
[----:B------:R-:W-:Y:S02]  /*15480*/  R2UR UR45, R27 ;  /* 0x000000001b2d72ca */ /* 0x000fe400000e0000 */
[----:B------:R-:W-:-:S02]  /*15490*/  MOV R27, UR53 ;  /* 0x00000035001b7c02 */ /* 0x000fc40008000f00 */
[----:B------:R-:W-:Y:S02]  /*154a0*/  MOV R26, UR52 ;  /* 0x00000034001a7c02 */ /* 0x000fe40008000f00 */
[----:B------:R-:W-:Y:S02]  /*154b0*/  R2UR UR52, R24 ;  /* 0x00000000183472ca */ /* 0x000fe400000e0000 */
[----:B------:R-:W-:Y:S02]  /*154c0*/  R2UR UR53, R25 ;  /* 0x00000000193572ca */ /* 0x000fe400000e0000 */
[----:B------:R-:W-:Y:S02]  /*154d0*/  MOV R25, UR57 ;  /* 0x0000003900197c02 */ /* 0x000fe40008000f00 */
[----:B------:R-:W-:Y:S02]  /*154e0*/  MOV R24, UR56 ;  /* 0x0000003800187c02 */ /* 0x000fe40008000f00 */
[----:B--2---:R-:W-:-:S02]  /*154f0*/  R2UR UR56, R2 ;  /* 0x00000000023872ca */ /* 0x004fc400000e0000 */
[----:B------:R-:W-:Y:S01]  /*15500*/  R2UR UR57, R3 ;  /* 0x00000000033972ca */ /* 0x000fe200000e0000 */
[----:B------:R-:W-:-:S04]  /*15510*/  IMAD.WIDE R2, R7, 0x2, R12 ;  /* 0x0000000207027825 */ /* 0x000fc800078e020c */
[----:B------:R-:W-:-:S05]  /*15520*/  IMAD.WIDE R2, R6, 0x2, R2 ;  /* 0x0000000206027825 */ /* 0x000fca00078e0202 */
[----:B------:R0:W2:Y:S02]  /*15530*/  LDG.E.U16 R92, desc[UR60][R2.64] ;  /* 0x0000003c025c7981 */ /* 0x0000a4000c1e1500 */
[----:B0-----:R-:W-:-:S04]  /*15540*/  IMAD.WIDE R2, R160, 0x2, R10 ;  /* 0x00000002a0027825 */ /* 0x001fc800078e020a */
[----:B------:R-:W-:-:S04]  /*15550*/  IMAD.WIDE R160, R160, 0x2, R16 ;  /* 0x00000002a0a07825 */ /* 0x000fc800078e0210 */
[----:B------:R-:W-:-:S04]  /*15560*/  IMAD.WIDE R152, R6, 0x2, R2 ;  /* 0x0000000206987825 */ /* 0x000fc800078e0202 */
[C---:B------:R-:W-:Y:S01]  /*15570*/  IMAD.WIDE R2, R6.reuse, 0x2, R156 ;  /* 0x0000000206027825 */ /* 0x040fe200078e029c */
[----:B------:R-:W4:Y:S03]  /*15580*/  LDG.E.U16 R89, desc[UR60][R152.64] ;  /* 0x0000003c98597981 */ /* 0x000f26000c1e1500 */
[----:B------:R-:W-:Y:S01]  /*15590*/  IMAD.WIDE R154, R6, 0x2, R160 ;  /* 0x00000002069a7825 */ /* 0x000fe200078e02a0 */
[----:B------:R0:W4:Y:S03]  /*155a0*/  LDG.E.U16 R88, desc[UR60][R2.64] ;  /* 0x0000003c02587981 */ /* 0x000126000c1e1500 */
[C---:B------:R-:W-:Y:S01]  /*155b0*/  IMAD.WIDE R156, R4.reuse, 0x2, R8 ;  /* 0x00000002049c7825 */ /* 0x040fe200078e0208 */
[----:B------:R1:W4:Y:S03]  /*155c0*/  LDG.E.U16 R87, desc[UR60][R154.64] ;  /* 0x0000003c9a577981 */ /* 0x000326000c1e1500 */
[----:B0-----:R-:W-:-:S04]  /*155d0*/  IMAD.WIDE R2, R4, 0x2, R10 ;  /* 0x0000000204027825 */ /* 0x001fc800078e020a */
[----:B-1----:R-:W-:-:S04]  /*155e0*/  IMAD.WIDE R154, R6, 0x2, R156 ;  /* 0x00000002069a7825 */ /* 0x002fc800078e029c */
[C---:B------:R-:W-:Y:S01]  /*155f0*/  IMAD.WIDE R152, R4.reuse, 0x2, R12 ;  /* 0x0000000204987825 */ /* 0x040fe200078e020c */
[----:B------:R0:W4:Y:S03]  /*15600*/  LDG.E.U16 R85, desc[UR60][R154.64] ;  /* 0x0000003c9a557981 */ /* 0x000126000c1e1500 */
[----:B------:R-:W-:-:S04]  /*15610*/  IMAD.WIDE R156, R4, 0x2, R16 ;  /* 0x00000002049c7825 */ /* 0x000fc800078e0210 */
[----:B------:R-:W-:-:S04]  /*15620*/  IMAD.WIDE R2, R6, 0x2, R2 ;  /* 0x0000000206027825 */ /* 0x000fc800078e0202 */
[C---:B0-----:R-:W-:Y:S01]  /*15630*/  IMAD.WIDE R154, R6.reuse, 0x2, R152 ;  /* 0x00000002069a7825 */ /* 0x041fe200078e0298 */
[----:B------:R0:W4:Y:S03]  /*15640*/  LDG.E.U16 R84, desc[UR60][R2.64] ;  /* 0x0000003c02547981 */ /* 0x000126000c1e1500 */
[----:B------:R-:W-:Y:S01]  /*15650*/  IMAD.WIDE R152, R6, 0x2, R156 ;  /* 0x0000000206987825 */ /* 0x000fe200078e029c */
[----:B------:R1:W4:Y:S03]  /*15660*/  LDG.E.U16 R83, desc[UR60][R154.64] ;  /* 0x0000003c9a537981 */ /* 0x000326000c1e1500 */
[----:B------:R-:W-:Y:S01]  /*15670*/  IMAD.WIDE R156, R0, 0x2, R12 ;  /* 0x00000002009c7825 */ /* 0x000fe200078e020c */
[----:B------:R-:W4:Y:S03]  /*15680*/  LDG.E.U16 R82, desc[UR60][R152.64] ;  /* 0x0000003c98527981 */ /* 0x000f26000c1e1500 */
[----:B0-----:R-:W-:-:S04]  /*15690*/  IMAD.WIDE R2, R6, 0x2, R158 ;  /* 0x0000000206027825 */ /* 0x001fc800078e029e */
[----:B------:R-:W-:Y:S01]  /*156a0*/  IMAD.WIDE R160, R0, 0x2, R10 ;  /* 0x0000000200a07825 */ /* 0x000fe200078e020a */
[----:B------:R0:W4:Y:S03]  /*156b0*/  LDG.E.U16 R81, desc[UR60][R2.64] ;  /* 0x0000003c02517981 */ /* 0x000126000c1e1500 */
[----:B------:R-:W-:Y:S02]  /*156c0*/  IMAD R4, R7, 0x5, RZ ;  /* 0x0000000507047824 */ /* 0x000fe400078e02ff */
[----:B-1----:R-:W-:-:S04]  /*156d0*/  IMAD.WIDE R154, R6, 0x2, R160 ;  /* 0x00000002069a7825 */ /* 0x002fc800078e02a0 */
[----:B0-----:R-:W-:Y:S01]  /*156e0*/  IMAD.WIDE R2, R6, 0x2, R156 ;  /* 0x0000000206027825 */ /* 0x001fe200078e029c */
[----:B------:R0:W4:Y:S03]  /*156f0*/  LDG.E.U16 R80, desc[UR60][R154.64] ;  /* 0x0000003c9a507981 */ /* 0x000126000c1e1500 */
[----:B------:R-:W-:Y:S01]  /*15700*/  IMAD.WIDE R152, R0, 0x2, R16 ;  /* 0x0000000200987825 */ /* 0x000fe200078e0210 */
[----:B------:R1:W4:Y:S03]  /*15710*/  LDG.E.U16 R79, desc[UR60][R2.64] ;  /* 0x0000003c024f7981 */ /* 0x000326000c1e1500 */
[----:B------:R-:W-:-:S04]  /*15720*/  IMAD.WIDE R158, R4, 0x2, R10 ;  /* 0x00000002049e7825 */ /* 0x000fc800078e020a */
[----:B0-----:R-:W-:-:S04]  /*15730*/  IMAD.WIDE R154, R4, 0x2, R8 ;  /* 0x00000002049a7825 */ /* 0x001fc800078e0208 */
[----:B-1----:R-:W-:-:S04]  /*15740*/  IMAD.WIDE R2, R4, 0x2, R12 ;  /* 0x0000000204027825 */ /* 0x002fc800078e020c */
[----:B------:R-:W-:-:S04]  /*15750*/  IMAD.WIDE R156, R6, 0x2, R152 ;  /* 0x00000002069c7825 */ /* 0x000fc800078e0298 */
[----:B------:R-:W-:Y:S01]  /*15760*/  IMAD R0, R7, 0x6, RZ ;  /* 0x0000000607007824 */ /* 0x000fe200078e02ff */
[----:B------:R0:W4:Y:S01]  /*15770*/  LDG.E.U16 R78, desc[UR60][R156.64] ;  /* 0x0000003c9c4e7981 */ /* 0x000122000c1e1500 */
[----:B------:R-:W-:-:S04]  /*15780*/  IMAD.WIDE R2, R6, 0x2, R2 ;  /* 0x0000000206027825 */ /* 0x000fc800078e0202 */
[C---:B------:R-:W-:Y:S01]  /*15790*/  IMAD.WIDE R152, R6.reuse, 0x2, R158 ;  /* 0x0000000206987825 */ /* 0x040fe200078e029e */
[----:B------:R1:W4:Y:S03]  /*157a0*/  LDG.E.U16 R75, desc[UR60][R2.64] ;  /* 0x0000003c024b7981 */ /* 0x000326000c1e1500 */
[----:B------:R-:W-:Y:S01]  /*157b0*/  IMAD.WIDE R154, R6, 0x2, R154 ;  /* 0x00000002069a7825 */ /* 0x000fe200078e029a */
[----:B------:R-:W4:Y:S03]  /*157c0*/  LDG.E.U16 R76, desc[UR60][R152.64] ;  /* 0x0000003c984c7981 */ /* 0x000f26000c1e1500 */
[----:B------:R-:W-:Y:S01]  /*157d0*/  IMAD.WIDE R158, R4, 0x2, R16 ;  /* 0x00000002049e7825 */ /* 0x000fe200078e0210 */
[----:B------:R3:W4:Y:S03]  /*157e0*/  LDG.E.U16 R77, desc[UR60][R154.64] ;  /* 0x0000003c9a4d7981 */ /* 0x000726000c1e1500 */
[----:B0-----:R-:W-:-:S04]  /*157f0*/  IMAD.WIDE R156, R0, 0x2, R8 ;  /* 0x00000002009c7825 */ /* 0x001fc800078e0208 */
[----:B-1----:R-:W-:-:S04]  /*15800*/  IMAD.WIDE R2, R0, 0x2, R12 ;  /* 0x0000000200027825 */ /* 0x002fc800078e020c */
[----:B---3--:R-:W-:-:S04]  /*15810*/  IMAD.WIDE R154, R6, 0x2, R158 ;  /* 0x00000002069a7825 */ /* 0x008fc800078e029e */
[C---:B------:R-:W-:Y:S01]  /*15820*/  IMAD.WIDE R152, R0.reuse, 0x2, R10 ;  /* 0x0000000200987825 */ /* 0x040fe200078e020a */
[----:B------:R0:W3:Y:S03]  /*15830*/  LDG.E.U16 R74, desc[UR60][R154.64] ;  /* 0x0000003c9a4a7981 */ /* 0x0000e6000c1e1500 */
[----:B------:R-:W-:-:S04]  /*15840*/  IMAD.WIDE R158, R0, 0x2, R16 ;  /* 0x00000002009e7825 */ /* 0x000fc800078e0210 */
[----:B------:R-:W-:-:S04]  /*15850*/  IMAD.WIDE R156, R6, 0x2, R156 ;  /* 0x00000002069c7825 */ /* 0x000fc800078e029c */
[----:B------:R-:W-:Y:S01]  /*15860*/  IMAD R4, R7, 0x7, RZ ;  /* 0x0000000707047824 */ /* 0x000fe200078e02ff */
[----:B------:R1:W3:Y:S01]  /*15870*/  LDG.E.U16 R73, desc[UR60][R156.64] ;  /* 0x0000003c9c497981 */ /* 0x0002e2000c1e1500 */
[----:B------:R-:W-:-:S04]  /*15880*/  IMAD.WIDE R2, R6, 0x2, R2 ;  /* 0x0000000206027825 */ /* 0x000fc800078e0202 */
[C---:B0-----:R-:W-:Y:S01]  /*15890*/  IMAD.WIDE R154, R6.reuse, 0x2, R152 ;  /* 0x00000002069a7825 */ /* 0x041fe200078e0298 */
[----:B------:R0:W3:Y:S03]  /*158a0*/  LDG.E.U16 R71, desc[UR60][R2.64] ;  /* 0x0000003c02477981 */ /* 0x0000e6000c1e1500 */
[----:B------:R-:W-:Y:S01]  /*158b0*/  IMAD.WIDE R152, R6, 0x2, R158 ;  /* 0x0000000206987825 */ /* 0x000fe200078e029e */
[----:B------:R0:W3:Y:S03]  /*158c0*/  LDG.E.U16 R72, desc[UR60][R154.64] ;  /* 0x0000003c9a487981 */ /* 0x0000e6000c1e1500 */
[C---:B-1----:R-:W-:Y:S01]  /*158d0*/  IMAD.WIDE R156, R4.reuse, 0x2, R8 ;  /* 0x00000002049c7825 */ /* 0x042fe200078e0208 */
[----:B------:R1:W3:Y:S03]  /*158e0*/  LDG.E.U16 R70, desc[UR60][R152.64] ;  /* 0x0000003c98467981 */ /* 0x0002e6000c1e1500 */
[----:B0-----:R-:W-:-:S04]  /*158f0*/  IMAD.WIDE R2, R4, 0x2, R10 ;  /* 0x0000000204027825 */ /* 0x001fc800078e020a */
[----:B------:R-:W-:Y:S02]  /*15900*/  IMAD.SHL.U32 R0, R7, 0x8, RZ ;  /* 0x0000000807007824 */ /* 0x000fe400078e00ff */
[----:B------:R-:W-:-:S04]  /*15910*/  IMAD.WIDE R154, R6, 0x2, R156 ;  /* 0x00000002069a7825 */ /* 0x000fc800078e029c */
[C---:B-1----:R-:W-:Y:S01]  /*15920*/  IMAD.WIDE R152, R4.reuse, 0x2, R12 ;  /* 0x0000000204987825 */ /* 0x042fe200078e020c */
[----:B------:R0:W3:Y:S03]  /*15930*/  LDG.E.U16 R69, desc[UR60][R154.64] ;  /* 0x0000003c9a457981 */ /* 0x0000e6000c1e1500 */
[----:B------:R-:W-:-:S04]  /*15940*/  IMAD.WIDE R156, R4, 0x2, R16 ;  /* 0x00000002049c7825 */ /* 0x000fc800078e0210 */
[----:B------:R-:W-:-:S04]  /*15950*/  IMAD.WIDE R2, R6, 0x2, R2 ;  /* 0x0000000206027825 */ /* 0x000fc800078e0202 */
[----:B------:R-:W-:Y:S01]  /*15960*/  IMAD.WIDE R158, R0, 0x2, R8 ;  /* 0x00000002009e7825 */ /* 0x000fe200078e0208 */
[----:B------:R1:W3:Y:S03]  /*15970*/  LDG.E.U16 R68, desc[UR60][R2.64] ;  /* 0x0000003c02447981 */ /* 0x0002e6000c1e1500 */
[----:B0-----:R-:W-:-:S04]  /*15980*/  IMAD.WIDE R154, R6, 0x2, R152 ;  /* 0x00000002069a7825 */ /* 0x001fc800078e0298 */
[----:B------:R-:W-:-:S04]  /*15990*/  IMAD.WIDE R152, R6, 0x2, R156 ;  /* 0x0000000206987825 */ /* 0x000fc800078e029c */
[----:B-1----:R-:W-:-:S04]  /*159a0*/  IMAD.WIDE R2, R6, 0x2, R158 ;  /* 0x0000000206027825 */ /* 0x002fc800078e029e */
[C---:B------:R-:W-:Y:S01]  /*159b0*/  IMAD.WIDE R156, R0.reuse, 0x2, R12 ;  /* 0x00000002009c7825 */ /* 0x040fe200078e020c */
[----:B------:R0:W2:Y:S03]  /*159c0*/  LDG.E.U16 R97, desc[UR60][R2.64] ;  /* 0x0000003c02617981 */ /* 0x0000a6000c1e1500 */
[----:B------:R-:W-:Y:S01]  /*159d0*/  IMAD.WIDE R160, R0, 0x2, R10 ;  /* 0x0000000200a07825 */ /* 0x000fe200078e020a */
[----:B------:R-:W-:Y:S02]  /*159e0*/  R2UR UR32, R32 ;  /* 0x00000000202072ca */ /* 0x000fe400000e0000 */
[----:B------:R-:W-:Y:S01]  /*159f0*/  R2UR UR37, R31 ;  /* 0x000000001f2572ca */ /* 0x000fe200000e0000 */
[----:B------:R1:W3:Y:S01]  /*15a00*/  LDG.E.U16 R32, desc[UR60][R154.64] ;  /* 0x0000003c9a207981 */ /* 0x0002e2000c1e1500 */
[----:B------:R-:W-:Y:S02]  /*15a10*/  IMAD R4, R7, 0x9, RZ ;  /* 0x0000000907047824 */ /* 0x000fe400078e02ff */
[C---:B0-----:R-:W-:Y:S01]  /*15a20*/  IMAD.WIDE R2, R6.reuse, 0x2, R156 ;  /* 0x0000000206027825 */ /* 0x041fe200078e029c */
[----:B------:R0:W3:Y:S04]  /*15a30*/  LDG.E.U16 R31, desc[UR60][R152.64] ;  /* 0x0000003c981f7981 */ /* 0x0000e8000c1e1500 */
[----:B------:R0:W4:Y:S01]  /*15a40*/  LDG.E.U16 R95, desc[UR60][R2.64] ;  /* 0x0000003c025f7981 */ /* 0x000122000c1e1500 */
[----:B-1----:R-:W-:-:S04]  /*15a50*/  IMAD.WIDE R154, R6, 0x2, R160 ;  /* 0x00000002069a7825 */ /* 0x002fc800078e02a0 */
[----:B0-----:R-:W-:Y:S01]  /*15a60*/  IMAD.WIDE R152, R0, 0x2, R16 ;  /* 0x0000000200987825 */ /* 0x001fe200078e0210 */
[----:B------:R0:W3:Y:S03]  /*15a70*/  LDG.E.U16 R96, desc[UR60][R154.64] ;  /* 0x0000003c9a607981 */ /* 0x0000e6000c1e1500 */
[----:B------:R-:W-:-:S04]  /*15a80*/  IMAD.WIDE R2, R4, 0x2, R12 ;  /* 0x0000000204027825 */ /* 0x000fc800078e020c */
[----:B------:R-:W-:-:S04]  /*15a90*/  IMAD.WIDE R158, R4, 0x2, R10 ;  /* 0x00000002049e7825 */ /* 0x000fc800078e020a */
[----:B0-----:R-:W-:-:S04]  /*15aa0*/  IMAD.WIDE R154, R4, 0x2, R8 ;  /* 0x00000002049a7825 */ /* 0x001fc800078e0208 */
        /* <DEDUP_REMOVED lines=12> */
[----:B------:R-:W-:-:S04]  /*15b70*/  IMAD.WIDE R154, R6, 0x2, R158 ;  /* 0x00000002069a7825 */ /* 0x000fc800078e029e */
[C---:B------:R-:W-:Y:S01]  /*15b80*/  IMAD.WIDE R152, R0.reuse, 0x2, R10 ;  /* 0x0000000200987825 */ /* 0x040fe200078e020a */
[----:B------:R0:W4:Y:S03]  /*15b90*/  LDG.E.U16 R247, desc[UR60][R154.64] ;  /* 0x0000003c9af77981 */ /* 0x000126000c1e1500 */
[----:B------:R-:W-:-:S04]  /*15ba0*/  IMAD.WIDE R158, R0, 0x2, R16 ;  /* 0x00000002009e7825 */ /* 0x000fc800078e0210 */
[----:B------:R-:W-:-:S04]  /*15bb0*/  IMAD.WIDE R156, R6, 0x2, R156 ;  /* 0x00000002069c7825 */ /* 0x000fc800078e029c */
[----:B------:R-:W-:Y:S01]  /*15bc0*/  IMAD R4, R7, 0xb, RZ ;  /* 0x0000000b07047824 */ /* 0x000fe200078e02ff */
[----:B------:R1:W4:Y:S01]  /*15bd0*/  LDG.E.U16 R245, desc[UR60][R156.64] ;  /* 0x0000003c9cf57981 */ /* 0x000322000c1e1500 */
[----:B------:R-:W-:-:S04]  /*15be0*/  IMAD.WIDE R2, R6, 0x2, R2 ;  /* 0x0000000206027825 */ /* 0x000fc800078e0202 */
[C---:B0-----:R-:W-:Y:S01]  /*15bf0*/  IMAD.WIDE R154, R6.reuse, 0x2, R152 ;  /* 0x00000002069a7825 */ /* 0x041fe200078e0298 */
[----:B------:R0:W4:Y:S03]  /*15c00*/  LDG.E.U16 R243, desc[UR60][R2.64] ;  /* 0x0000003c02f37981 */ /* 0x000126000c1e1500 */
[----:B------:R-:W-:Y:S01]  /*15c10*/  IMAD.WIDE R152, R6, 0x2, R158 ;  /* 0x0000000206987825 */ /* 0x000fe200078e029e */
[----:B------:R0:W4:Y:S03]  /*15c20*/  LDG.E.U16 R244, desc[UR60][R154.64] ;  /* 0x0000003c9af47981 */ /* 0x000126000c1e1500 */
[C---:B-1----:R-:W-:Y:S01]  /*15c30*/  IMAD.WIDE R156, R4.reuse, 0x2, R8 ;  /* 0x00000002049c7825 */ /* 0x042fe200078e0208 */
[----:B------:R1:W4:Y:S03]  /*15c40*/  LDG.E.U16 R242, desc[UR60][R152.64] ;  /* 0x0000003c98f27981 */ /* 0x000326000c1e1500 */
[----:B0-----:R-:W-:-:S04]  /*15c50*/  IMAD.WIDE R2, R4, 0x2, R10 ;  /* 0x0000000204027825 */ /* 0x001fc800078e020a */
[----:B------:R-:W-:Y:S02]  /*15c60*/  IMAD R0, R7, 0xc, RZ ;  /* 0x0000000c07007824 */ /* 0x000fe400078e02ff */
[----:B------:R-:W-:-:S04]  /*15c70*/  IMAD.WIDE R154, R6, 0x2, R156 ;  /* 0x00000002069a7825 */ /* 0x000fc800078e029c */
[C---:B-1----:R-:W-:Y:S01]  /*15c80*/  IMAD.WIDE R152, R4.reuse, 0x2, R12 ;  /* 0x0000000204987825 */ /* 0x042fe200078e020c */
[----:B------:R0:W4:Y:S03]  /*15c90*/  LDG.E.U16 R241, desc[UR60][R154.64] ;  /* 0x0000003c9af17981 */ /* 0x000126000c1e1500 */
[----:B------:R-:W-:-:S04]  /*15ca0*/  IMAD.WIDE R156, R4, 0x2, R16 ;  /* 0x00000002049c7825 */ /* 0x000fc800078e0210 */
[----:B------:R-:W-:-:S04]  /*15cb0*/  IMAD.WIDE R2, R6, 0x2, R2 ;  /* 0x0000000206027825 */ /* 0x000fc800078e0202 */
[----:B------:R-:W-:Y:S01]  /*15cc0*/  IMAD.WIDE R158, R0, 0x2, R8 ;  /* 0x00000002009e7825 */ /* 0x000fe200078e0208 */
[----:B------:R1:W4:Y:S03]  /*15cd0*/  LDG.E.U16 R240, desc[UR60][R2.64] ;  /* 0x0000003c02f07981 */ /* 0x000326000c1e1500 */
[----:B0-----:R-:W-:-:S04]  /*15ce0*/  IMAD.WIDE R154, R6, 0x2, R152 ;  /* 0x00000002069a7825 */ /* 0x001fc800078e0298 */
[C---:B------:R-:W-:Y:S01]  /*15cf0*/  IMAD.WIDE R152, R6.reuse, 0x2, R156 ;  /* 0x0000000206987825 */ /* 0x040fe200078e029c */
[----:B------:R-:W4:Y:S03]  /*15d00*/  LDG.E.U16 R239, desc[UR60][R154.64] ;  /* 0x0000003c9aef7981 */ /* 0x000f26000c1e1500 */
[----:B-1----:R-:W-:Y:S01]  /*15d10*/  IMAD.WIDE R2, R6, 0x2, R158 ;  /* 0x0000000206027825 */ /* 0x002fe200078e029e */
[----:B------:R-:W4:Y:S03]  /*15d20*/  LDG.E.U16 R238, desc[UR60][R152.64] ;  /* 0x0000003c98ee7981 */ /* 0x000f26000c1e1500 */
[C---:B------:R-:W-:Y:S01]  /*15d30*/  IMAD.WIDE R156, R0.reuse, 0x2, R12 ;  /* 0x00000002009c7825 */ /* 0x040fe200078e020c */
[----:B------:R0:W4:Y:S03]  /*15d40*/  LDG.E.U16 R237, desc[UR60][R2.64] ;  /* 0x0000003c02ed7981 */ /* 0x000126000c1e1500 */
[----:B------:R-:W-:-:S04]  /*15d50*/  IMAD.WIDE R160, R0, 0x2, R10 ;  /* 0x0000000200a07825 */ /* 0x000fc800078e020a */
[----:B------:R-:W-:Y:S02]  /*15d60*/  IMAD R4, R7, 0xd, RZ ;  /* 0x0000000d07047824 */ /* 0x000fe400078e02ff */
[----:B0-----:R-:W-:-:S04]  /*15d70*/  IMAD.WIDE R2, R6, 0x2, R156 ;  /* 0x0000000206027825 */ /* 0x001fc800078e029c */
[----:B------:R-:W-:Y:S01]  /*15d80*/  IMAD.WIDE R154, R6, 0x2, R160 ;  /* 0x00000002069a7825 */ /* 0x000fe200078e02a0 */
        /* <DEDUP_REMOVED lines=29> */
[----:B------:R-:W-:Y:S01]  /*15f60*/  SHF.L.U32 R0, R7, 0x4, RZ ;  /* 0x0000000407007819 */ /* 0x000fe200000006ff */
[----:B------:R0:W4:Y:S02]  /*15f70*/  LDG.E.U16 R228, desc[UR60][R154.64] ;  /* 0x0000003c9ae47981 */ /* 0x000124000c1e1500 */
[C---:B-1----:R-:W-:Y:S02]  /*15f80*/  IMAD.WIDE R156, R4.reuse, 0x2, R8 ;  /* 0x00000002049c7825 */ /* 0x042fe400078e0208 */
[----:B------:R1:W4:Y:S02]  /*15f90*/  LDG.E.U16 R226, desc[UR60][R152.64] ;  /* 0x0000003c98e27981 */ /* 0x000324000c1e1500 */
[----:B0-----:R-:W-:-:S04]  /*15fa0*/  IMAD.WIDE R2, R4, 0x2, R10 ;  /* 0x0000000204027825 */ /* 0x001fc800078e020a */
        /* <DEDUP_REMOVED lines=9> */
[----:B------:R0:W4:Y:S03]  /*16040*/  LDG.E.U16 R223, desc[UR60][R154.64] ;  /* 0x0000003c9adf7981 */ /* 0x000126000c1e1500 */
[----:B-1----:R-:W-:Y:S01]  /*16050*/  IMAD.WIDE R2, R6, 0x2, R158 ;  /* 0x0000000206027825 */ /* 0x002fe200078e029e */
[----:B------:R-:W4:Y:S03]  /*16060*/  LDG.E.U16 R222, desc[UR60][R152.64] ;  /* 0x0000003c98de7981 */ /* 0x000f26000c1e1500 */
[C---:B------:R-:W-:Y:S01]  /*16070*/  IMAD.WIDE R156, R0.reuse, 0x2, R12 ;  /* 0x00000002009c7825 */ /* 0x040fe200078e020c */
[----:B------:R1:W4:Y:S03]  /*16080*/  LDG.E.U16 R221, desc[UR60][R2.64] ;  /* 0x0000003c02dd7981 */ /* 0x000326000c1e1500 */
[----:B------:R-:W-:-:S04]  /*16090*/  IMAD.WIDE R160, R0, 0x2, R10 ;  /* 0x0000000200a07825 */ /* 0x000fc800078e020a */
[----:B------:R-:W-:Y:S02]  /*160a0*/  IMAD R4, R7, 0x11, RZ ;  /* 0x0000001107047824 */ /* 0x000fe400078e02ff */
[----:B0-----:R-:W-:-:S04]  /*160b0*/  IMAD.WIDE R154, R6, 0x2, R160 ;  /* 0x00000002069a7825 */ /* 0x001fc800078e02a0 */
[----:B-1----:R-:W-:Y:S01]  /*160c0*/  IMAD.WIDE R2, R6, 0x2, R156 ;  /* 0x0000000206027825 */ /* 0x002fe200078e029c */
        /* <DEDUP_REMOVED lines=11> */
[----:B------:R-:W4:Y:S03]  /*16180*/  LDG.E.U16 R216, desc[UR60][R152.64] ;  /* 0x0000003c98d87981 */ /* 0x000f26000c1e1500 */
[----:B------:R-:W-:Y:S01]  /*16190*/  IMAD.WIDE R154, R6, 0x2, R154 ;  /* 0x00000002069a7825 */ /* 0x000fe200078e029a */
[----:B------:R1:W4:Y:S03]  /*161a0*/  LDG.E.U16 R215, desc[UR60][R2.64] ;  /* 0x0000003c02d77981 */ /* 0x000326000c1e1500 */
[----:B------:R-:W-:Y:S01]  /*161b0*/  IMAD.WIDE R158, R4, 0x2, R16 ;  /* 0x00000002049e7825 */ /* 0x000fe200078e0210 */
[----:B------:R2:W4:Y:S03]  /*161c0*/  LDG.E.U16 R217, desc[UR60][R154.64] ;  /* 0x0000003c9ad97981 */ /* 0x000526000c1e1500 */
[----:B0-----:R-:W-:-:S04]  /*161d0*/  IMAD.WIDE R156, R0, 0x2, R8 ;  /* 0x00000002009c7825 */ /* 0x001fc800078e0208 */
[----:B-1----:R-:W-:-:S04]  /*161e0*/  IMAD.WIDE R2, R0, 0x2, R12 ;  /* 0x0000000200027825 */ /* 0x002fc800078e020c */
[----:B--2---:R-:W-:-:S04]  /*161f0*/  IMAD.WIDE R154, R6, 0x2, R158 ;  /* 0x00000002069a7825 */ /* 0x004fc800078e029e */
[C---:B------:R-:W-:Y:S01]  /*16200*/  IMAD.WIDE R152, R0.reuse, 0x2, R10 ;  /* 0x0000000200987825 */ /* 0x040fe200078e020a */
[----:B------:R0:W2:Y:S03]  /*16210*/  LDG.E.U16 R214, desc[UR60][R154.64] ;  /* 0x0000003c9ad67981 */ /* 0x0000a6000c1e1500 */
[----:B------:R-:W-:-:S04]  /*16220*/  IMAD.WIDE R158, R0, 0x2, R16 ;  /* 0x00000002009e7825 */ /* 0x000fc800078e0210 */
[----:B------:R-:W-:-:S04]  /*16230*/  IMAD.WIDE R156, R6, 0x2, R156 ;  /* 0x00000002069c7825 */ /* 0x000fc800078e029c */
[----:B------:R-:W-:Y:S01]  /*16240*/  IMAD R4, R7, 0x13, RZ ;  /* 0x0000001307047824 */ /* 0x000fe200078e02ff */
[----:B------:R1:W2:Y:S01]  /*16250*/  LDG.E.U16 R213, desc[UR60][R156.64] ;  /* 0x0000003c9cd57981 */ /* 0x0002a2000c1e1500 */
[----:B------:R-:W-:-:S04]  /*16260*/  IMAD.WIDE R2, R6, 0x2, R2 ;  /* 0x0000000206027825 */ /* 0x000fc800078e0202 */
[C---:B0-----:R-:W-:Y:S01]  /*16270*/  IMAD.WIDE R154, R6.reuse, 0x2, R152 ;  /* 0x00000002069a7825 */ /* 0x041fe200078e0298 */
[----:B------:R0:W2:Y:S03]  /*16280*/  LDG.E.U16 R211, desc[UR60][R2.64] ;  /* 0x0000003c02d37981 */ /* 0x0000a6000c1e1500 */
[----:B------:R-:W-:Y:S01]  /*16290*/  IMAD.WIDE R152, R6, 0x2, R158 ;  /* 0x0000000206987825 */ /* 0x000fe200078e029e */
[----:B------:R3:W2:Y:S03]  /*162a0*/  LDG.E.U16 R212, desc[UR60][R154.64] ;  /* 0x0000003c9ad47981 */ /* 0x0006a6000c1e1500 */
[C---:B-1----:R-:W-:Y:S01]  /*162b0*/  IMAD.WIDE R156, R4.reuse, 0x2, R8 ;  /* 0x00000002049c7825 */ /* 0x042fe200078e0208 */
[----:B------:R1:W2:Y:S03]  /*162c0*/  LDG.E.U16 R210, desc[UR60][R152.64] ;  /* 0x0000003c98d27981 */ /* 0x0002a6000c1e1500 */
[----:B0-----:R-:W-:-:S04]  /*162d0*/  IMAD.WIDE R2, R4, 0x2, R10 ;  /* 0x0000000204027825 */ /* 0x001fc800078e020a */
[----:B------:R-:W-:Y:S02]  /*162e0*/  IMAD R0, R7, 0x14, RZ ;  /* 0x0000001407007824 */ /* 0x000fe400078e02ff */
[----:B---3--:R-:W-:-:S04]  /*162f0*/  IMAD.WIDE R154, R6, 0x2, R156 ;  /* 0x00000002069a7825 */ /* 0x008fc800078e029c */
[C---:B-1----:R-:W-:Y:S01]  /*16300*/  IMAD.WIDE R152, R4.reuse, 0x2, R12 ;  /* 0x0000000204987825 */ /* 0x042fe200078e020c */
[----:B------:R0:W3:Y:S03]  /*16310*/  LDG.E.U16 R209, desc[UR60][R154.64] ;  /* 0x0000003c9ad17981 */ /* 0x0000e6000c1e1500 */
[----:B------:R-:W-:-:S04]  /*16320*/  IMAD.WIDE R156, R4, 0x2, R16 ;  /* 0x00000002049c7825 */ /* 0x000fc800078e0210 */
[----:B------:R-:W-:-:S04]  /*16330*/  IMAD.WIDE R2, R6, 0x2, R2 ;  /* 0x0000000206027825 */ /* 0x000fc800078e0202 */
[----:B------:R-:W-:Y:S01]  /*16340*/  IMAD.WIDE R158, R0, 0x2, R8 ;  /* 0x00000002009e7825 */ /* 0x000fe200078e0208 */
[----:B------:R1:W3:Y:S03]  /*16350*/  LDG.E.U16 R208, desc[UR60][R2.64] ;  /* 0x0000003c02d07981 */ /* 0x0002e6000c1e1500 */
[----:B0-----:R-:W-:-:S04]  /*16360*/  IMAD.WIDE R154, R6, 0x2, R152 ;  /* 0x00000002069a7825 */ /* 0x001fc800078e0298 */
[----:B------:R-:W-:Y:S01]  /*16370*/  IMAD.WIDE R152, R6, 0x2, R156 ;  /* 0x0000000206987825 */ /* 0x000fe200078e029c */
[----:B------:R-:W3:Y:S03]  /*16380*/  LDG.E.U16 R207, desc[UR60][R154.64] ;  /* 0x0000003c9acf7981 */ /* 0x000ee6000c1e1500 */
[C---:B------:R-:W-:Y:S01]  /*16390*/  IMAD.WIDE R156, R0.reuse, 0x2, R12 ;  /* 0x00000002009c7825 */ /* 0x040fe200078e020c */
[----:B------:R0:W3:Y:S03]  /*163a0*/  LDG.E.U16 R206, desc[UR60][R152.64] ;  /* 0x0000003c98ce7981 */ /* 0x0000e6000c1e1500 */
[----:B------:R-:W-:-:S04]  /*163b0*/  IMAD.WIDE R160, R0, 0x2, R10 ;  /* 0x0000000200a07825 */ /* 0x000fc800078e020a */
[----:B-1----:R-:W-:-:S04]  /*163c0*/  IMAD.WIDE R2, R6, 0x2, R158 ;  /* 0x0000000206027825 */ /* 0x002fc800078e029e */
[----:B------:R-:W-:Y:S01]  /*163d0*/  IMAD R4, R7, 0x15, RZ ;  /* 0x0000001507047824 */ /* 0x000fe200078e02ff */
[----:B------:R1:W3:Y:S01]  /*163e0*/  LDG.E.U16 R205, desc[UR60][R2.64] ;  /* 0x0000003c02cd7981 */ /* 0x0002e2000c1e1500 */
[----:B0-----:R-:W-:-:S04]  /*163f0*/  IMAD.WIDE R152, R6, 0x2, R156 ;  /* 0x0000000206987825 */ /* 0x001fc800078e029c */
[----:B------:R-:W-:Y:S01]  /*16400*/  IMAD.WIDE R156, R4, 0x2, R8 ;  /* 0x00000002049c7825 */ /* 0x000fe200078e0208 */
[----:B------:R0:W3:Y:S03]  /*16410*/  LDG.E.U16 R203, desc[UR60][R152.64] ;  /* 0x0000003c98cb7981 */ /* 0x0000e6000c1e1500 */
[----:B------:R-:W-:-:S04]  /*16420*/  IMAD.WIDE R154, R6, 0x2, R160 ;  /* 0x00000002069a7825 */ /* 0x000fc800078e02a0 */
[----:B-1----:R-:W-:Y:S01]  /*16430*/  IMAD.WIDE R2, R0, 0x2, R16 ;  /* 0x0000000200027825 */ /* 0x002fe200078e0210 */
[----:B------:R1:W3:Y:S03]  /*16440*/  LDG.E.U16 R204, desc[UR60][R154.64] ;  /* 0x0000003c9acc7981 */ /* 0x0002e6000c1e1500 */
[----:B------:R-:W-:-:S04]  /*16450*/  IMAD.WIDE R160, R4, 0x2, R10 ;  /* 0x0000000204a07825 */ /* 0x000fc800078e020a */
[----:B------:R-:W-:Y:S02]  /*16460*/  IMAD R0, R7, 0x16, RZ ;  /* 0x0000001607007824 */ /* 0x000fe400078e02ff */
[----:B0-----:R-:W-:-:S04]  /*16470*/  IMAD.WIDE R152, R6, 0x2, R156 ;  /* 0x0000000206987825 */ /* 0x001fc800078e029c */
[----:B-1----:R-:W-:Y:S01]  /*16480*/  IMAD.WIDE R154, R6, 0x2, R2 ;  /* 0x00000002069a7825 */ /* 0x002fe200078e0202 */
[----:B------:R0:W3:Y:S03]  /*16490*/  LDG.E.U16 R201, desc[UR60][R152.64] ;  /* 0x0000003c98c97981 */ /* 0x0000e6000c1e1500 */
[C---:B------:R-:W-:Y:S01]  /*164a0*/  IMAD.WIDE R156, R4.reuse, 0x2, R16 ;  /* 0x00000002049c7825 */ /* 0x040fe200078e0210 */
[----:B------:R1:W3:Y:S03]  /*164b0*/  LDG.E.U16 R202, desc[UR60][R154.64] ;  /* 0x0000003c9aca7981 */ /* 0x0002e6000c1e1500 */
[----:B------:R-:W-:-:S04]  /*164c0*/  IMAD.WIDE R158, R4, 0x2, R12 ;  /* 0x00000002049e7825 */ /* 0x000fc800078e020c */
[----:B------:R-:W-:-:S04]  /*164d0*/  IMAD.WIDE R2, R6, 0x2, R160 ;  /* 0x0000000206027825 */ /* 0x000fc800078e02a0 */
[----:B------:R-:W-:Y:S01]  /*164e0*/  IMAD.WIDE R160, R0, 0x2, R8 ;  /* 0x0000000200a07825 */ /* 0x000fe200078e0208 */
[----:B------:R1:W3:Y:S03]  /*164f0*/  LDG.E.U16 R200, desc[UR60][R2.64] ;  /* 0x0000003c02c87981 */ /* 0x0002e6000c1e1500 */
[----:B0-----:R-:W-:-:S04]  /*16500*/  IMAD.WIDE R152, R6, 0x2, R156 ;  /* 0x0000000206987825 */ /* 0x001fc800078e029c */
[----:B-1----:R-:W-:Y:S01]  /*16510*/  IMAD.WIDE R154, R6, 0x2, R158 ;  /* 0x00000002069a7825 */ /* 0x002fe200078e029e */
[----:B------:R-:W3:Y:S03]  /*16520*/  LDG.E.U16 R198, desc[UR60][R152.64] ;  /* 0x0000003c98c67981 */ /* 0x000ee6000c1e1500 */
[----:B------:R-:W-:Y:S01]  /*16530*/  IMAD.WIDE R156, R0, 0x2, R10 ;  /* 0x00000002009c7825 */ /* 0x000fe200078e020a */
[----:B------:R0:W3:Y:S03]  /*16540*/  LDG.E.U16 R199, desc[UR60][R154.64] ;  /* 0x0000003c9ac77981 */ /* 0x0000e6000c1e1500 */
[----:B------:R-:W-:-:S04]  /*16550*/  IMAD.WIDE R2, R6, 0x2, R160 ;  /* 0x0000000206027825 */ /* 0x000fc800078e02a0 */
[----:B------:R-:W-:Y:S01]  /*16560*/  IMAD.WIDE R158, R0, 0x2, R12 ;  /* 0x00000002009e7825 */ /* 0x000fe200078e020c */
[----:B------:R1:W3:Y:S03]  /*16570*/  LDG.E.U16 R197, desc[UR60][R2.64] ;  /* 0x0000003c02c57981 */ /* 0x0002e6000c1e1500 */
[----:B------:R-:W-:Y:S02]  /*16580*/  IMAD R246, R7, 0x17, RZ ;  /* 0x0000001707f67824 */ /* 0x000fe400078e02ff */
[----:B0-----:R-:W-:-:S04]  /*16590*/  IMAD.WIDE R154, R6, 0x2, R156 ;  /* 0x00000002069a7825 */ /* 0x001fc800078e029c */
[----:B------:R-:W-:Y:S01]  /*165a0*/  IMAD.WIDE R152, R6, 0x2, R158 ;  /* 0x0000000206987825 */ /* 0x000fe200078e029e */
[----:B------:R0:W3:Y:S03]  /*165b0*/  LDG.E.U16 R196, desc[UR60][R154.64] ;  /* 0x0000003c9ac47981 */ /* 0x0000e6000c1e1500 */
[----:B-1----:R-:W-:Y:S01]  /*165c0*/  IMAD.WIDE R2, R0, 0x2, R16 ;  /* 0x0000000200027825 */ /* 0x002fe200078e0210 */
[----:B------:R1:W3:Y:S03]  /*165d0*/  LDG.E.U16 R195, desc[UR60][R152.64] ;  /* 0x0000003c98c37981 */ /* 0x0002e6000c1e1500 */
[----:B------:R-:W-:-:S04]  /*165e0*/  IMAD.WIDE R156, R246, 0x2, R8 ;  /* 0x00000002f69c7825 */ /* 0x000fc800078e0208 */
[----:B------:R-:W-:-:S04]  /*165f0*/  IMAD.WIDE R158, R246, 0x2, R10 ;  /* 0x00000002f69e7825 */ /* 0x000fc800078e020a */
[----:B------:R-:W-:Y:S02]  /*16600*/  IMAD R4, R7, 0x18, RZ ;  /* 0x0000001807047824 */ /* 0x000fe400078e02ff */
[----:B0-----:R-:W-:-:S04]  /*16610*/  IMAD.WIDE R154, R6, 0x2, R2 ;  /* 0x00000002069a7825 */ /* 0x001fc800078e0202 */
[C---:B-1----:R-:W-:Y:S01]  /*16620*/  IMAD.WIDE R152, R6.reuse, 0x2, R156 ;  /* 0x0000000206987825 */ /* 0x042fe200078e029c */
[----:B------:R0:W3:Y:S03]  /*16630*/  LDG.E.U16 R194, desc[UR60][R154.64] ;  /* 0x0000003c9ac27981 */ /* 0x0000e6000c1e1500 */
[----:B------:R-:W-:Y:S01]  /*16640*/  IMAD.WIDE R2, R6, 0x2, R158 ;  /* 0x0000000206027825 */ /* 0x000fe200078e029e */
[----:B------:R1:W3:Y:S03]  /*16650*/  LDG.E.U16 R193, desc[UR60][R152.64] ;  /* 0x0000003c98c17981 */ /* 0x0002e6000c1e1500 */
[----:B------:R-:W-:Y:S01]  /*16660*/  IMAD.WIDE R156, R246, 0x2, R12 ;  /* 0x00000002f69c7825 */ /* 0x000fe200078e020c */
[----:B------:R1:W3:Y:S03]  /*16670*/  LDG.E.U16 R192, desc[UR60][R2.64] ;  /* 0x0000003c02c07981 */ /* 0x0002e6000c1e1500 */
[----:B------:R-:W-:-:S04]  /*16680*/  IMAD.WIDE R158, R4, 0x2, R8 ;  /* 0x00000002049e7825 */ /* 0x000fc800078e0208 */
[----:B0-----:R-:W-:-:S04]  /*16690*/  IMAD.WIDE R154, R6, 0x2, R156 ;  /* 0x00000002069a7825 */ /* 0x001fc800078e029c */
[----:B-1----:R-:W-:Y:S01]  /*166a0*/  IMAD.WIDE R152, R6, 0x2, R158 ;  /* 0x0000000206987825 */ /* 0x002fe200078e029e */
[----:B------:R0:W3:Y:S03]  /*166b0*/  LDG.E.U16 R191, desc[UR60][R154.64] ;  /* 0x0000003c9abf7981 */ /* 0x0000e6000c1e1500 */
[C---:B------:R-:W-:Y:S01]  /*166c0*/  IMAD.WIDE R2, R4.reuse, 0x2, R10 ;  /* 0x0000000204027825 */ /* 0x040fe200078e020a */
[----:B------:R1:W2:Y:S03]  /*166d0*/  LDG.E.U16 R190, desc[UR60][R152.64] ;  /* 0x0000003c98be7981 */ /* 0x0002a6000c1e1500 */
[----:B------:R-:W-:-:S04]  /*166e0*/  IMAD.WIDE R156, R4, 0x2, R12 ;  /* 0x00000002049c7825 */ /* 0x000fc800078e020c */
[----:B------:R-:W-:-:S04]  /*166f0*/  IMAD.WIDE R158, R4, 0x2, R16 ;  /* 0x00000002049e7825 */ /* 0x000fc800078e0210 */
[----:B------:R-:W-:Y:S02]  /*16700*/  IMAD R0, R7, 0x19, RZ ;  /* 0x0000001907007824 */ /* 0x000fe400078e02ff */
[----:B0-----:R-:W-:-:S04]  /*16710*/  IMAD.WIDE R154, R6, 0x2, R2 ;  /* 0x00000002069a7825 */ /* 0x001fc800078e0202 */
[C---:B-1----:R-:W-:Y:S01]  /*16720*/  IMAD.WIDE R152, R6.reuse, 0x2, R156 ;  /* 0x0000000206987825 */ /* 0x042fe200078e029c */
[----:B------:R-:W3:Y:S03]  /*16730*/  LDG.E.U16 R189, desc[UR60][R154.64] ;  /* 0x0000003c9abd7981 */ /* 0x000ee6000c1e1500 */
[----:B------:R-:W-:Y:S01]  /*16740*/  IMAD.WIDE R2, R6, 0x2, R158 ;  /* 0x0000000206027825 */ /* 0x000fe200078e029e */
[----:B------:R0:W3:Y:S03]  /*16750*/  LDG.E.U16 R188, desc[UR60][R152.64] ;  /* 0x0000003c98bc7981 */ /* 0x0000e6000c1e1500 */
[----:B------:R-:W-:Y:S01]  /*16760*/  IMAD.WIDE R156, R0, 0x2, R10 ;  /* 0x00000002009c7825 */ /* 0x000fe200078e020a */
[----:B------:R1:W3:Y:S03]  /*16770*/  LDG.E.U16 R187, desc[UR60][R2.64] ;  /* 0x0000003c02bb7981 */ /* 0x0002e6000c1e1500 */
[----:B0-----:R-:W-:-:S04]  /*16780*/  IMAD.WIDE R152, R6, 0x2, R156 ;  /* 0x0000000206987825 */ /* 0x001fc800078e029c */
[C---:B-1----:R-:W-:Y:S01]  /*16790*/  IMAD.WIDE R2, R0.reuse, 0x2, R12 ;  /* 0x0000000200027825 */ /* 0x042fe200078e020c */
[----:B------:R0:W3:Y:S03]  /*167a0*/  LDG.E.U16 R185, desc[UR60][R152.64] ;  /* 0x0000003c98b97981 */ /* 0x0000e6000c1e1500 */
[----:B------:R-:W-:-:S04]  /*167b0*/  IMAD.WIDE R156, R0, 0x2, R16 ;  /* 0x00000002009c7825 */ /* 0x000fc800078e0210 */
[----:B------:R-:W-:-:S04]  /*167c0*/  IMAD.WIDE R160, R0, 0x2, R8 ;  /* 0x0000000200a07825 */ /* 0x000fc800078e0208 */
[----:B0-----:R-:W-:-:S04]  /*167d0*/  IMAD.WIDE R152, R6, 0x2, R2 ;  /* 0x0000000206987825 */ /* 0x001fc800078e0202 */
[C---:B------:R-:W-:Y:S01]  /*167e0*/  IMAD.WIDE R2, R6.reuse, 0x2, R156 ;  /* 0x0000000206027825 */ /* 0x040fe200078e029c */
[----:B------:R0:W3:Y:S04]  /*167f0*/  LDG.E.U16 R182, desc[UR60][R152.64] ;  /* 0x0000003c98b67981 */ /* 0x0000e8000c1e1500 */
[----:B------:R1:W3:Y:S01]  /*16800*/  LDG.E.U16 R181, desc[UR60][R2.64] ;  /* 0x0000003c02b57981 */ /* 0x0002e2000c1e1500 */
[----:B------:R-:W-:-:S04]  /*16810*/  IMAD.WIDE R154, R6, 0x2, R160 ;  /* 0x00000002069a7825 */ /* 0x000fc800078e02a0 */
[C---:B0-----:R-:W-:Y:S01]  /*16820*/  IMAD.WIDE R152, R6.reuse, 0x2, R10 ;  /* 0x0000000206987825 */ /* 0x041fe200078e020a */
[----:B------:R0:W3:Y:S03]  /*16830*/  LDG.E.U16 R186, desc[UR60][R154.64] ;  /* 0x0000003c9aba7981 */ /* 0x0000e6000c1e1500 */
[C---:B-1----:R-:W-:Y:S01]  /*16840*/  IMAD.WIDE R2, R6.reuse, 0x2, R12 ;  /* 0x0000000206027825 */ /* 0x042fe200078e020c */
[----:B------:R1:W4:Y:S04]  /*16850*/  LDG.E.U16 R180, desc[UR60][R152.64] ;  /* 0x0000003c98b47981 */ /* 0x000328000c1e1500 */
[----:B------:R1:W2:Y:S01]  /*16860*/  LDG.E.U16 R179, desc[UR60][R2.64] ;  /* 0x0000003c02b37981 */ /* 0x0002a2000c1e1500 */
[----:B0-----:R-:W-:-:S04]  /*16870*/  IMAD.WIDE R154, R6, 0x2, R8 ;  /* 0x00000002069a7825 */ /* 0x001fc800078e0208 */
[----:B-1----:R-:W-:Y:S01]  /*16880*/  IMAD.WIDE R152, R162, 0x2, R8 ;  /* 0x00000002a2987825 */ /* 0x002fe200078e0208 */
[----:B------:R0:W3:Y:S03]  /*16890*/  LDG.E.U16 R183, desc[UR60][R154.64] ;  /* 0x0000003c9ab77981 */ /* 0x0000e6000c1e1500 */
[----:B------:R-:W-:-:S05]  /*168a0*/  IMAD.WIDE R2, R6, 0x2, R16 ;  /* 0x0000000206027825 */ /* 0x000fca00078e0210 */
[----:B------:R1:W2:Y:S01]  /*168b0*/  LDG.E.U16 R178, desc[UR60][R2.64] ;  /* 0x0000003c02b27981 */ /* 0x0002a2000c1e1500 */
[----:B0-----:R-:W-:-:S04]  /*168c0*/  IMAD.WIDE R154, R162, 0x2, R16 ;  /* 0x00000002a29a7825 */ /* 0x001fc800078e0210 */
[----:B-1----:R-:W-:-:S04]  /*168d0*/  IMAD.WIDE R2, R162, 0x2, R10 ;  /* 0x00000002a2027825 */ /* 0x002fc800078e020a */
[----:B------:R-:W-:-:S04]  /*168e0*/  IMAD.WIDE R156, R6, 0x2, R152 ;  /* 0x00000002069c7825 */ /* 0x000fc800078e0298 */
[C---:B------:R-:W-:Y:S01]  /*168f0*/  IMAD.WIDE R152, R6.reuse, 0x2, R2 ;  /* 0x0000000206987825 */ /* 0x040fe200078e0202 */
[----:B------:R-:W2:Y:S03]  /*16900*/  LDG.E.U16 R177, desc[UR60][R156.64] ;  /* 0x0000003c9cb17981 */ /* 0x000ea6000c1e1500 */
[----:B------:R-:W-:Y:S01]  /*16910*/  IMAD.WIDE R2, R6, 0x2, R154 ;  /* 0x0000000206027825 */ /* 0x000fe200078e029a */
[----:B------:R0:W2:Y:S03]  /*16920*/  LDG.E.U16 R176, desc[UR60][R152.64] ;  /* 0x0000003c98b07981 */ /* 0x0000a6000c1e1500 */
[----:B------:R-:W-:Y:S01]  /*16930*/  IMAD R0, R7, 0x1b, RZ ;  /* 0x0000001b07007824 */ /* 0x000fe200078e02ff */
[----:B------:R1:W2:Y:S03]  /*16940*/  LDG.E.U16 R175, desc[UR60][R2.64] ;  /* 0x0000003c02af7981 */ /* 0x0002a6000c1e1500 */
[----:B0-----:R-:W-:-:S04]  /*16950*/  IMAD.WIDE R152, R0, 0x2, R10 ;  /* 0x0000000200987825 */ /* 0x001fc800078e020a */
[----:B-1----:R-:W-:-:S04]  /*16960*/  IMAD.WIDE R2, R0, 0x2, R12 ;  /* 0x0000000200027825 */ /* 0x002fc800078e020c */
[----:B------:R-:W-:-:S04]  /*16970*/  IMAD.WIDE R154, R0, 0x2, R8 ;  /* 0x00000002009a7825 */ /* 0x000fc800078e0208 */
[----:B------:R-:W-:-:S04]  /*16980*/  IMAD.WIDE R152, R6, 0x2, R152 ;  /* 0x0000000206987825 */ /* 0x000fc800078e0298 */
[C---:B------:R-:W-:Y:S01]  /*16990*/  IMAD.WIDE R2, R6.reuse, 0x2, R2 ;  /* 0x0000000206027825 */ /* 0x040fe200078e0202 */
[----:B------:R0:W2:Y:S03]  /*169a0*/  LDG.E.U16 R173, desc[UR60][R152.64] ;  /* 0x0000003c98ad7981 */ /* 0x0000a6000c1e1500 */
[----:B------:R-:W-:Y:S01]  /*169b0*/  IMAD R4, R7, 0x1c, RZ ;  /* 0x0000001c07047824 */ /* 0x000fe200078e02ff */
[----:B------:R1:W2:Y:S01]  /*169c0*/  LDG.E.U16 R172, desc[UR60][R2.64] ;  /* 0x0000003c02ac7981 */ /* 0x0002a2000c1e1500 */
[----:B------:R-:W-:-:S04]  /*169d0*/  IMAD.WIDE R154, R6, 0x2, R154 ;  /* 0x00000002069a7825 */ /* 0x000fc800078e029a */
[C---:B------:R-:W-:Y:S01]  /*169e0*/  IMAD.WIDE R156, R4.reuse, 0x2, R10 ;  /* 0x00000002049c7825 */ /* 0x040fe200078e020a */
[----:B------:R1:W2:Y:S03]  /*169f0*/  LDG.E.U16 R174, desc[UR60][R154.64] ;  /* 0x0000003c9aae7981 */ /* 0x0002a6000c1e1500 */
[----:B0-----:R-:W-:-:S04]  /*16a00*/  IMAD.WIDE R152, R4, 0x2, R8 ;  /* 0x0000000204987825 */ /* 0x001fc800078e0208 */
[----:B-1----:R-:W-:-:S04]  /*16a10*/  IMAD.WIDE R2, R0, 0x2, R16 ;  /* 0x0000000200027825 */ /* 0x002fc800078e0210 */
[----:B------:R-:W-:-:S04]  /*16a20*/  IMAD.WIDE R152, R6, 0x2, R152 ;  /* 0x0000000206987825 */ /* 0x000fc800078e0298 */
[C---:B------:R-:W-:Y:S01]  /*16a30*/  IMAD.WIDE R154, R6.reuse, 0x2, R2 ;  /* 0x00000002069a7825 */ /* 0x040fe200078e0202 */
[----:B------:R0:W2:Y:S03]  /*16a40*/  LDG.E.U16 R170, desc[UR60][R152.64] ;  /* 0x0000003c98aa7981 */ /* 0x0000a6000c1e1500 */
[----:B------:R-:W-:Y:S01]  /*16a50*/  IMAD.WIDE R2, R6, 0x2, R156 ;  /* 0x0000000206027825 */ /* 0x000fe200078e029c */
[----:B------:R-:W2:Y:S03]  /*16a60*/  LDG.E.U16 R171, desc[UR60][R154.64] ;  /* 0x0000003c9aab7981 */ /* 0x000ea6000c1e1500 */
[----:B------:R-:W-:Y:S01]  /*16a70*/  IMAD R0, R7, 0x1d, RZ ;  /* 0x0000001d07007824 */ /* 0x000fe200078e02ff */
[----:B------:R1:W2:Y:S01]  /*16a80*/  LDG.E.U16 R169, desc[UR60][R2.64] ;  /* 0x0000003c02a97981 */ /* 0x0002a2000c1e1500 */
[----:B0-----:R-:W-:-:S04]  /*16a90*/  IMAD.WIDE R152, R4, 0x2, R12 ;  /* 0x0000000204987825 */ /* 0x001fc800078e020c */
[----:B------:R-:W-:-:S04]  /*16aa0*/  IMAD.WIDE R156, R0, 0x2, R8 ;  /* 0x00000002009c7825 */ /* 0x000fc800078e0208 */
[----:B-1----:R-:W-:-:S04]  /*16ab0*/  IMAD.WIDE R2, R4, 0x2, R16 ;  /* 0x0000000204027825 */ /* 0x002fc800078e0210 */
[----:B------:R-:W-:-:S04]  /*16ac0*/  IMAD.WIDE R154, R6, 0x2, R152 ;  /* 0x00000002069a7825 */ /* 0x000fc800078e0298 */
[C---:B------:R-:W-:Y:S01]  /*16ad0*/  IMAD.WIDE R152, R6.reuse, 0x2, R2 ;  /* 0x0000000206987825 */ /* 0x040fe200078e0202 */
[----:B------:R0:W2:Y:S03]  /*16ae0*/  LDG.E.U16 R168, desc[UR60][R154.64] ;  /* 0x0000003c9aa87981 */ /* 0x0000a6000c1e1500 */
[----:B------:R-:W-:Y:S01]  /*16af0*/  IMAD.WIDE R2, R6, 0x2, R156 ;  /* 0x0000000206027825 */ /* 0x000fe200078e029c */
[----:B------:R1:W2:Y:S04]  /*16b00*/  LDG.E.U16 R167, desc[UR60][R152.64] ;  /* 0x0000003c98a77981 */ /* 0x0002a8000c1e1500 */
[----:B------:R1:W2:Y:S01]  /*16b10*/  LDG.E.U16 R166, desc[UR60][R2.64] ;  /* 0x0000003c02a67981 */ /* 0x0002a2000c1e1500 */
[----:B0-----:R-:W-:-:S04]  /*16b20*/  IMAD.WIDE R154, R0, 0x2, R16 ;  /* 0x00000002009a7825 */ /* 0x001fc800078e0210 */
[----:B-1----:R-:W-:-:S04]  /*16b30*/  IMAD.WIDE R152, R0, 0x2, R10 ;  /* 0x0000000200987825 */ /* 0x002fc800078e020a */
[----:B------:R-:W-:-:S04]  /*16b40*/  IMAD.WIDE R2, R0, 0x2, R12 ;  /* 0x0000000200027825 */ /* 0x000fc800078e020c */
        /* <DEDUP_REMOVED lines=16> */
[----:B------:R-:W-:Y:S01]  /*16c50*/  IMAD.WIDE R156, R252, 0x2, R8 ;  /* 0x00000002fc9c7825 */ /* 0x000fe200078e0208 */
[----:B------:R1:W2:Y:S03]  /*16c60*/  LDG.E.U16 R162, desc[UR60][R154.64] ;  /* 0x0000003c9aa27981 */ /* 0x0002a6000c1e1500 */
[----:B0-----:R-:W-:-:S04]  /*16c70*/  IMAD.WIDE R152, R246, 0x2, R16 ;  /* 0x00000002f6987825 */ /* 0x001fc800078e0210 */
        /* <DEDUP_REMOVED lines=11> */
[C---:B------:R-:W-:Y:S02]  /*16d30*/  IMAD.WIDE R152, R6.reuse, 0x2, R2 ;  /* 0x0000000206987825 */ /* 0x040fe400078e0202 */
[----:B------:R-:W2:Y:S02]  /*16d40*/  LDG.E.U16 R156, desc[UR60][R156.64] ;  /* 0x0000003c9c9c7981 */ /* 0x000ea4000c1e1500 */
[----:B------:R-:W-:Y:S02]  /*16d50*/  IMAD.WIDE R2, R6, 0x2, R154 ;  /* 0x0000000206027825 */ /* 0x000fe400078e029a */
[----:B------:R-:W2:Y:S04]  /*16d60*/  LDG.E.U16 R152, desc[UR60][R152.64] ;  /* 0x0000003c98987981 */ /* 0x000ea8000c1e1500 */
[----:B------:R0:W2:Y:S01]  /*16d70*/  LDG.E.U16 R2, desc[UR60][R2.64] ;  /* 0x0000003c02027981 */ /* 0x0000a2000c1e1500 */
[----:B------:R-:W1:Y:S01]  /*16d80*/  S2R R147, SR_TID.X ;  /* 0x0000000000937919 */ /* 0x000e620000002100 */
[----:B------:R-:W0:Y:S01]  /*16d90*/  S2R R100, SR_TID.X ;  /* 0x0000000000647919 */ /* 0x000e220000002100 */
[----:B------:R-:W0:Y:S01]  /*16da0*/  S2R R99, SR_CgaCtaId ;  /* 0x0000000000637919 */ /* 0x000e220000008800 */
[----:B------:R-:W-:-:S02]  /*16db0*/  MOV R98, 0x400 ;  /* 0x0000040000627802 */ /* 0x000fc40000000f00 */
[----:B-1----:R-:W-:-:S04]  /*16dc0*/  SHF.L.U32 R101, R147, 0x1, RZ ;  /* 0x0000000193657819 */ /* 0x002fc800000006ff */
[----:B------:R-:W-:Y:S02]  /*16dd0*/  LOP3.LUT R0, R101, 0x7e, RZ, 0xc0, !PT ;  /* 0x0000007e65007812 */ /* 0x000fe400078ec0ff */
[----:B0-----:R-:W-:Y:S02]  /*16de0*/  LOP3.LUT R3, R100, 0x40, RZ, 0xc0, !PT ;  /* 0x0000004064037812 */ /* 0x001fe400078ec0ff */
[----:B------:R-:W-:Y:S02]  /*16df0*/  LEA R98, R99, R98, 0x18 ;  /* 0x0000006263627211 */ /* 0x000fe400078ec0ff */
[----:B------:R-:W-:-:S04]  /*16e00*/  LEA R0, R3, R0, 0x6 ;  /* 0x0000000003007211 */ /* 0x000fc800078e30ff */
[----:B------:R-:W-:Y:S01]  /*16e10*/  IADD3 R0, R98, R0, RZ ;  /* 0x0000000062007210 */ /* 0x000fe20007ffe0ff */
[----:B------:R-:W-:Y:S06]  /*16e20*/  BAR.SYNC.DEFER_BLOCKING 0x0 ;  /* 0x0000000000007b1d */ /* 0x000fec0000010000 */
[----:B------:R-:W0:Y:S01]  /*16e30*/  S2R R3, SR_CgaCtaId ;  /* 0x0000000000037919 */ /* 0x000e220000008800 */
[----:B---3--:R-:W-:Y:S04]  /*16e40*/  STS.U16 [R0+0x20000], R183 ;  /* 0x020000b700007388 */ /* 0x008fe80000000400 */
[----:B----4-:R-:W-:Y:S04]  /*16e50*/  STS.U16 [R0+0x22000], R180 ;  /* 0x022000b400007388 */ /* 0x010fe80000000400 */
        /* <DEDUP_REMOVED lines=125> */
[----:B------:R-:W-:Y:S01]  /*17630*/  STS.U16 [R18+0x26f80], R2 ;  /* 0x026f800212007388 */ /* 0x000fe20000000400 */
[----:B------:R3:W-:Y:S06]  /*17640*/  MEMBAR.ALL.CTA ;  /* 0x0000000000007992 */ /* 0x0007ec0000008000 */
[----:B---3--:R-:W3:Y:S01]  /*17650*/  FENCE.VIEW.ASYNC.S ;  /* 0x00000000000073c6 */ /* 0x008ee20000000000 */
[----:B-1----:R-:W-:-:S04]  /*17660*/  MOV R0, 0x400 ;  /* 0x0000040000007802 */ /* 0x002fc80000000f00 */
[----:B0-----:R-:W-:-:S04]  /*17670*/  LEA R0, R3, R0, 0x18 ;  /* 0x0000000003007211 */ /* 0x001fc800078ec0ff */
[----:B------:R-:W-:Y:S01]  /*17680*/  SHF.R.U32.HI R0, RZ, 0x4, R0 ;  /* 0x00000004ff007819 */ /* 0x000fe20000011600 */
[----:B---3--:R-:W-:Y:S03]  /*17690*/  BAR.SYNC.DEFER_BLOCKING 0x0 ;  /* 0x0000000000007b1d */ /* 0x008fe60000010000 */
[----:B------:R-:W-:-:S04]  /*176a0*/  SGXT.U32 R0, R0, 0xe ;  /* 0x0000000e0000781a */ /* 0x000fc80000000000 */
[----:B------:R-:W-:Y:S01]  /*176b0*/  R2UR UR48, R0 ;  /* 0x00000000003072ca */ /* 0x000fe200000e0000 */
[----:B------:R-:W-:Y:S01]  /*176c0*/  UMOV UR49, 0x40000040 ;  /* 0x4000004000317882 */ /* 0x000fe20000000000 */
[----:B--2---:R-:W-:-:S11]  /*176d0*/  WARPGROUP.ARRIVE ;  /* 0x00000000000079c5 */ /* 0x004fd60000000000 */
[----:B------:R-:W-:Y:S03]  /*176e0*/  HGMMA.64x32x16.F32 R168, gdesc[UR48].tnspA, RZ, !UPT, gsb0 ;  /* 0x2060000030a879f0 */ /* 0x000fe6000c0008ff */
[----:B------:R-:W-:Y:S02]  /*176f0*/  WARPGROUP.DEPBAR.LE gsb0, 0x0 ;  /* 0x00008000000079c5 */ /* 0x000fe40000010000 */
[----:B------:R-:W-:-:S06]  /*17700*/  WARPGROUP.ARRIVE ;  /* 0x00000000000079c5 */ /* 0x000fcc0000000000 */
[----:B------:R-:W-:Y:S01]  /*17710*/  HGMMA.64x32x16.F32 R168, gdesc[UR4].tnspA, R168, gsb0 ;  /* 0x2060000004a879f0 */ /* 0x000fe200080008a8 */
[----:B------:R-:W-:Y:S02]  /*17720*/  MOV R148, UR11 ;  /* 0x0000000b00947c02 */ /* 0x000fe40008000f00 */
[----:B------:R-:W-:Y:S01]  /*17730*/  MOV R149, UR10 ;  /* 0x0000000a00957c02 */ /* 0x000fe20008000f00 */
[----:B------:R-:W-:Y:S01]  /*17740*/  UIADD3.64 UR10, UR6, 0x2, URZ ;  /* 0x00000002060a7897 */ /* 0x000fe2000fffe03f */
[----:B------:R-:W-:Y:S02]  /*17750*/  MOV R67, UR9 ;  /* 0x0000000900437c02 */ /* 0x000fe40008000f00 */
[----:B------:R-:W-:Y:S01]  /*17760*/  MOV R66, UR8 ;  /* 0x0000000800427c02 */ /* 0x000fe20008000f00 */
[----:B------:R-:W-:Y:S01]  /*17770*/  UIADD3.64 UR8, UR4, 0x80, URZ ;  /* 0x0000008004087897 */ /* 0x000fe2000fffe03f */
[----:B------:R-:W-:Y:S02]  /*17780*/  WARPGROUP.DEPBAR.LE gsb0, 0x0 ;  /* 0x00008000000079c5 */ /* 0x000fe40000010000 */
[----:B------:R-:W-:-:S06]  /*17790*/  WARPGROUP.ARRIVE ;  /* 0x00000000000079c5 */ /* 0x000fcc0000000000 */
[----:B------:R-:W-:Y:S01]  /*177a0*/  HGMMA.64x32x16.F32 R168, gdesc[UR8].tnspA, R168, gsb0 ;  /* 0x2060000008a879f0 */ /* 0x000fe200080008a8 */
[----:B------:R-:W-:Y:S02]  /*177b0*/  UIADD3.64 UR58, UR6, 0x4, URZ ;  /* 0x00000004063a7897 */ /* 0x000fe4000fffe03f */
[----:B------:R-:W-:Y:S02]  /*177c0*/  WARPGROUP.DEPBAR.LE gsb0, 0x0 ;  /* 0x00008000000079c5 */ /* 0x000fe40000010000 */
[----:B------:R-:W-:-:S06]  /*177d0*/  WARPGROUP.ARRIVE ;  /* 0x00000000000079c5 */ /* 0x000fcc0000000000 */
[----:B------:R-:W-:Y:S01]  /*177e0*/  HGMMA.64x32x16.F32 R168, gdesc[UR56].tnspA, R168, gsb0 ;  /* 0x2060000038a879f0 */ /* 0x000fe200080008a8 */
[----:B------:R-:W-:Y:S02]  /*177f0*/  MOV R37, UR43 ;  /* 0x0000002b00257c02 */ /* 0x000fe40008000f00 */
[----:B------:R-:W-:Y:S01]  /*17800*/  MOV R36, UR42 ;  /* 0x0000002a00247c02 */ /* 0x000fe20008000f00 */
[----:B------:R-:W-:Y:S01]  /*17810*/  UIADD3.64 UR42, UR6, 0xfe, URZ ;  /* 0x000000fe062a7897 */ /* 0x000fe2000fffe03f */
[----:B------:R-:W-:Y:S02]  /*17820*/  WARPGROUP.DEPBAR.LE gsb0, 0x0 ;  /* 0x00008000000079c5 */ /* 0x000fe40000010000 */
[----:B------:R-:W-:-:S06]  /*17830*/  WARPGROUP.ARRIVE ;  /* 0x00000000000079c5 */ /* 0x000fcc0000000000 */
[----:B------:R-:W-:Y:S01]  /*17840*/  HGMMA.64x32x16.F32 R168, gdesc[UR40].tnspA, R168, gsb0 ;  /* 0x2060000028a879f0 */ /* 0x000fe200080008a8 */
[----:B------:R-:W-:Y:S02]  /*17850*/  MOV R38, UR36 ;  /* 0x0000002400267c02 */ /* 0x000fe40008000f00 */
[----:B------:R-:W-:Y:S02]  /*17860*/  R2UR UR36, R30 ;  /* 0x000000001e2472ca */ /* 0x000fe400000e0000 */
        /* <DEDUP_REMOVED lines=14> */
[----:B------:R-:W-:Y:S02]  /*17950*/  R2UR UR9, R67 ;  /* 0x00000000430972ca */ /* 0x000fe400000e0000 */
[----:B------:R-:W-:Y:S01]  /*17960*/  R2UR UR8, R66 ;  /* 0x00000000420872ca */ /* 0x000fe200000e0000 */
[----:B------:R-:W-:Y:S01]  /*17970*/  UIADD3.64 UR10, UR6, 0x104, URZ ;  /* 0x00000104060a7897 */ /* 0x000fe2000fffe03f */
[----:B------:R-:W-:Y:S02]  /*17980*/  WARPGROUP.DEPBAR.LE gsb0, 0x0 ;  /* 0x00008000000079c5 */ /* 0x000fe40000010000 */
[----:B------:R-:W-:-:S09]  /*17990*/  WARPGROUP.ARRIVE ;  /* 0x00000000000079c5 */ /* 0x000fd20000000000 */
        /* <DEDUP_REMOVED lines=8> */
[----:B------:R-:W-:Y:S01]  /*17a20*/  MOV R60, UR18 ;  /* 0x00000012003c7c02 */ /* 0x000fe20008000f00 */
[----:B------:R-:W-:Y:S01]  /*17a30*/  UIADD3.64 UR18, UR6, 0x200, URZ ;  /* 0x0000020006127897 */ /* 0x000fe2000fffe03f */
[----:B------:R-:W-:Y:S04]  /*17a40*/  STL [R1+0x11d8], R7 ;  /* 0x0011d80701007387 */ /* 0x000fe80000100800 */
[----:B------:R-:W-:Y:S01]  /*17a50*/  STL [R1+0x11e0], R8 ;  /* 0x0011e00801007387 */ /* 0x000fe20000100800 */
[----:B------:R-:W-:-:S02]  /*17a60*/  WARPGROUP.DEPBAR.LE gsb0, 0x0 ;  /* 0x00008000000079c5 */ /* 0x000fc40000010000 */
[----:B------:R-:W-:-:S06]  /*17a70*/  WARPGROUP.ARRIVE ;  /* 0x00000000000079c5 */ /* 0x000fcc0000000000 */
[----:B------:R-:W-:Y:S01]  /*17a80*/  HGMMA.64x32x16.F32 R168, gdesc[UR16].tnspA, R168, gsb0 ;  /* 0x2060000010a879f0 */ /* 0x000fe200080008a8 */
[----:B------:R-:W-:Y:S04]  /*17a90*/  STL [R1+0x11dc], R9 ;  /* 0x0011dc0901007387 */ /* 0x000fe80000100800 */
[----:B------:R-:W-:Y:S04]  /*17aa0*/  STL [R1+0x11e8], R10 ;  /* 0x0011e80a01007387 */ /* 0x000fe80000100800 */
[----:B------:R-:W-:Y:S04]  /*17ab0*/  STL [R1+0x11e4], R11 ;  /* 0x0011e40b01007387 */ /* 0x000fe80000100800 */
[----:B------:R-:W-:Y:S04]  /*17ac0*/  STL [R1+0x11f0], R12 ;  /* 0x0011f00c01007387 */ /* 0x000fe80000100800 */
[----:B------:R-:W-:Y:S04]  /*17ad0*/  STL [R1+0x11ec], R13 ;  /* 0x0011ec0d01007387 */ /* 0x000fe80000100800 */
[----:B------:R-:W-:Y:S04]  /*17ae0*/  STL [R1+0x11f8], R16 ;  /* 0x0011f81001007387 */ /* 0x000fe80000100800 */
[----:B------:R-:W-:Y:S04]  /*17af0*/  STL [R1+0x11f4], R17 ;  /* 0x0011f41101007387 */ /* 0x000fe80000100800 */
[----:B------:R0:W-:Y:S04]  /*17b00*/  STL [R1+0x11fc], R6 ;  /* 0x0011fc0601007387 */ /* 0x0001e80000100800 */
[----:B------:R-:W-:Y:S04]  /*17b10*/  STL [R1+0x1200], R184 ;  /* 0x001200b801007387 */ /* 0x000fe80000100800 */
[----:B------:R-:W-:Y:S04]  /*17b20*/  STL [R1+0x1204], R23 ;  /* 0x0012041701007387 */ /* 0x000fe80000100800 */
[----:B------:R1:W-:Y:S04]  /*17b30*/  STL [R1+0x1208], R22 ;  /* 0x0012081601007387 */ /* 0x0003e80000100800 */
[----:B------:R-:W-:Y:S01]  /*17b40*/  STL [R1+0x120c], R21 ;  /* 0x00120c1501007387 */ /* 0x000fe20000100800 */
[----:B------:R-:W-:-:S03]  /*17b50*/  MOV R57, UR23 ;  /* 0x0000001700397c02 */ /* 0x000fc60008000f00 */
[----:B------:R2:W-:Y:S01]  /*17b60*/  STL [R1+0x1210], R20 ;  /* 0x0012101401007387 */ /* 0x0005e20000100800 */
[----:B------:R-:W-:-:S03]  /*17b70*/  MOV R56, UR22 ;  /* 0x0000001600387c02 */ /* 0x000fc60008000f00 */
[----:B------:R-:W-:Y:S01]  /*17b80*/  STL [R1+0x1214], R19 ;  /* 0x0012141301007387 */ /* 0x000fe20000100800 */
[----:B------:R-:W-:-:S03]  /*17b90*/  UIADD3.64 UR22, UR6, 0x202, URZ ;  /* 0x0000020206167897 */ /* 0x000fc6000fffe03f */
[----:B0-----:R-:W3:Y:S01]  /*17ba0*/  LDL.64 R6, [R1+0xc90] ;  /* 0x000c900001067983 */ /* 0x001ee20000100a00 */
[----:B------:R-:W-:Y:S02]  /*17bb0*/  WARPGROUP.DEPBAR.LE gsb0, 0x0 ;  /* 0x00008000000079c5 */ /* 0x000fe40000010000 */
[----:B------:R-:W-:Y:S01]  /*17bc0*/  WARPGROUP.ARRIVE ;  /* 0x00000000000079c5 */ /* 0x000fe20000000000 */
[----:B------:R-:W4:Y:S01]  /*17bd0*/  LDL.64 R12, [R1+0xca8] ;  /* 0x000ca800010c7983 */ /* 0x000f220000100a00 */
[----:B------:R-:W-:Y:S02]  /*17be0*/  MOV R53, UR27 ;  /* 0x0000001b00357c02 */ /* 0x000fe40008000f00 */
[----:B------:R-:W-:Y:S01]  /*17bf0*/  MOV R52, UR26 ;  /* 0x0000001a00347c02 */ /* 0x000fe20008000f00 */
[----:B------:R-:W2:Y:S01]  /*17c00*/  LDL.64 R10, [R1+0xca0] ;  /* 0x000ca000010a7983 */ /* 0x000ea20000100a00 */
[----:B------:R-:W-:Y:S01]  /*17c10*/  HGMMA.64x32x16.F32 R168, gdesc[UR20].tnspA, R168, gsb0 ;  /* 0x2060000014a879f0 */ /* 0x000fe200080008a8 */
[----:B------:R-:W-:Y:S01]  /*17c20*/  UIADD3.64 UR26, UR6, 0x204, URZ ;  /* 0x00000204061a7897 */ /* 0x000fe2000fffe03f */
[----:B------:R-:W-:Y:S01]  /*17c30*/  MOV R49, UR31 ;  /* 0x0000001f00317c02 */ /* 0x000fe20008000f00 */
[----:B------:R-:W2:Y:S01]  /*17c40*/  LDL.64 R8, [R1+0xc98] ;  /* 0x000c980001087983 */ /* 0x000ea20000100a00 */
[----:B------:R-:W-:-:S02]  /*17c50*/  WARPGROUP.DEPBAR.LE gsb0, 0x0 ;  /* 0x00008000000079c5 */ /* 0x000fc40000010000 */
[----:B------:R-:W-:-:S06]  /*17c60*/  WARPGROUP.ARRIVE ;  /* 0x00000000000079c5 */ /* 0x000fcc0000000000 */
[----:B------:R-:W-:Y:S01]  /*17c70*/  HGMMA.64x32x16.F32 R168, gdesc[UR24].tnspA, R168, gsb0 ;  /* 0x2060000018a879f0 */ /* 0x000fe200080008a8 */
        /* <DEDUP_REMOVED lines=14> */
[----:B------:R0:W-:Y:S04]  /*17d60*/  STL [R1+0x1218], R18 ;  /* 0x0012181201007387 */ /* 0x0001e80000100800 */
[----:B------:R0:W-:Y:S04]  /*17d70*/  STL [R1+0x14b0], R32 ;  /* 0x0014b02001007387 */ /* 0x0001e80000100800 */
[----:B------:R-:W-:Y:S01]  /*17d80*/  STL [R1+0x14b4], R31 ;  /* 0x0014b41f01007387 */ /* 0x000fe20000100800 */
[----:B------:R-:W-:-:S03]  /*17d90*/  UIADD3.64 UR34, UR6, 0x304, URZ ;  /* 0x0000030406227897 */ /* 0x000fc6000fffe03f */
[----:B------:R-:W2:Y:S01]  /*17da0*/  LDL.64 R2, [R1+0xc80] ;  /* 0x000c800001027983 */ /* 0x000ea20000100a00 */
[----:B------:R-:W-:Y:S02]  /*17db0*/  WARPGROUP.DEPBAR.LE gsb0, 0x0 ;  /* 0x00008000000079c5 */ /* 0x000fe40000010000 */
[----:B------:R-:W-:Y:S01]  /*17dc0*/  WARPGROUP.ARRIVE ;  /* 0x00000000000079c5 */ /* 0x000fe20000000000 */
[----:B---3--:R-:W-:-:S05]  /*17dd0*/  R2UR UR40, R6 ;  /* 0x00000000062872ca */ /* 0x008fca00000e0000 */
[----:B------:R-:W-:Y:S01]  /*17de0*/  HGMMA.64x32x16.F32 R168, gdesc[UR44].tnspA, R168, gsb0 ;  /* 0x206000002ca879f0 */ /* 0x000fe200080008a8 */
[----:B------:R-:W-:Y:S02]  /*17df0*/  R2UR UR41, R7 ;  /* 0x00000000072972ca */ /* 0x000fe400000e0000 */
[----:B----4-:R-:W-:Y:S01]  /*17e00*/  R2UR UR32, R12 ;  /* 0x000000000c2072ca */ /* 0x010fe200000e0000 */
[----:B------:R-:W3:Y:S01]  /*17e10*/  LDL.64 R6, [R1+0xc88] ;  /* 0x000c880001067983 */ /* 0x000ee20000100a00 */
[----:B------:R-:W-:Y:S02]  /*17e20*/  R2UR UR33, R13 ;  /* 0x000000000d2172ca */ /* 0x000fe400000e0000 */
[----:B--2---:R-:W-:Y:S02]  /*17e30*/  R2UR UR36, R10 ;  /* 0x000000000a2472ca */ /* 0x004fe400000e0000 */
[----:B------:R-:W-:Y:S01]  /*17e40*/  R2UR UR37, R11 ;  /* 0x000000000b2572ca */ /* 0x000fe200000e0000 */
[----:B------:R-:W-:Y:S01]  /*17e50*/  UIADD3.64 UR38, UR6, 0x3fe, URZ ;  /* 0x000003fe06267897 */ /* 0x000fe2000fffe03f */
[----:B------:R-:W-:-:S02]  /*17e60*/  R2UR UR56, R8 ;  /* 0x00000000083872ca */ /* 0x000fc400000e0000 */
[----:B------:R-:W-:Y:S01]  /*17e70*/  R2UR UR57, R9 ;  /* 0x00000000093972ca */ /* 0x000fe200000e0000 */
[----:B------:R-:W-:Y:S01]  /*17e80*/  UIADD3.64 UR58, UR6, 0x400, URZ ;  /* 0x00000400063a7897 */ /* 0x000fe2000fffe03f */
[----:B------:R-:W2:Y:S01]  /*17e90*/  LDL.64 R8, [R1+0xc78] ;  /* 0x000c780001087983 */ /* 0x000ea20000100a00 */
[----:B------:R-:W-:Y:S02]  /*17ea0*/  UIADD3.64 UR42, UR6, 0x402, URZ ;  /* 0x00000402062a7897 */ /* 0x000fe4000fffe03f */
[----:B------:R-:W-:Y:S01]  /*17eb0*/  UIADD3.64 UR54, UR6, 0x404, URZ ;  /* 0x0000040406367897 */ /* 0x000fe2000fffe03f */
[----:B------:R-:W-:Y:S01]  /*17ec0*/  R2UR UR11, R148 ;  /* 0x00000000940b72ca */ /* 0x000fe200000e0000 */
[----:B------:R-:W-:Y:S01]  /*17ed0*/  UIADD3.64 UR46, UR6, 0x4fe, URZ ;  /* 0x000004fe062e7897 */ /* 0x000fe2000fffe03f */
[----:B------:R-:W-:Y:S02]  /*17ee0*/  R2UR UR10, R149 ;  /* 0x00000000950a72ca */ /* 0x000fe400000e0000 */
[----:B------:R-:W-:-:S02]  /*17ef0*/  R2UR UR9, R150 ;  /* 0x00000000960972ca */ /* 0x000fc400000e0000 */
[----:B------:R-:W-:Y:S02]  /*17f00*/  R2UR UR8, R151 ;  /* 0x00000000970872ca */ /* 0x000fe400000e0000 */
[----:B------:R-:W-:Y:S02]  /*17f10*/  R2UR UR15, R65 ;  /* 0x00000000410f72ca */ /* 0x000fe400000e0000 */
[----:B------:R-:W-:Y:S02]  /*17f20*/  R2UR UR14, R64 ;  /* 0x00000000400e72ca */ /* 0x000fe400000e0000 */
[----:B------:R-:W-:Y:S02]  /*17f30*/  R2UR UR13, R63 ;  /* 0x000000003f0d72ca */ /* 0x000fe400000e0000 */
        /* <DEDUP_REMOVED lines=12> */
[----:B------:R-:W-:Y:S01]  /*18000*/  R2UR UR24, R50 ;  /* 0x00000000321872ca */ /* 0x000fe200000e0000 */
[----:B------:R-:W-:Y:S02]  /*18010*/  WARPGROUP.DEPBAR.LE gsb0, 0x0 ;  /* 0x00008000000079c5 */ /* 0x000fe40000010000 */
[----:B------:R-:W-:Y:S01]  /*18020*/  WARPGROUP.ARRIVE ;  /* 0x00000000000079c5 */ /* 0x000fe20000000000 */
[----:B------:R-:W-:-:S02]  /*18030*/  R2UR UR31, R49 ;  /* 0x00000000311f72ca */ /* 0x000fc400000e0000 */
[----:B------:R-:W-:Y:S02]  /*18040*/  R2UR UR30, R48 ;  /* 0x00000000301e72ca */ /* 0x000fe400000e0000 */
[----:B------:R-:W-:Y:S01]  /*18050*/  R2UR UR29, R47 ;  /* 0x000000002f1d72ca */ /* 0x000fe200000e0000 */
[----:B------:R-:W-:Y:S01]  /*18060*/  HGMMA.64x32x16.F32 R168, gdesc[UR32].tnspA, R168, gsb0 ;  /* 0x2060000020a879f0 */ /* 0x000fe200080008a8 */
[----:B------:R-:W-:Y:S01]  /*18070*/  R2UR UR28, R46 ;  /* 0x000000002e1c72ca */ /* 0x000fe200000e0000 */
[----:B------:R-:W-:Y:S01]  /*18080*/  UMOV UR48, UR34 ;  /* 0x0000002200307c82 */ /* 0x000fe20008000000 */
[----:B------:R-:W-:Y:S01]  /*18090*/  UMOV UR49, UR35 ;  /* 0x0000002300317c82 */ /* 0x000fe20008000000 */
[----:B------:R-:W4:Y:S04]  /*180a0*/  LDL.64 R10, [R1+0xc68] ;  /* 0x000c6800010a7983 */ /* 0x000f280000100a00 */
[----:B------:R-:W4:Y:S04]  /*180b0*/  LDL.64 R12, [R1+0xc50] ;  /* 0x000c5000010c7983 */ /* 0x000f280000100a00 */
[----:B-1----:R-:W4:Y:S04]  /*180c0*/  LDL.64 R22, [R1+0xc20] ;  /* 0x000c200001167983 */ /* 0x002f280000100a00 */
[----:B------:R-:W4:Y:S04]  /*180d0*/  LDL.64 R20, [R1+0xc10] ;  /* 0x000c100001147983 */ /* 0x000f280000100a00 */
[----:B0-----:R-:W4:Y:S01]  /*180e0*/  LDL.64 R18, [R1+0xc08] ;  /* 0x000c080001127983 */ /* 0x001f220000100a00 */
[----:B------:R-:W-:-:S02]  /*180f0*/  WARPGROUP.DEPBAR.LE gsb0, 0x0 ;  /* 0x00008000000079c5 */ /* 0x000fc40000010000 */
[----:B------:R-:W-:-:S06]  /*18100*/  WARPGROUP.ARRIVE ;  /* 0x00000000000079c5 */ /* 0x000fcc0000000000 */
[----:B------:R-:W-:Y:S03]  /*18110*/  HGMMA.64x32x16.F32 R168, gdesc[UR36].tnspA, R168, gsb0 ;  /* 0x2060000024a879f0 */ /* 0x000fe600080008a8 */
[----:B------:R-:W-:Y:S02]  /*18120*/  WARPGROUP.DEPBAR.LE gsb0, 0x0 ;  /* 0x00008000000079c5 */ /* 0x000fe40000010000 */
[----:B------:R-:W-:-:S06]  /*18130*/  WARPGROUP.ARRIVE ;  /* 0x00000000000079c5 */ /* 0x000fcc0000000000 */
[----:B------:R-:W-:Y:S03]  /*18140*/  HGMMA.64x32x16.F32 R168, gdesc[UR56].tnspA, R168, gsb0 ;  /* 0x2060000038a879f0 */ /* 0x000fe600080008a8 */
[----:B------:R-:W-:Y:S02]  /*18150*/  WARPGROUP.DEPBAR.LE gsb0, 0x0 ;  /* 0x00008000000079c5 */ /* 0x000fe40000010000 */
[----:B------:R-:W-:-:S06]  /*18160*/  WARPGROUP.ARRIVE ;  /* 0x00000000000079c5 */ /* 0x000fcc0000000000 */
[----:B------:R-:W-:Y:S01]  /*18170*/  HGMMA.64x32x16.F32 R168, gdesc[UR40].tnspA, R168, gsb0 ;  /* 0x2060000028a879f0 */ /* 0x000fe200080008a8 */
[----:B---3--:R-:W-:Y:S02]  /*18180*/  R2UR UR52, R6 ;  /* 0x00000000063472ca */ /* 0x008fe400000e0000 */
[----:B------:R-:W-:Y:S02]  /*18190*/  R2UR UR53, R7 ;  /* 0x00000000073572ca */ /* 0x000fe400000e0000 */
[----:B------:R-:W-:Y:S02]  /*181a0*/  R2UR UR44, R2 ;  /* 0x00000000022c72ca */ /* 0x000fe400000e0000 */
[----:B------:R-:W-:Y:S01]  /*181b0*/  R2UR UR45, R3 ;  /* 0x00000000032d72ca */ /* 0x000fe200000e0000 */
[----:B------:R-:W-:Y:S01]  /*181c0*/  UMOV UR56, UR42 ;  /* 0x0000002a00387c82 */ /* 0x000fe20008000000 */
[----:B------:R-:W-:Y:S01]  /*181d0*/  UMOV UR57, UR43 ;  /* 0x0000002b00397c82 */ /* 0x000fe20008000000 */
[----:B------:R-:W-:-:S02]  /*181e0*/  WARPGROUP.DEPBAR.LE gsb0, 0x0 ;  /* 0x00008000000079c5 */ /* 0x000fc40000010000 */
[----:B------:R-:W-:Y:S01]  /*181f0*/  WARPGROUP.ARRIVE ;  /* 0x00000000000079c5 */ /* 0x000fe20000000000 */
[----:B------:R-:W-:Y:S01]  /*18200*/  MOV R208, UR59 ;  /* 0x0000003b00d07c02 */ /* 0x000fe20008000f00 */
[----:B------:R-:W3:Y:S04]  /*18210*/  LDL.64 R2, [R1+0xc40] ;  /* 0x000c400001027983 */ /* 0x000ee80000100a00 */
[----:B------:R-:W-:Y:S01]  /*18220*/  HGMMA.64x32x16.F32 R168, gdesc[UR52].tnspA, R168, gsb0 ;  /* 0x2060000034a879f0 */ /* 0x000fe200080008a8 */
[----:B------:R-:W-:Y:S01]  /*18230*/  MOV R207, UR58 ;  /* 0x0000003a00cf7c02 */ /* 0x000fe20008000f00 */
[----:B------:R-:W4:Y:S01]  /*18240*/  LDL.64 R6, [R1+0xc58] ;  /* 0x000c580001067983 */ /* 0x000f220000100a00 */
[----:B------:R-:W-:Y:S02]  /*18250*/  WARPGROUP.DEPBAR.LE gsb0, 0x0 ;  /* 0x00008000000079c5 */ /* 0x000fe40000010000 */
[----:B------:R-:W-:-:S06]  /*18260*/  WARPGROUP.ARRIVE ;  /* 0x00000000000079c5 */ /* 0x000fcc0000000000 */
[----:B------:R-:W-:Y:S01]  /*18270*/  HGMMA.64x32x16.F32 R168, gdesc[UR44].tnspA, R168, gsb0 ;  /* 0x206000002ca879f0 */ /* 0x000fe200080008a8 */
[----:B------:R-:W-:Y:S02]  /*18280*/  MOV R206, UR57 ;  /* 0x0000003900ce7c02 */ /* 0x000fe40008000f00 */
[----:B------:R-:W-:Y:S02]  /*18290*/  MOV R205, UR56 ;  /* 0x0000003800cd7c02 */ /* 0x000fe40008000f00 */
[----:B--2---:R-:W-:Y:S02]  /*182a0*/  R2UR UR56, R8 ;  /* 0x00000000083872ca */ /* 0x004fe400000e0000 */
        /* <DEDUP_REMOVED lines=10> */
[----:B------:R-:W-:Y:S02]  /*18350*/  MOV R202, UR9 ;  /* 0x0000000900ca7c02 */ /* 0x000fe40008000f00 */
[----:B------:R-:W-:Y:S02]  /*18360*/  MOV R201, UR8 ;  /* 0x0000000800c97c02 */ /* 0x000fe40008000f00 */
[----:B------:R-:W-:Y:S02]  /*18370*/  R2UR UR43, R37 ;  /* 0x00000000252b72ca */ /* 0x000fe400000e0000 */
[----:B------:R-:W-:Y:S02]  /*18380*/  R2UR UR42, R36 ;  /* 0x00000000242a72ca */ /* 0x000fe400000e0000 */
[----:B------:R-:W-:Y:S02]  /*18390*/  R2UR UR41, R35 ;  /* 0x00000000232972ca */ /* 0x000fe400000e0000 */
[----:B------:R-:W-:Y:S01]  /*183a0*/  R2UR UR40, R34 ;  /* 0x00000000222872ca */ /* 0x000fe200000e0000 */
[----:B------:R-:W-:Y:S01]  /*183b0*/  UMOV UR52, UR46 ;  /* 0x0000002e00347c82 */ /* 0x000fe20008000000 */
[----:B------:R-:W-:-:S02]  /*183c0*/  WARPGROUP.DEPBAR.LE gsb0, 0x0 ;  /* 0x00008000000079c5 */ /* 0x000fc40000010000 */
[----:B------:R-:W-:Y:S01]  /*183d0*/  WARPGROUP.ARRIVE ;  /* 0x00000000000079c5 */ /* 0x000fe20000000000 */
[----:B------:R-:W-:Y:S01]  /*183e0*/  UMOV UR53, UR47 ;  /* 0x0000002f00357c82 */ /* 0x000fe20008000000 */
[----:B------:R-:W-:Y:S01]  /*183f0*/  R2UR UR45, R29 ;  /* 0x000000001d2d72ca */ /* 0x000fe200000e0000 */
[----:B------:R-:W2:Y:S03]  /*18400*/  LDL.64 R8, [R1+0xc48] ;  /* 0x000c480001087983 */ /* 0x000ea60000100a00 */
[----:B------:R-:W-:Y:S03]  /*18410*/  HGMMA.64x32x16.F32 R168, gdesc[UR56].tnspA, R168, gsb0 ;  /* 0x2060000038a879f0 */ /* 0x000fe600080008a8 */
[----:B------:R-:W-:Y:S02]  /*18420*/  WARPGROUP.DEPBAR.LE gsb0, 0x0 ;  /* 0x00008000000079c5 */ /* 0x000fe40000010000 */
[----:B------:R-:W-:-:S06]  /*18430*/  WARPGROUP.ARRIVE ;  /* 0x00000000000079c5 */ /* 0x000fcc0000000000 */
        /* <DEDUP_REMOVED lines=15> */
[----:B------:R-:W3:Y:S01]  /*18530*/  LDL.64 R2, [R1+0xc70] ;  /* 0x000c700001027983 */ /* 0x000ee20000100a00 */
[----:B------:R-:W-:Y:S02]  /*18540*/  WARPGROUP.DEPBAR.LE gsb0, 0x0 ;  /* 0x00008000000079c5 */ /* 0x000fe40000010000 */
[----:B------:R-:W-:-:S06]  /*18550*/  WARPGROUP.ARRIVE ;  /* 0x00000000000079c5 */ /* 0x000fcc0000000000 */
[----:B------:R-:W-:Y:S03]  /*18560*/  HGMMA.64x32x16.F32 R168, gdesc[UR28].tnspA, R168, gsb0 ;  /* 0x206000001ca879f0 */ /* 0x000fe600080008a8 */
[----:B------:R-:W-:Y:S02]  /*18570*/  WARPGROUP.DEPBAR.LE gsb0, 0x0 ;  /* 0x00008000000079c5 */ /* 0x000fe40000010000 */
[----:B------:R-:W-:-:S06]  /*18580*/  WARPGROUP.ARRIVE ;  /* 0x00000000000079c5 */ /* 0x000fcc0000000000 */
[----:B------:R-:W-:Y:S01]  /*18590*/  HGMMA.64x32x16.F32 R168, gdesc[UR32].tnspA, R168, gsb0 ;  /* 0x2060000020a879f0 */ /* 0x000fe200080008a8 */
[----:B----4-:R-:W-:Y:S02]  /*185a0*/  R2UR UR8, R6 ;  /* 0x00000000060872ca */ /* 0x010fe400000e0000 */
[----:B------:R-:W-:Y:S02]  /*185b0*/  R2UR UR9, R7 ;  /* 0x00000000070972ca */ /* 0x000fe400000e0000 */
[----:B------:R-:W4:Y:S01]  /*185c0*/  LDL.64 R6, [R1+0xc60] ;  /* 0x000c600001067983 */ /* 0x000f220000100a00 */
[----:B------:R-:W-:Y:S02]  /*185d0*/  WARPGROUP.DEPBAR.LE gsb0, 0x0 ;  /* 0x00008000000079c5 */ /* 0x000fe40000010000 */
[----:B------:R-:W-:-:S06]  /*185e0*/  WARPGROUP.ARRIVE ;  /* 0x00000000000079c5 */ /* 0x000fcc0000000000 */
[----:B------:R-:W-:Y:S03]  /*185f0*/  HGMMA.64x32x16.F32 R168, gdesc[UR36].tnspA, R168, gsb0 ;  /* 0x2060000024a879f0 */ /* 0x000fe600080008a8 */
[----:B------:R-:W-:Y:S02]  /*18600*/  WARPGROUP.DEPBAR.LE gsb0, 0x0 ;  /* 0x00008000000079c5 */ /* 0x000fe40000010000 */
[----:B------:R-:W-:-:S06]  /*18610*/  WARPGROUP.ARRIVE ;  /* 0x00000000000079c5 */ /* 0x000fcc0000000000 */
[----:B------:R-:W-:Y:S01]  /*18620*/  HGMMA.64x32x16.F32 R168, gdesc[UR40].tnspA, R168, gsb0 ;  /* 0x2060000028a879f0 */ /* 0x000fe200080008a8 */
[----:B------:R-:W-:Y:S02]  /*18630*/  R2UR UR47, R33 ;  /* 0x00000000212f72ca */ /* 0x000fe400000e0000 */
[----:B------:R-:W-:Y:S02]  /*18640*/  R2UR UR46, R30 ;  /* 0x000000001e2e72ca */ /* 0x000fe400000e0000 */
[----:B------:R-:W-:Y:S01]  /*18650*/  R2UR UR44, R28 ;  /* 0x000000001c2c72ca */ /* 0x000fe200000e0000 */
[----:B------:R-:W-:Y:S02]  /*18660*/  WARPGROUP.DEPBAR.LE gsb0, 0x0 ;  /* 0x00008000000079c5 */ /* 0x000fe40000010000 */
[----:B------:R-:W-:-:S10]  /*18670*/  WARPGROUP.ARRIVE ;  /* 0x00000000000079c5 */ /* 0x000fd40000000000 */
[----:B------:R-:W-:Y:S01]  /*18680*/  HGMMA.64x32x16.F32 R168, gdesc[UR44].tnspA, R168, gsb0 ;  /* 0x206000002ca879f0 */ /* 0x000fe200080008a8 */
[----:B------:R-:W-:Y:S02]  /*18690*/  MOV R186, UR25 ;  /* 0x0000001900ba7c02 */ /* 0x000fe40008000f00 */
[----:B------:R-:W-:Y:S02]  /*186a0*/  MOV R185, UR24 ;  /* 0x0000001800b97c02 */ /* 0x000fe40008000f00 */
[----:B---3--:R-:W-:Y:S02]  /*186b0*/  R2UR UR24, R2 ;  /* 0x00000000021872ca */ /* 0x008fe400000e0000 */
[----:B------:R-:W-:Y:S02]  /*186c0*/  R2UR UR25, R3 ;  /* 0x00000000031972ca */ /* 0x000fe400000e0000 */
[----:B------:R-:W-:Y:S01]  /*186d0*/  MOV R188, UR27 ;  /* 0x0000001b00bc7c02 */ /* 0x000fe20008000f00 */
[----:B------:R-:W-:Y:S01]  /*186e0*/  UMOV UR27, UR51 ;  /* 0x00000033001b7c82 */ /* 0x000fe20008000000 */
[----:B------:R-:W-:Y:S01]  /*186f0*/  MOV R187, UR26 ;  /* 0x0000001a00bb7c02 */ /* 0x000fe20008000f00 */
[----:B------:R-:W-:Y:S01]  /*18700*/  UMOV UR26, UR50 ;  /* 0x00000032001a7c82 */ /* 0x000fe20008000000 */
[----:B------:R-:W-:-:S02]  /*18710*/  WARPGROUP.DEPBAR.LE gsb0, 0x0 ;  /* 0x00008000000079c5 */ /* 0x000fc40000010000 */
[----:B------:R-:W-:-:S06]  /*18720*/  WARPGROUP.ARRIVE ;  /* 0x00000000000079c5 */ /* 0x000fcc0000000000 */
[----:B------:R-:W-:Y:S01]  /*18730*/  HGMMA.64x32x16.F32 R152, gdesc[UR24].tnspA, RZ, !UPT, gsb0 ;  /* 0x20600000189879f0 */ /* 0x000fe2000c0008ff */
[----:B------:R-:W-:Y:S02]  /*18740*/  MOV R194, UR17 ;  /* 0x0000001100c27c02 */ /* 0x000fe40008000f00 */
[----:B------:R-:W-:Y:S02]  /*18750*/  MOV R193, UR16 ;  /* 0x0000001000c17c02 */ /* 0x000fe40008000f00 */
[----:B------:R-:W-:Y:S02]  /*18760*/  R2UR UR16, R10 ;  /* 0x000000000a1072ca */ /* 0x000fe400000e0000 */
[----:B------:R-:W-:Y:S02]  /*18770*/  R2UR UR17, R11 ;  /* 0x000000000b1172ca */ /* 0x000fe400000e0000 */
[----:B------:R-:W-:Y:S01]  /*18780*/  MOV R196, UR19 ;  /* 0x0000001300c47c02 */ /* 0x000fe20008000f00 */
[----:B------:R-:W-:Y:S01]  /*18790*/  UMOV UR19, UR7 ;  /* 0x0000000700137c82 */ /* 0x000fe20008000000 */
[----:B------:R-:W-:Y:S01]  /*187a0*/  MOV R195, UR18 ;  /* 0x0000001200c37c02 */ /* 0x000fe20008000f00 */
[----:B------:R-:W-:Y:S01]  /*187b0*/  UMOV UR18, UR6 ;  /* 0x0000000600127c82 */ /* 0x000fe20008000000 */
[----:B------:R-:W-:-:S02]  /*187c0*/  MOV R2, UR29 ;  /* 0x0000001d00027c02 */ /* 0x000fc40008000f00 */
[----:B------:R-:W-:Y:S01]  /*187d0*/  MOV R0, UR28 ;  /* 0x0000001c00007c02 */ /* 0x000fe20008000f00 */
[----:B------:R-:W-:Y:S01]  /*187e0*/  UMOV UR4, UR58 ;  /* 0x0000003a00047c82 */ /* 0x000fe20008000000 */
[----:B------:R-:W-:Y:S01]  /*187f0*/  UMOV UR5, UR59 ;  /* 0x0000003b00057c82 */ /* 0x000fe20008000000 */
[----:B------:R-:W-:Y:S02]  /*18800*/  WARPGROUP.DEPBAR.LE gsb0, 0x0 ;  /* 0x00008000000079c5 */ /* 0x000fe40000010000 */
[----:B------:R-:W-:Y:S01]  /*18810*/  WARPGROUP.ARRIVE ;  /* 0x00000000000079c5 */ /* 0x000fe20000000000 */
[----:B------:R-:W-:Y:S01]  /*18820*/  MOV R4, UR31 ;  /* 0x0000001f00047c02 */ /* 0x000fe20008000f00 */
[----:B------:R-:W3:Y:S04]  /*18830*/  LDL.64 R10, [R1+0xc30] ;  /* 0x000c3000010a7983 */ /* 0x000ee80000100a00 */
[----:B------:R-:W-:Y:S01]  /*18840*/  HGMMA.64x32x16.F32 R152, gdesc[UR16].tnspA, R152, gsb0 ;  /* 0x20600000109879f0 */ /* 0x000fe20008000898 */
[----:B----4-:R-:W-:-:S02]  /*18850*/  R2UR UR28, R6 ;  /* 0x00000000061c72ca */ /* 0x010fc400000e0000 */
[----:B------:R-:W-:Y:S01]  /*18860*/  R2UR UR29, R7 ;  /* 0x00000000071d72ca */ /* 0x000fe200000e0000 */
[----:B------:R-:W-:Y:S01]  /*18870*/  UIADD3.64 UR58, UR6, 0x2, URZ ;  /* 0x00000002063a7897 */ /* 0x000fe2000fffe03f */
[----:B------:R-:W-:Y:S01]  /*18880*/  MOV R3, UR30 ;  /* 0x0000001e00037c02 */ /* 0x000fe20008000f00 */
[----:B------:R-:W4:Y:S05]  /*18890*/  LDL.64 R6, [R1+0xc18] ;  /* 0x000c180001067983 */ /* 0x000f2a0000100a00 */
[----:B------:R-:W-:Y:S01]  /*188a0*/  UMOV UR30, UR58 ;  /* 0x0000003a001e7c82 */ /* 0x000fe20008000000 */
[----:B------:R-:W-:Y:S01]  /*188b0*/  UMOV UR31, UR59 ;  /* 0x0000003b001f7c82 */ /* 0x000fe20008000000 */
[----:B------:R-:W-:-:S02]  /*188c0*/  MOV R198, UR13 ;  /* 0x0000000d00c67c02 */ /* 0x000fc40008000f00 */
[----:B------:R-:W-:Y:S02]  /*188d0*/  MOV R197, UR12 ;  /* 0x0000000c00c57c02 */ /* 0x000fe40008000f00 */
[----:B------:R-:W-:Y:S02]  /*188e0*/  R2UR UR12, R12 ;  /* 0x000000000c0c72ca */ /* 0x000fe400000e0000 */
[----:B------:R-:W-:Y:S02]  /*188f0*/  R2UR UR13, R13 ;  /* 0x000000000d0d72ca */ /* 0x000fe400000e0000 */
[----:B------:R-:W3:Y:S01]  /*18900*/  LDL.64 R12, [R1+0xc38] ;  /* 0x000c3800010c7983 */ /* 0x000ee20000100a00 */
        /* <DEDUP_REMOVED lines=9> */
[----:B------:R-:W-:Y:S01]  /*189a0*/  UIADD3.64 UR58, UR6, 0xfe, URZ ;  /* 0x000000fe063a7897 */ /* 0x000fe2000fffe03f */
[----:B------:R-:W-:Y:S02]  /*189b0*/  MOV R200, UR15 ;  /* 0x0000000f00c87c02 */ /* 0x000fe40008000f00 */
[----:B------:R-:W-:-:S04]  /*189c0*/  MOV R199, UR14 ;  /* 0x0000000e00c77c02 */ /* 0x000fc80008000f00 */
[----:B------:R-:W-:Y:S01]  /*189d0*/  UMOV UR14, UR58 ;  /* 0x0000003a000e7c82 */ /* 0x000fe20008000000 */
[----:B------:R-:W-:Y:S01]  /*189e0*/  UMOV UR15, UR59 ;  /* 0x0000003b000f7c82 */ /* 0x000fe20008000000 */
[----:B------:R-:W-:Y:S02]  /*189f0*/  MOV R190, UR21 ;  /* 0x0000001500be7c02 */ /* 0x000fe40008000f00 */
[----:B------:R-:W-:Y:S02]  /*18a00*/  MOV R189, UR20 ;  /* 0x0000001400bd7c02 */ /* 0x000fe40008000f00 */
[----:B--2---:R-:W-:Y:S02]  /*18a10*/  R2UR UR20, R8 ;  /* 0x00000000081472ca */ /* 0x004fe400000e0000 */
[----:B------:R-:W-:Y:S02]  /*18a20*/  R2UR UR21, R9 ;  /* 0x00000000091572ca */ /* 0x000fe400000e0000 */
[----:B------:R-:W2:Y:S01]  /*18a30*/  LDL.64 R8, [R1+0xc28] ;  /* 0x000c280001087983 */ /* 0x000ea20000100a00 */
[----:B------:R-:W-:-:S02]  /*18a40*/  WARPGROUP.DEPBAR.LE gsb0, 0x0 ;  /* 0x00008000000079c5 */ /* 0x000fc40000010000 */
[----:B------:R-:W-:-:S06]  /*18a50*/  WARPGROUP.ARRIVE ;  /* 0x00000000000079c5 */ /* 0x000fcc0000000000 */
[----:B------:R-:W-:Y:S01]  /*18a60*/  HGMMA.64x32x16.F32 R152, gdesc[UR12].tnspA, R152, gsb0 ;  /* 0x206000000c9879f0 */ /* 0x000fe20008000898 */
[----:B------:R-:W-:Y:S01]  /*18a70*/  UIADD3.64 UR10, UR6, 0x100, URZ ;  /* 0x00000100060a7897 */ /* 0x000fe2000fffe03f */
[----:B------:R-:W-:Y:S02]  /*18a80*/  MOV R192, UR23 ;  /* 0x0000001700c07c02 */ /* 0x000fe40008000f00 */
[----:B------:R-:W-:-:S04]  /*18a90*/  MOV R191, UR22 ;  /* 0x0000001600bf7c02 */ /* 0x000fc80008000f00 */
[----:B------:R-:W-:Y:S01]  /*18aa0*/  UMOV UR22, UR10 ;  /* 0x0000000a00167c82 */ /* 0x000fe20008000000 */
[----:B------:R-:W-:Y:S01]  /*18ab0*/  UMOV UR23, UR11 ;  /* 0x0000000b00177c82 */ /* 0x000fe20008000000 */
[----:B------:R-:W-:Y:S02]  /*18ac0*/  WARPGROUP.DEPBAR.LE gsb0, 0x0 ;  /* 0x00008000000079c5 */ /* 0x000fe40000010000 */
[----:B------:R-:W-:-:S06]  /*18ad0*/  WARPGROUP.ARRIVE ;  /* 0x00000000000079c5 */ /* 0x000fcc0000000000 */
[----:B------:R-:W-:Y:S01]  /*18ae0*/  HGMMA.64x32x16.F32 R152, gdesc[UR20].tnspA, R152, gsb0 ;  /* 0x20600000149879f0 */ /* 0x000fe20008000898 */
[----:B------:R-:W-:Y:S02]  /*18af0*/  UIADD3.64 UR58, UR6, 0x102, URZ ;  /* 0x00000102063a7897 */ /* 0x000fe4000fffe03f */
[----:B------:R-:W-:Y:S02]  /*18b00*/  WARPGROUP.DEPBAR.LE gsb0, 0x0 ;  /* 0x00008000000079c5 */ /* 0x000fe40000010000 */
[----:B------:R-:W-:-:S06]  /*18b10*/  WARPGROUP.ARRIVE ;  /* 0x00000000000079c5 */ /* 0x000fcc0000000000 */
[----:B------:R-:W-:Y:S01]  /*18b20*/  HGMMA.64x32x16.F32 R152, gdesc[UR56].tnspA, R152, gsb0 ;  /* 0x20600000389879f0 */ /* 0x000fe20008000898 */
[----:B---3--:R-:W-:Y:S02]  /*18b30*/  R2UR UR24, R12 ;  /* 0x000000000c1872ca */ /* 0x008fe400000e0000 */
[----:B------:R-:W-:Y:S01]  /*18b40*/  R2UR UR25, R13 ;  /* 0x000000000d1972ca */ /* 0x000fe200000e0000 */
[----:B------:R-:W-:-:S07]  /*18b50*/  UIADD3.64 UR10, UR6, 0x104, URZ ;  /* 0x00000104060a7897 */ /* 0x000fce000fffe03f */
[----:B------:R-:W-:Y:S01]  /*18b60*/  UMOV UR26, UR10 ;  /* 0x0000000a001a7c82 */ /* 0x000fe20008000000 */
[----:B------:R-:W-:Y:S01]  /*18b70*/  UMOV UR27, UR11 ;  /* 0x0000000b001b7c82 */ /* 0x000fe20008000000 */
[----:B------:R-:W-:Y:S02]  /*18b80*/  WARPGROUP.DEPBAR.LE gsb0, 0x0 ;  /* 0x00008000000079c5 */ /* 0x000fe40000010000 */
[----:B------:R-:W-:-:S06]  /*18b90*/  WARPGROUP.ARRIVE ;  /* 0x00000000000079c5 */ /* 0x000fcc0000000000 */
[----:B------:R-:W-:Y:S01]  /*18ba0*/  HGMMA.64x32x16.F32 R152, gdesc[UR24].tnspA, R152, gsb0 ;  /* 0x20600000189879f0 */ /* 0x000fe20008000898 */
[----:B------:R-:W-:Y:S02]  /*18bb0*/  R2UR UR16, R10 ;  /* 0x000000000a1072ca */ /* 0x000fe400000e0000 */
[----:B------:R-:W-:Y:S01]  /*18bc0*/  R2UR UR17, R11 ;  /* 0x000000000b1172ca */ /* 0x000fe200000e0000 */
[----:B------:R-:W-:-:S07]  /*18bd0*/  UIADD3.64 UR58, UR6, 0x1fe, URZ ;  /* 0x000001fe063a7897 */ /* 0x000fce000fffe03f */
[----:B------:R-:W-:Y:S01]  /*18be0*/  UMOV UR18, UR58 ;  /* 0x0000003a00127c82 */ /* 0x000fe20008000000 */
[----:B------:R-:W-:Y:S01]  /*18bf0*/  UMOV UR19, UR59 ;  /* 0x0000003b00137c82 */ /* 0x000fe20008000000 */
[----:B------:R-:W-:Y:S02]  /*18c00*/  WARPGROUP.DEPBAR.LE gsb0, 0x0 ;  /* 0x00008000000079c5 */ /* 0x000fe40000010000 */
[----:B------:R-:W-:-:S06]  /*18c10*/  WARPGROUP.ARRIVE ;  /* 0x00000000000079c5 */ /* 0x000fcc0000000000 */
[----:B------:R-:W-:Y:S01]  /*18c20*/  HGMMA.64x32x16.F32 R152, gdesc[UR16].tnspA, R152, gsb0 ;  /* 0x20600000109879f0 */ /* 0x000fe20008000898 */
[----:B--2---:R-:W-:Y:S02]  /*18c30*/  R2UR UR8, R8 ;  /* 0x00000000080872ca */ /* 0x004fe400000e0000 */
[----:B------:R-:W-:Y:S01]  /*18c40*/  R2UR UR9, R9 ;  /* 0x00000000090972ca */ /* 0x000fe200000e0000 */
[----:B------:R-:W-:Y:S01]  /*18c50*/  UIADD3.64 UR10, UR6, 0x200, URZ ;  /* 0x00000200060a7897 */ /* 0x000fe2000fffe03f */
[----:B------:R-:W-:Y:S02]  /*18c60*/  MOV R29, UR51 ;  /* 0x00000033001d7c02 */ /* 0x000fe40008000f00 */
[----:B------:R-:W-:-:S03]  /*18c70*/  MOV R30, UR50 ;  /* 0x00000032001e7c02 */ /* 0x000fc60008000f00 */
[----:B------:R-:W-:Y:S04]  /*18c80*/  STL [R1+0x14b8], R29 ;  /* 0x0014b81d01007387 */ /* 0x000fe80000100800 */
[----:B------:R0:W-:Y:S04]  /*18c90*/  STL [R1+0x14bc], R30 ;  /* 0x0014bc1e01007387 */ /* 0x0001e80000100800 */
[----:B------:R-:W2:Y:S01]  /*18ca0*/  LDL.64 R16, [R1+0xc00] ;  /* 0x000c000001107983 */ /* 0x000ea20000100a00 */
[----:B------:R-:W-:Y:S02]  /*18cb0*/  R2UR UR12, R22 ;  /* 0x00000000160c72ca */ /* 0x000fe400000e0000 */
[----:B------:R-:W-:Y:S01]  /*18cc0*/  R2UR UR13, R23 ;  /* 0x00000000170d72ca */ /* 0x000fe200000e0000 */
[----:B------:R-:W-:Y:S01]  /*18cd0*/  UIADD3.64 UR58, UR6, 0x202, URZ ;  /* 0x00000202063a7897 */ /* 0x000fe2000fffe03f */
[----:B------:R-:W3:Y:S01]  /*18ce0*/  LDL.64 R12, [R1+0xbf8] ;  /* 0x000bf800010c7983 */ /* 0x000ee20000100a00 */
[----:B----4-:R-:W-:-:S02]  /*18cf0*/  R2UR UR20, R6 ;  /* 0x00000000061472ca */ /* 0x010fc400000e0000 */
[----:B------:R-:W-:Y:S01]  /*18d00*/  R2UR UR21, R7 ;  /* 0x00000000071572ca */ /* 0x000fe200000e0000 */
[----:B------:R-:W4:Y:S01]  /*18d10*/  LDL.64 R10, [R1+0xbf0] ;  /* 0x000bf000010a7983 */ /* 0x000f220000100a00 */
[----:B------:R-:W-:Y:S02]  /*18d20*/  WARPGROUP.DEPBAR.LE gsb0, 0x0 ;  /* 0x00008000000079c5 */ /* 0x000fe40000010000 */
[----:B------:R-:W-:Y:S01]  /*18d30*/  WARPGROUP.ARRIVE ;  /* 0x00000000000079c5 */ /* 0x000fe20000000000 */
[----:B------:R-:W-:Y:S01]  /*18d40*/  UMOV UR14, UR58 ;  /* 0x0000003a000e7c82 */ /* 0x000fe20008000000 */
[----:B------:R-:W-:Y:S01]  /*18d50*/  UMOV UR15, UR59 ;  /* 0x0000003b000f7c82 */ /* 0x000fe20008000000 */
[----:B------:R-:W-:Y:S01]  /*18d60*/  R2UR UR56, R20 ;  /* 0x00000000143872ca */ /* 0x000fe200000e0000 */
[----:B------:R-:W4:Y:S02]  /*18d70*/  LDL.64 R8, [R1+0xbe8] ;  /* 0x000be80001087983 */ /* 0x000f240000100a00 */
[----:B------:R-:W-:Y:S01]  /*18d80*/  HGMMA.64x32x16.F32 R152, gdesc[UR8].tnspA, R152, gsb0 ;  /* 0x20600000089879f0 */ /* 0x000fe20008000898 */
[----:B------:R-:W-:Y:S01]  /*18d90*/  R2UR UR57, R21 ;  /* 0x00000000153972ca */ /* 0x000fe200000e0000 */
[----:B------:R-:W-:Y:S01]  /*18da0*/  UIADD3.64 UR10, UR6, 0x204, URZ ;  /* 0x00000204060a7897 */ /* 0x000fe2000fffe03f */
[----:B------:R-:W-:Y:S01]  /*18db0*/  R2UR UR28, R18 ;  /* 0x00000000121c72ca */ /* 0x000fe200000e0000 */
[----:B------:R-:W-:Y:S01]  /*18dc0*/  UIADD3.64 UR58, UR6, 0x2fe, URZ ;  /* 0x000002fe063a7897 */ /* 0x000fe2000fffe03f */
[----:B------:R-:W-:Y:S01]  /*18dd0*/  R2UR UR29, R19 ;  /* 0x00000000131d72ca */ /* 0x000fe200000e0000 */
[----:B------:R-:W4:Y:S04]  /*18de0*/  LDL.64 R6, [R1+0xbe0] ;  /* 0x000be00001067983 */ /* 0x000f280000100a00 */
[----:B------:R-:W4:Y:S01]  /*18df0*/  LDL.64 R32, [R1+0xbd8] ;  /* 0x000bd80001207983 */ /* 0x000f220000100a00 */
[----:B------:R-:W-:Y:S01]  /*18e00*/  UMOV UR18, UR48 ;  /* 0x0000003000127c82 */ /* 0x000fe20008000000 */
[----:B------:R-:W-:-:S02]  /*18e10*/  UMOV UR19, UR49 ;  /* 0x0000003100137c82 */ /* 0x000fc40008000000 */
[----:B0-----:R-:W4:Y:S04]  /*18e20*/  LDL.64 R30, [R1+0xbd0] ;  /* 0x000bd000011e7983 */ /* 0x001f280000100a00 */
[----:B------:R-:W4:Y:S04]  /*18e30*/  LDL.64 R28, [R1+0xbc8] ;  /* 0x000bc800011c7983 */ /* 0x000f280000100a00 */
[----:B------:R-:W4:Y:S01]  /*18e40*/  LDL.64 R22, [R1+0xbc0] ;  /* 0x000bc00001167983 */ /* 0x000f220000100a00 */
[----:B------:R-:W-:Y:S02]  /*18e50*/  WARPGROUP.DEPBAR.LE gsb0, 0x0 ;  /* 0x00008000000079c5 */ /* 0x000fe40000010000 */
[----:B------:R-:W-:Y:S01]  /*18e60*/  WARPGROUP.ARRIVE ;  /* 0x00000000000079c5 */ /* 0x000fe20000000000 */
[----:B------:R-:W-:Y:S01]  /*18e70*/  UMOV UR22, UR10 ;  /* 0x0000000a00167c82 */ /* 0x000fe20008000000 */
[----:B------:R-:W-:Y:S01]  /*18e80*/  UMOV UR23, UR11 ;  /* 0x0000000b00177c82 */ /* 0x000fe20008000000 */
[----:B------:R-:W4:Y:S03]  /*18e90*/  LDL.64 R20, [R1+0xbb8] ;  /* 0x000bb80001147983 */ /* 0x000f260000100a00 */
[----:B------:R-:W-:Y:S01]  /*18ea0*/  HGMMA.64x32x16.F32 R152, gdesc[UR12].tnspA, R152, gsb0 ;  /* 0x206000000c9879f0 */ /* 0x000fe20008000898 */
[----:B------:R-:W4:Y:S02]  /*18eb0*/  LDL.64 R18, [R1+0xbb0] ;  /* 0x000bb00001127983 */ /* 0x000f240000100a00 */
[----:B------:R-:W-:-:S02]  /*18ec0*/  WARPGROUP.DEPBAR.LE gsb0, 0x0 ;  /* 0x00008000000079c5 */ /* 0x000fc40000010000 */
[----:B------:R-:W-:-:S06]  /*18ed0*/  WARPGROUP.ARRIVE ;  /* 0x00000000000079c5 */ /* 0x000fcc0000000000 */
[----:B------:R-:W-:Y:S03]  /*18ee0*/  HGMMA.64x32x16.F32 R152, gdesc[UR20].tnspA, R152, gsb0 ;  /* 0x20600000149879f0 */ /* 0x000fe60008000898 */
[----:B------:R-:W-:Y:S02]  /*18ef0*/  WARPGROUP.DEPBAR.LE gsb0, 0x0 ;  /* 0x00008000000079c5 */ /* 0x000fe40000010000 */
[----:B------:R-:W-:-:S06]  /*18f00*/  WARPGROUP.ARRIVE ;  /* 0x00000000000079c5 */ /* 0x000fcc0000000000 */
[----:B------:R-:W-:Y:S01]  /*18f10*/  HGMMA.64x32x16.F32 R152, gdesc[UR56].tnspA, R152, gsb0 ;  /* 0x20600000389879f0 */ /* 0x000fe20008000898 */
        /* <DEDUP_REMOVED lines=9> */
[----:B---3--:R-:W-:Y:S02]  /*18fb0*/  R2UR UR16, R12 ;  /* 0x000000000c1072ca */ /* 0x008fe400000e0000 */
[----:B------:R-:W-:Y:S02]  /*18fc0*/  R2UR UR17, R13 ;  /* 0x000000000d1172ca */ /* 0x000fe400000e0000 */
[----:B----4-:R-:W-:Y:S02]  /*18fd0*/  R2UR UR8, R10 ;  /* 0x000000000a0872ca */ /* 0x010fe400000e0000 */
[----:B------:R-:W-:Y:S01]  /*18fe0*/  R2UR UR9, R11 ;  /* 0x000000000b0972ca */ /* 0x000fe200000e0000 */
[----:B------:R-:W-:Y:S01]  /*18ff0*/  UMOV UR26, UR10 ;  /* 0x0000000a001a7c82 */ /* 0x000fe20008000000 */
[----:B------:R-:W-:Y:S01]  /*19000*/  UMOV UR27, UR11 ;  /* 0x0000000b001b7c82 */ /* 0x000fe20008000000 */
[----:B------:R-:W-:-:S02]  /*19010*/  WARPGROUP.DEPBAR.LE gsb0, 0x0 ;  /* 0x00008000000079c5 */ /* 0x000fc40000010000 */
[----:B------:R-:W-:Y:S01]  /*19020*/  WARPGROUP.ARRIVE ;  /* 0x00000000000079c5 */ /* 0x000fe20000000000 */
[----:B------:R-:W-:Y:S02]  /*19030*/  R2UR UR59, R208 ;  /* 0x00000000d03b72ca */ /* 0x000fe400000e0000 */
[----:B------:R-:W-:Y:S02]  /*19040*/  R2UR UR58, R207 ;  /* 0x00000000cf3a72ca */ /* 0x000fe400000e0000 */
[----:B------:R-:W-:Y:S01]  /*19050*/  R2UR UR12, R8 ;  /* 0x00000000080c72ca */ /* 0x000fe200000e0000 */
[----:B------:R-:W-:Y:S01]  /*19060*/  HGMMA.64x32x16.F32 R152, gdesc[UR24].tnspA, R152, gsb0 ;  /* 0x20600000189879f0 */ /* 0x000fe20008000898 */
[----:B------:R-:W-:Y:S01]  /*19070*/  R2UR UR13, R9 ;  /* 0x00000000090d72ca */ /* 0x000fe200000e0000 */
[----:B------:R-:W-:Y:S01]  /*19080*/  UIADD3.64 UR10, UR6, 0x3fe, URZ ;  /* 0x000003fe060a7897 */ /* 0x000fe2000fffe03f */
[----:B------:R-:W-:Y:S02]  /*19090*/  R2UR UR57, R206 ;  /* 0x00000000ce3972ca */ /* 0x000fe400000e0000 */
[----:B------:R-:W-:-:S02]  /*190a0*/  R2UR UR56, R205 ;  /* 0x00000000cd3872ca */ /* 0x000fc400000e0000 */
[----:B------:R-:W-:Y:S01]  /*190b0*/  R2UR UR20, R6 ;  /* 0x00000000061472ca */ /* 0x000fe200000e0000 */
[----:B------:R-:W-:Y:S01]  /*190c0*/  UMOV UR15, UR59 ;  /* 0x0000003b000f7c82 */ /* 0x000fe20008000000 */
[----:B------:R-:W-:Y:S01]  /*190d0*/  R2UR UR21, R7 ;  /* 0x00000000071572ca */ /* 0x000fe200000e0000 */
[----:B------:R-:W-:Y:S01]  /*190e0*/  UMOV UR14, UR58 ;  /* 0x0000003a000e7c82 */ /* 0x000fe20008000000 */
[----:B------:R-:W-:Y:S02]  /*190f0*/  R2UR UR28, R32 ;  /* 0x00000000201c72ca */ /* 0x000fe400000e0000 */
[----:B------:R-:W-:Y:S01]  /*19100*/  R2UR UR29, R33 ;  /* 0x00000000211d72ca */ /* 0x000fe200000e0000 */
[----:B------:R-:W-:Y:S01]  /*19110*/  UMOV UR30, UR54 ;  /* 0x00000036001e7c82 */ /* 0x000fe20008000000 */
[----:B------:R-:W-:Y:S01]  /*19120*/  UMOV UR31, UR55 ;  /* 0x00000037001f7c82 */ /* 0x000fe20008000000 */
[----:B------:R-:W-:Y:S01]  /*19130*/  R2UR UR48, R30 ;  /* 0x000000001e3072ca */ /* 0x000fe200000e0000 */
[----:B------:R-:W-:Y:S01]  /*19140*/  UMOV UR50, UR52 ;  /* 0x0000003400327c82 */ /* 0x000fe20008000000 */
[----:B------:R-:W-:Y:S01]  /*19150*/  R2UR UR49, R31 ;  /* 0x000000001f3172ca */ /* 0x000fe200000e0000 */
[----:B------:R-:W-:Y:S01]  /*19160*/  UMOV UR51, UR53 ;  /* 0x0000003500337c82 */ /* 0x000fe20008000000 */
[----:B------:R-:W2:Y:S04]  /*19170*/  LDL.64 R16, [R1+0xba8] ;  /* 0x000ba80001107983 */ /* 0x000ea80000100a00 */
[----:B------:R-:W3:Y:S04]  /*19180*/  LDL.64 R12, [R1+0xba0] ;  /* 0x000ba000010c7983 */ /* 0x000ee80000100a00 */
[----:B------:R-:W4:Y:S01]  /*19190*/  LDL.64 R10, [R1+0xb98] ;  /* 0x000b9800010a7983 */ /* 0x000f220000100a00 */
[----:B------:R-:W-:-:S02]  /*191a0*/  WARPGROUP.DEPBAR.LE gsb0, 0x0 ;  /* 0x00008000000079c5 */ /* 0x000fc40000010000 */
[----:B------:R-:W-:Y:S01]  /*191b0*/  WARPGROUP.ARRIVE ;  /* 0x00000000000079c5 */ /* 0x000fe20000000000 */
[----:B------:R-:W-:Y:S01]  /*191c0*/  UMOV UR22, UR56 ;  /* 0x0000003800167c82 */ /* 0x000fe20008000000 */
[----:B------:R-:W-:Y:S01]  /*191d0*/  UMOV UR23, UR57 ;  /* 0x0000003900177c82 */ /* 0x000fe20008000000 */
[----:B------:R-:W2:Y:S03]  /*191e0*/  LDL.64 R6, [R1+0xb88] ;  /* 0x000b880001067983 */ /* 0x000ea60000100a00 */
[----:B------:R-:W-:Y:S01]  /*191f0*/  HGMMA.64x32x16.F32 R152, gdesc[UR16].tnspA, R152, gsb0 ;  /* 0x20600000109879f0 */ /* 0x000fe20008000898 */
[----:B------:R-:W4:Y:S01]  /*19200*/  LDL.64 R8, [R1+0xb90] ;  /* 0x000b900001087983 */ /* 0x000f220000100a00 */
[----:B------:R-:W-:Y:S01]  /*19210*/  UMOV UR58, UR34 ;  /* 0x00000022003a7c82 */ /* 0x000fe20008000000 */
[----:B------:R-:W-:Y:S02]  /*19220*/  UMOV UR59, UR35 ;  /* 0x00000023003b7c82 */ /* 0x000fe40008000000 */
[----:B------:R-:W4:Y:S04]  /*19230*/  LDL.64 R30, [R1+0xb18] ;  /* 0x000b1800011e7983 */ /* 0x000f280000100a00 */
[----:B------:R-:W4:Y:S01]  /*19240*/  LDL.64 R32, [R1+0xb20] ;  /* 0x000b200001207983 */ /* 0x000f220000100a00 */
        /* <DEDUP_REMOVED lines=15> */
[----:B------:R-:W-:Y:S02]  /*19340*/  R2UR UR8, R28 ;  /* 0x000000001c0872ca */ /* 0x000fe400000e0000 */
[----:B------:R-:W-:Y:S01]  /*19350*/  R2UR UR9, R29 ;  /* 0x000000001d0972ca */ /* 0x000fe200000e0000 */
[----:B------:R-:W-:Y:S01]  /*19360*/  UMOV UR10, UR4 ;  /* 0x00000004000a7c82 */ /* 0x000fe20008000000 */
[----:B------:R-:W-:Y:S01]  /*19370*/  UMOV UR11, UR5 ;  /* 0x00000005000b7c82 */ /* 0x000fe20008000000 */
[----:B------:R-:W-:Y:S02]  /*19380*/  WARPGROUP.DEPBAR.LE gsb0, 0x0 ;  /* 0x00008000000079c5 */ /* 0x000fe40000010000 */
[----:B------:R-:W-:-:S08]  /*19390*/  WARPGROUP.ARRIVE ;  /* 0x00000000000079c5 */ /* 0x000fd00000000000 */
[----:B------:R-:W-:Y:S01]  /*193a0*/  HGMMA.64x32x16.F32 R152, gdesc[UR8].tnspA, R152, gsb0 ;  /* 0x20600000089879f0 */ /* 0x000fe20008000898 */
[----:B------:R-:W-:Y:S02]  /*193b0*/  R2UR UR11, R204 ;  /* 0x00000000cc0b72ca */ /* 0x000fe400000e0000 */
[----:B------:R-:W-:Y:S02]  /*193c0*/  R2UR UR10, R203 ;  /* 0x00000000cb0a72ca */ /* 0x000fe400000e0000 */
[----:B------:R-:W-:Y:S02]  /*193d0*/  R2UR UR12, R22 ;  /* 0x00000000160c72ca */ /* 0x000fe400000e0000 */
[----:B------:R-:W-:Y:S02]  /*193e0*/  R2UR UR13, R23 ;  /* 0x00000000170d72ca */ /* 0x000fe400000e0000 */
[----:B------:R-:W-:Y:S02]  /*193f0*/  R2UR UR16, R20 ;  /* 0x00000000141072ca */ /* 0x000fe400000e0000 */
[----:B------:R-:W-:-:S02]  /*19400*/  R2UR UR17, R21 ;  /* 0x00000000151172ca */ /* 0x000fc400000e0000 */
[----:B------:R-:W-:Y:S01]  /*19410*/  R2UR UR20, R18 ;  /* 0x00000000121472ca */ /* 0x000fe200000e0000 */
[----:B------:R-:W-:Y:S01]  /*19420*/  UMOV UR15, UR11 ;  /* 0x0000000b000f7c82 */ /* 0x000fe20008000000 */
[----:B------:R-:W-:Y:S01]  /*19430*/  R2UR UR21, R19 ;  /* 0x00000000131572ca */ /* 0x000fe200000e0000 */
[----:B------:R-:W-:Y:S01]  /*19440*/  UMOV UR14, UR10 ;  /* 0x0000000a000e7c82 */ /* 0x000fe20008000000 */
[----:B--2---:R-:W-:Y:S02]  /*19450*/  R2UR UR48, R6 ;  /* 0x00000000063072ca */ /* 0x004fe400000e0000 */
[----:B------:R-:W-:Y:S02]  /*19460*/  R2UR UR49, R7 ;  /* 0x00000000073172ca */ /* 0x000fe400000e0000 */
[----:B------:R-:W-:Y:S01]  /*19470*/  R2UR UR24, R16 ;  /* 0x00000000101872ca */ /* 0x000fe200000e0000 */
[----:B------:R-:W2:Y:S01]  /*19480*/  LDL.64 R6, [R1+0xb80] ;  /* 0x000b800001067983 */ /* 0x000ea20000100a00 */
[----:B------:R-:W-:-:S02]  /*19490*/  R2UR UR25, R17 ;  /* 0x00000000111972ca */ /* 0x000fc400000e0000 */
[----:B---3--:R-:W-:Y:S01]  /*194a0*/  R2UR UR28, R12 ;  /* 0x000000000c1c72ca */ /* 0x008fe200000e0000 */
[----:B------:R-:W3:Y:S01]  /*194b0*/  LDL.64 R16, [R1+0xb58] ;  /* 0x000b580001107983 */ /* 0x000ee20000100a00 */
[----:B------:R-:W-:Y:S02]  /*194c0*/  R2UR UR29, R13 ;  /* 0x000000000d1d72ca */ /* 0x000fe400000e0000 */
[----:B----4-:R-:W-:Y:S02]  /*194d0*/  R2UR UR52, R10 ;  /* 0x000000000a3472ca */ /* 0x010fe400000e0000 */
[----:B------:R-:W-:Y:S02]  /*194e0*/  R2UR UR53, R11 ;  /* 0x000000000b3572ca */ /* 0x000fe400000e0000 */
[----:B------:R-:W-:Y:S02]  /*194f0*/  R2UR UR56, R8 ;  /* 0x00000000083872ca */ /* 0x000fe400000e0000 */
[----:B------:R-:W-:Y:S01]  /*19500*/  R2UR UR57, R9 ;  /* 0x00000000093972ca */ /* 0x000fe200000e0000 */
[----:B------:R-:W-:Y:S01]  /*19510*/  UMOV UR50, UR38 ;  /* 0x0000002600327c82 */ /* 0x000fe20008000000 */
[----:B------:R-:W-:Y:S01]  /*19520*/  UMOV UR51, UR39 ;  /* 0x0000002700337c82 */ /* 0x000fe20008000000 */
[----:B------:R-:W4:Y:S04]  /*19530*/  LDL.64 R8, [R1+0xb40] ;  /* 0x000b400001087983 */ /* 0x000f280000100a00 */
[----:B------:R-:W4:Y:S04]  /*19540*/  LDL.64 R12, [R1+0xb38] ;  /* 0x000b3800010c7983 */ /* 0x000f280000100a00 */
[----:B------:R-:W4:Y:S04]  /*19550*/  LDL.64 R20, [R1+0xb48] ;  /* 0x000b480001147983 */ /* 0x000f280000100a00 */
[----:B------:R-:W4:Y:S04]  /*19560*/  LDL.64 R10, [R1+0xb10] ;  /* 0x000b1000010a7983 */ /* 0x000f280000100a00 */
[----:B------:R-:W4:Y:S04]  /*19570*/  LDL.64 R18, [R1+0xb08] ;  /* 0x000b080001127983 */ /* 0x000f280000100a00 */
[----:B------:R-:W4:Y:S01]  /*19580*/  LDL.64 R22, [R1+0xb00] ;  /* 0x000b000001167983 */ /* 0x000f220000100a00 */
[----:B------:R-:W-:-:S02]  /*19590*/  WARPGROUP.DEPBAR.LE gsb0, 0x0 ;  /* 0x00008000000079c5 */ /* 0x000fc40000010000 */
[----:B------:R-:W-:-:S06]  /*195a0*/  WARPGROUP.ARRIVE ;  /* 0x00000000000079c5 */ /* 0x000fcc0000000000 */
[----:B------:R-:W-:Y:S01]  /*195b0*/  HGMMA.64x32x16.F32 R152, gdesc[UR12].tnspA, R152, gsb0 ;  /* 0x206000000c9879f0 */ /* 0x000fe20008000898 */
[----:B------:R-:W-:Y:S02]  /*195c0*/  R2UR UR15, R200 ;  /* 0x00000000c80f72ca */ /* 0x000fe400000e0000 */
[----:B------:R-:W-:-:S11]  /*195d0*/  R2UR UR14, R199 ;  /* 0x00000000c70e72ca */ /* 0x000fd600000e0000 */
[----:B------:R-:W-:Y:S02]  /*195e0*/  UMOV UR19, UR15 ;  /* 0x0000000f00137c82 */ /* 0x000fe40008000000 */
[----:B------:R-:W-:Y:S01]  /*195f0*/  UMOV UR18, UR14 ;  /* 0x0000000e00127c82 */ /* 0x000fe20008000000 */
[----:B------:R-:W-:Y:S02]  /*19600*/  WARPGROUP.DEPBAR.LE gsb0, 0x0 ;  /* 0x00008000000079c5 */ /* 0x000fe40000010000 */
        /* <DEDUP_REMOVED lines=36> */
[----:B--2---:R-:W-:Y:S02]  /*19850*/  R2UR UR50, R6 ;  /* 0x00000000063272ca */ /* 0x004fe400000e0000 */
[----:B------:R-:W-:Y:S02]  /*19860*/  R2UR UR51, R7 ;  /* 0x00000000073372ca */ /* 0x000fe400000e0000 */
[----:B------:R-:W2:Y:S01]  /*19870*/  LDL.64 R6, [R1+0xb30] ;  /* 0x000b300001067983 */ /* 0x000ea20000100a00 */
[----:B------:R-:W-:Y:S02]  /*19880*/  R2UR UR53, R27 ;  /* 0x000000001b3572ca */ /* 0x000fe400000e0000 */
[----:B------:R-:W-:Y:S01]  /*19890*/  R2UR UR52, R26 ;  /* 0x000000001a3472ca */ /* 0x000fe200000e0000 */
[----:B------:R-:W-:Y:S01]  /*198a0*/  UMOV UR54, UR42 ;  /* 0x0000002a00367c82 */ /* 0x000fe20008000000 */
[----:B------:R-:W-:Y:S01]  /*198b0*/  UMOV UR55, UR43 ;  /* 0x0000002b00377c82 */ /* 0x000fe20008000000 */
[----:B------:R-:W-:-:S02]  /*198c0*/  R2UR UR57, R25 ;  /* 0x00000000193972ca */ /* 0x000fc400000e0000 */
[----:B------:R-:W-:Y:S01]  /*198d0*/  R2UR UR56, R24 ;  /* 0x00000000183872ca */ /* 0x000fe200000e0000 */
[----:B------:R-:W-:Y:S01]  /*198e0*/  UMOV UR58, UR46 ;  /* 0x0000002e003a7c82 */ /* 0x000fe20008000000 */
[----:B------:R-:W-:Y:S01]  /*198f0*/  UMOV UR59, UR47 ;  /* 0x0000002f003b7c82 */ /* 0x000fe20008000000 */
[----:B------:R-:W4:Y:S01]  /*19900*/  LDL.64 R26, [R1+0xb60] ;  /* 0x000b6000011a7983 */ /* 0x000f220000100a00 */
[----:B------:R-:W-:-:S03]  /*19910*/  R2UR UR29, R2 ;  /* 0x00000000021d72ca */ /* 0x000fc600000e0000 */
[----:B------:R-:W4:Y:S04]  /*19920*/  LDL.64 R2, [R1+0xb50] ;  /* 0x000b500001027983 */ /* 0x000f280000100a00 */
[----:B------:R-:W4:Y:S01]  /*19930*/  LDL.64 R24, [R1+0xb28] ;  /* 0x000b280001187983 */ /* 0x000f220000100a00 */
[----:B------:R-:W-:Y:S02]  /*19940*/  WARPGROUP.DEPBAR.LE gsb0, 0x0 ;  /* 0x00008000000079c5 */ /* 0x000fe40000010000 */
[----:B------:R-:W-:-:S06]  /*19950*/  WARPGROUP.ARRIVE ;  /* 0x00000000000079c5 */ /* 0x000fcc0000000000 */
[----:B------:R-:W-:Y:S03]  /*19960*/  HGMMA.64x32x16.F32 R152, gdesc[UR52].tnspA, R152, gsb0 ;  /* 0x20600000349879f0 */ /* 0x000fe60008000898 */
[----:B------:R-:W-:Y:S02]  /*19970*/  WARPGROUP.DEPBAR.LE gsb0, 0x0 ;  /* 0x00008000000079c5 */ /* 0x000fe40000010000 */
[----:B------:R-:W-:-:S06]  /*19980*/  WARPGROUP.ARRIVE ;  /* 0x00000000000079c5 */ /* 0x000fcc0000000000 */
[----:B------:R-:W-:Y:S01]  /*19990*/  HGMMA.64x32x16.F32 R152, gdesc[UR56].tnspA, R152, gsb0 ;  /* 0x20600000389879f0 */ /* 0x000fe20008000898 */
[----:B------:R-:W-:Y:S01]  /*199a0*/  R2UR UR25, R186 ;  /* 0x00000000ba1972ca */ /* 0x000fe200000e0000 */
[----:B---3--:R-:W-:-:S05]  /*199b0*/  IMAD.WIDE R186, R5, 0x2, R16 ;  /* 0x0000000205ba7825 */ /* 0x008fca00078e0210 */
[----:B------:R2:W3:Y:S01]  /*199c0*/  LDG.E.U16 R28, desc[UR60][R186.64] ;  /* 0x0000003cba1c7981 */ /* 0x0004e2000c1e1500 */
[----:B------:R-:W-:-:S03]  /*199d0*/  WARPGROUP.DEPBAR.LE gsb0, 0x0 ;  /* 0x00008000000079c5 */ /* 0x000fc60000010000 */
[----:B------:R-:W-:Y:S04]  /*199e0*/  STL [R1+0x14ac], R164 ;  /* 0x0014aca401007387 */ /* 0x000fe80000100800 */
[----:B------:R-:W-:Y:S04]  /*199f0*/  STL [R1+0x14a8], R165 ;  /* 0x0014a8a501007387 */ /* 0x000fe80000100800 */
[----:B------:R-:W-:Y:S04]  /*19a00*/  STL [R1+0x14a4], R166 ;  /* 0x0014a4a601007387 */ /* 0x000fe80000100800 */
[----:B------:R-:W-:Y:S04]  /*19a10*/  STL [R1+0x14a0], R167 ;  /* 0x0014a0a701007387 */ /* 0x000fe80000100800 */
[----:B------:R-:W-:Y:S04]  /*19a20*/  STL.64 [R1+0x12b0], R162 ;  /* 0x0012b0a201007387 */ /* 0x000fe80000100a00 */
[----:B------:R-:W-:Y:S04]  /*19a30*/  STL.64 [R1+0x12a8], R160 ;  /* 0x0012a8a001007387 */ /* 0x000fe80000100a00 */
[----:B------:R-:W-:Y:S04]  /*19a40*/  STL.64 [R1+0x12a0], R158 ;  /* 0x0012a09e01007387 */ /* 0x000fe80000100a00 */
[----:B------:R-:W-:Y:S04]  /*19a50*/  STL.64 [R1+0x1298], R156 ;  /* 0x0012989c01007387 */ /* 0x000fe80000100a00 */
[----:B------:R-:W-:Y:S04]  /*19a60*/  STL.64 [R1+0x1290], R154 ;  /* 0x0012909a01007387 */ /* 0x000fe80000100a00 */
[----:B------:R-:W-:Y:S04]  /*19a70*/  STL.64 [R1+0x1288], R152 ;  /* 0x0012889801007387 */ /* 0x000fe80000100a00 */
[----:B------:R-:W3:Y:S01]  /*19a80*/  LDL.64 R16, [R1+0xaf8] ;  /* 0x000af80001107983 */ /* 0x000ee20000100a00 */
[----:B------:R-:W-:Y:S01]  /*19a90*/  R2UR UR21, R190 ;  /* 0x00000000be1572ca */ /* 0x000fe200000e0000 */
[----:B--2---:R-:W-:Y:S01]  /*19aa0*/  IMAD.WIDE R186, R5, 0x2, R6 ;  /* 0x0000000205ba7825 */ /* 0x004fe200078e0206 */
[----:B------:R-:W-:Y:S01]  /*19ab0*/  R2UR UR20, R189 ;  /* 0x00000000bd1472ca */ /* 0x000fe200000e0000 */
[----:B------:R-:W2:Y:S02]  /*19ac0*/  LDL.64 R6, [R1+0xad8] ;  /* 0x000ad80001067983 */ /* 0x000ea40000100a00 */
[----:B----4-:R-:W-:-:S02]  /*19ad0*/  IMAD.WIDE R190, R5, 0x2, R8 ;  /* 0x0000000205be7825 */ /* 0x010fc400078e0208 */
[----:B------:R-:W4:Y:S04]  /*19ae0*/  LDL.64 R8, [R1+0xae8] ;  /* 0x000ae80001087983 */ /* 0x000f280000100a00 */
[----:B------:R-:W4:Y:S01]  /*19af0*/  LDL.64 R38, [R1+0xad0] ;  /* 0x000ad00001267983 */ /* 0x000f220000100a00 */
[----:B------:R-:W-:Y:S01]  /*19b00*/  IMAD.WIDE R188, R5, 0x2, R26 ;  /* 0x0000000205bc7825 */ /* 0x000fe200078e021a */
[----:B------:R-:W-:Y:S02]  /*19b10*/  R2UR UR16, R193 ;  /* 0x00000000c11072ca */ /* 0x000fe400000e0000 */
[----:B------:R0:W4:Y:S01]  /*19b20*/  LDG.E.U16 R64, desc[UR60][R190.64] ;  /* 0x0000003cbe407981 */ /* 0x000122000c1e1500 */
[----:B------:R-:W-:-:S03]  /*19b30*/  IMAD.WIDE R2, R5, 0x2, R2 ;  /* 0x0000000205027825 */ /* 0x000fc600078e0202 */
[----:B------:R1:W4:Y:S01]  /*19b40*/  LDG.E.U16 R66, desc[UR60][R188.64] ;  /* 0x0000003cbc427981 */ /* 0x000322000c1e1500 */
[----:B------:R-:W-:-:S03]  /*19b50*/  IMAD.WIDE R192, R5, 0x2, R20 ;  /* 0x0000000205c07825 */ /* 0x000fc600078e0214 */
[----:B------:R1:W4:Y:S01]  /*19b60*/  LDG.E.U16 R65, desc[UR60][R2.64] ;  /* 0x0000003c02417981 */ /* 0x000322000c1e1500 */
[----:B0-----:R-:W-:-:S03]  /*19b70*/  IMAD.WIDE R190, R5, 0x2, R30 ;  /* 0x0000000205be7825 */ /* 0x001fc600078e021e */
[----:B------:R-:W4:Y:S01]  /*19b80*/  LDL.64 R30, [R1+0xaa8] ;  /* 0x000aa800011e7983 */ /* 0x000f220000100a00 */
[----:B-1----:R-:W-:-:S03]  /*19b90*/  IMAD.WIDE R188, R5, 0x2, R12 ;  /* 0x0000000205bc7825 */ /* 0x002fc600078e020c */
[----:B------:R-:W4:Y:S01]  /*19ba0*/  LDL.64 R12, [R1+0xae0] ;  /* 0x000ae000010c7983 */ /* 0x000f220000100a00 */
[----:B------:R-:W-:-:S03]  /*19bb0*/  IMAD.WIDE R2, R5, 0x2, R24 ;  /* 0x0000000205027825 */ /* 0x000fc600078e0218 */
[----:B------:R-:W4:Y:S04]  /*19bc0*/  LDL.64 R20, [R1+0xaf0] ;  /* 0x000af00001147983 */ /* 0x000f280000100a00 */
[----:B------:R0:W4:Y:S04]  /*19bd0*/  LDG.E.U16 R27, desc[UR60][R192.64] ;  /* 0x0000003cc01b7981 */ /* 0x000128000c1e1500 */
[----:B------:R1:W4:Y:S04]  /*19be0*/  LDG.E.U16 R26, desc[UR60][R188.64] ;  /* 0x0000003cbc1a7981 */ /* 0x000328000c1e1500 */
[----:B------:R-:W4:Y:S01]  /*19bf0*/  LDL.64 R34, [R1+0xac0] ;  /* 0x000ac00001227983 */ /* 0x000f220000100a00 */
[----:B0-----:R-:W-:-:S03]  /*19c00*/  IMAD.WIDE R192, R5, 0x2, R32 ;  /* 0x0000000205c07825 */ /* 0x001fc600078e0220 */
[----:B------:R0:W4:Y:S01]  /*19c10*/  LDG.E.U16 R25, desc[UR60][R2.64] ;  /* 0x0000003c02197981 */ /* 0x000122000c1e1500 */
[----:B-1----:R-:W-:-:S03]  /*19c20*/  IMAD.WIDE R188, R5, 0x2, R10 ;  /* 0x0000000205bc7825 */ /* 0x002fc600078e020a */
[----:B------:R-:W4:Y:S04]  /*19c30*/  LDL.64 R10, [R1+0xab8] ;  /* 0x000ab800010a7983 */ /* 0x000f280000100a00 */
[----:B------:R-:W4:Y:S01]  /*19c40*/  LDL.64 R36, [R1+0xac8] ;  /* 0x000ac80001247983 */ /* 0x000f220000100a00 */
[----:B0-----:R-:W-:-:S03]  /*19c50*/  IMAD.WIDE R2, R5, 0x2, R22 ;  /* 0x0000000205027825 */ /* 0x001fc600078e0216 */
[----:B------:R3:W4:Y:S04]  /*19c60*/  LDG.E.U16 R62, desc[UR60][R192.64] ;  /* 0x0000003cc03e7981 */ /* 0x000728000c1e1500 */
[----:B------:R2:W4:Y:S04]  /*19c70*/  LDG.E.U16 R60, desc[UR60][R2.64] ;  /* 0x0000003c023c7981 */ /* 0x000528000c1e1500 */
[----:B------:R0:W4:Y:S04]  /*19c80*/  LDG.E.U16 R63, desc[UR60][R186.64] ;  /* 0x0000003cba3f7981 */ /* 0x000128000c1e1500 */
[----:B------:R-:W4:Y:S04]  /*19c90*/  LDL.64 R32, [R1+0xaa0] ;  /* 0x000aa00001207983 */ /* 0x000f280000100a00 */
[----:B------:R4:W4:Y:S04]  /*19ca0*/  LDG.E.U16 R61, desc[UR60][R188.64] ;  /* 0x0000003cbc3d7981 */ /* 0x000928000c1e1500 */
[----:B------:R-:W4:Y:S04]  /*19cb0*/  LDL.64 R48, [R1+0xa78] ;  /* 0x000a780001307983 */ /* 0x000f280000100a00 */
[----:B------:R-:W4:Y:S04]  /*19cc0*/  LDL.64 R42, [R1+0xa70] ;  /* 0x000a7000012a7983 */ /* 0x000f280000100a00 */
[----:B------:R-:W4:Y:S04]  /*19cd0*/  LDG.E.U16 R24, desc[UR60][R190.64] ;  /* 0x0000003cbe187981 */ /* 0x000f28000c1e1500 */
[----:B------:R-:W4:Y:S04]  /*19ce0*/  LDL.64 R40, [R1+0xa68] ;  /* 0x000a680001287983 */ /* 0x000f280000100a00 */
        /* <DEDUP_REMOVED lines=13> */
[----:B------:R-:W4:Y:S01]  /*19dc0*/  LDL.64 R90, [R1+0xa08] ;  /* 0x000a0800015a7983 */ /* 0x000f220000100a00 */
[----:B------:R-:W-:-:S03]  /*19dd0*/  R2UR UR28, R0 ;  /* 0x00000000001c72ca */ /* 0x000fc600000e0000 */
[----:B------:R-:W4:Y:S04]  /*19de0*/  LDL.64 R98, [R1+0x858] ;  /* 0x0008580001627983 */ /* 0x000f280000100a00 */
[----:B------:R-:W4:Y:S04]  /*19df0*/  LDL.64 R96, [R1+0x848] ;  /* 0x0008480001607983 */ /* 0x000f280000100a00 */
[----:B------:R-:W4:Y:S04]  /*19e00*/  LDL.64 R94, [R1+0x838] ;  /* 0x00083800015e7983 */ /* 0x000f280000100a00 */
[----:B------:R-:W4:Y:S01]  /*19e10*/  LDL.64 R92, [R1+0x828] ;  /* 0x00082800015c7983 */ /* 0x000f220000100a00 */
[----:B---3--:R-:W-:-:S03]  /*19e20*/  IMAD.WIDE R192, R5, 0x2, R16 ;  /* 0x0000000205c07825 */ /* 0x008fc600078e0210 */
[----:B------:R-:W3:Y:S01]  /*19e30*/  LDL.64 R16, [R1+0xa98] ;  /* 0x000a980001107983 */ /* 0x000ee20000100a00 */
[----:B--2---:R-:W-:-:S03]  /*19e40*/  IMAD.WIDE R2, R5, 0x2, R6 ;  /* 0x0000000205027825 */ /* 0x004fc600078e0206 */
[----:B------:R1:W2:Y:S04]  /*19e50*/  LDG.E.U16 R22, desc[UR60][R192.64] ;  /* 0x0000003cc0167981 */ /* 0x0002a8000c1e1500 */
[----:B------:R-:W2:Y:S01]  /*19e60*/  LDL.64 R6, [R1+0xa80] ;  /* 0x000a800001067983 */ /* 0x000ea20000100a00 */
[----:B0-----:R-:W-:-:S03]  /*19e70*/  IMAD.WIDE R186, R5, 0x2, R18 ;  /* 0x0000000205ba7825 */ /* 0x001fc600078e0212 */
[----:B------:R-:W2:Y:S01]  /*19e80*/  LDL.64 R18, [R1+0xab0] ;  /* 0x000ab00001127983 */ /* 0x000ea20000100a00 */
[----:B----4-:R-:W-:-:S03]  /*19e90*/  IMAD.WIDE R188, R5, 0x2, R8 ;  /* 0x0000000205bc7825 */ /* 0x010fc600078e0208 */
[----:B------:R-:W4:Y:S01]  /*19ea0*/  LDL.64 R8, [R1+0xa90] ;  /* 0x000a900001087983 */ /* 0x000f220000100a00 */
[----:B-1----:R-:W-:-:S03]  /*19eb0*/  IMAD.WIDE R192, R5, 0x2, R38 ;  /* 0x0000000205c07825 */ /* 0x002fc600078e0226 */
[----:B------:R0:W4:Y:S04]  /*19ec0*/  LDG.E.U16 R23, desc[UR60][R186.64] ;  /* 0x0000003cba177981 */ /* 0x000128000c1e1500 */
[----:B------:R1:W4:Y:S04]  /*19ed0*/  LDG.E.U16 R57, desc[UR60][R192.64] ;  /* 0x0000003cc0397981 */ /* 0x000328000c1e1500 */
[----:B------:R-:W4:Y:S01]  /*19ee0*/  LDL.64 R38, [R1+0xa58] ;  /* 0x000a580001267983 */ /* 0x000f220000100a00 */
[----:B0-----:R-:W-:-:S03]  /*19ef0*/  IMAD.WIDE R186, R5, 0x2, R12 ;  /* 0x0000000205ba7825 */ /* 0x001fc600078e020c */
[----:B------:R-:W4:Y:S01]  /*19f00*/  LDL.64 R12, [R1+0xa88] ;  /* 0x000a8800010c7983 */ /* 0x000f220000100a00 */
[----:B-1----:R-:W-:-:S03]  /*19f10*/  IMAD.WIDE R192, R5, 0x2, R30 ;  /* 0x0000000205c07825 */ /* 0x002fc600078e021e */
[----:B------:R-:W4:Y:S01]  /*19f20*/  LDL.64 R30, [R1+0xa50] ;  /* 0x000a5000011e7983 */ /* 0x000f220000100a00 */
[----:B------:R-:W-:-:S03]  /*19f30*/  IMAD.WIDE R190, R5, 0x2, R20 ;  /* 0x0000000205be7825 */ /* 0x000fc600078e0214 */
[----:B------:R0:W4:Y:S04]  /*19f40*/  LDG.E.U16 R21, desc[UR60][R188.64] ;  /* 0x0000003cbc157981 */ /* 0x000128000c1e1500 */
[----:B------:R1:W4:Y:S04]  /*19f50*/  LDG.E.U16 R58, desc[UR60][R186.64] ;  /* 0x0000003cba3a7981 */ /* 0x000328000c1e1500 */
        /* <DEDUP_REMOVED lines=8> */
[----:B------:R-:W4:Y:S01]  /*19fe0*/  LDG.E.U16 R20, desc[UR60][R2.64] ;  /* 0x0000003c02147981 */ /* 0x000f22000c1e1500 */
[----:B---3--:R-:W-:-:S03]  /*19ff0*/  IMAD.WIDE R188, R5, 0x2, R16 ;  /* 0x0000000205bc7825 */ /* 0x008fc600078e0210 */
[----:B------:R2:W3:Y:S04]  /*1a000*/  LDG.E.U16 R17, desc[UR60][R192.64] ;  /* 0x0000003cc0117981 */ /* 0x0004e8000c1e1500 */
[----:B------:R0:W3:Y:S01]  /*1a010*/  LDG.E.U16 R16, desc[UR60][R188.64] ;  /* 0x0000003cbc107981 */ /* 0x0000e2000c1e1500 */
[----:B--2---:R-:W-:-:S03]  /*1a020*/  IMAD.WIDE R192, R5, 0x2, R6 ;  /* 0x0000000205c07825 */ /* 0x004fc600078e0206 */
[----:B------:R-:W2:Y:S01]  /*1a030*/  LDL.64 R6, [R1+0x9f0] ;  /* 0x0009f00001067983 */ /* 0x000ea20000100a00 */
[----:B------:R-:W-:-:S03]  /*1a040*/  IMAD.WIDE R2, R5, 0x2, R18 ;  /* 0x0000000205027825 */ /* 0x000fc600078e0212 */
[----:B------:R1:W3:Y:S04]  /*1a050*/  LDG.E.U16 R19, desc[UR60][R190.64] ;  /* 0x0000003cbe137981 */ /* 0x0002e8000c1e1500 */
[----:B------:R4:W3:Y:S01]  /*1a060*/  LDG.E.U16 R18, desc[UR60][R186.64] ;  /* 0x0000003cba127981 */ /* 0x0008e2000c1e1500 */
[----:B0-----:R-:W-:-:S03]  /*1a070*/  IMAD.WIDE R188, R5, 0x2, R42 ;  /* 0x0000000205bc7825 */ /* 0x001fc600078e022a */
[----:B------:R0:W3:Y:S01]  /*1a080*/  LDG.E.U16 R55, desc[UR60][R2.64] ;  /* 0x0000003c02377981 */ /* 0x0000e2000c1e1500 */
[----:B-1----:R-:W-:-:S03]  /*1a090*/  IMAD.WIDE R190, R5, 0x2, R32 ;  /* 0x0000000205be7825 */ /* 0x002fc600078e0220 */
[----:B------:R-:W3:Y:S01]  /*1a0a0*/  LDL.64 R32, [R1+0xa00] ;  /* 0x000a000001207983 */ /* 0x000ee20000100a00 */
[----:B----4-:R-:W-:-:S03]  /*1a0b0*/  IMAD.WIDE R186, R5, 0x2, R8 ;  /* 0x0000000205ba7825 */ /* 0x010fc600078e0208 */
[----:B------:R-:W4:Y:S04]  /*1a0c0*/  LDL.64 R8, [R1+0xa30] ;  /* 0x000a300001087983 */ /* 0x000f280000100a00 */
[----:B------:R1:W3:Y:S01]  /*1a0d0*/  LDG.E.U16 R54, desc[UR60][R190.64] ;  /* 0x0000003cbe367981 */ /* 0x0002e2000c1e1500 */
[----:B0-----:R-:W-:-:S03]  /*1a0e0*/  IMAD.WIDE R2, R5, 0x2, R12 ;  /* 0x0000000205027825 */ /* 0x001fc600078e020c */
[----:B------:R-:W3:Y:S04]  /*1a0f0*/  LDL.64 R42, [R1+0x9e0] ;  /* 0x0009e000012a7983 */ /* 0x000ee80000100a00 */
[----:B------:R0:W3:Y:S01]  /*1a100*/  LDG.E.U16 R53, desc[UR60][R186.64] ;  /* 0x0000003cba357981 */ /* 0x0000e2000c1e1500 */
[----:B-1----:R-:W-:-:S03]  /*1a110*/  IMAD.WIDE R190, R5, 0x2, R48 ;  /* 0x0000000205be7825 */ /* 0x002fc600078e0230 */
[----:B------:R-:W3:Y:S04]  /*1a120*/  LDG.E.U16 R13, desc[UR60][R2.64] ;  /* 0x0000003c020d7981 */ /* 0x000ee8000c1e1500 */
[----:B------:R1:W3:Y:S01]  /*1a130*/  LDG.E.U16 R12, desc[UR60][R190.64] ;  /* 0x0000003cbe0c7981 */ /* 0x0002e2000c1e1500 */
[----:B0-----:R-:W-:-:S03]  /*1a140*/  IMAD.WIDE R186, R5, 0x2, R40 ;  /* 0x0000000205ba7825 */ /* 0x001fc600078e0228 */
[----:B------:R-:W3:Y:S04]  /*1a150*/  LDL.64 R40, [R1+0x9c0] ;  /* 0x0009c00001287983 */ /* 0x000ee80000100a00 */
[----:B------:R0:W3:Y:S01]  /*1a160*/  LDG.E.U16 R52, desc[UR60][R192.64] ;  /* 0x0000003cc0347981 */ /* 0x0000e2000c1e1500 */
[----:B-1----:R-:W-:-:S03]  /*1a170*/  IMAD.WIDE R190, R5, 0x2, R30 ;  /* 0x0000000205be7825 */ /* 0x002fc600078e021e */
[----:B------:R-:W3:Y:S01]  /*1a180*/  LDL.64 R30, [R1+0x9a0] ;  /* 0x0009a000011e7983 */ /* 0x000ee20000100a00 */
[----:B------:R-:W-:-:S03]  /*1a190*/  IMAD.WIDE R2, R5, 0x2, R10 ;  /* 0x0000000205027825 */ /* 0x000fc600078e020a */
[----:B------:R1:W3:Y:S01]  /*1a1a0*/  LDG.E.U16 R11, desc[UR60][R186.64] ;  /* 0x0000003cba0b7981 */ /* 0x0002e2000c1e1500 */
[----:B0-----:R-:W-:-:S03]  /*1a1b0*/  IMAD.WIDE R192, R5, 0x2, R38 ;  /* 0x0000000205c07825 */ /* 0x001fc600078e0226 */
[----:B------:R-:W3:Y:S04]  /*1a1c0*/  LDL.64 R38, [R1+0x9b0] ;  /* 0x0009b00001267983 */ /* 0x000ee80000100a00 */
[----:B------:R0:W3:Y:S01]  /*1a1d0*/  LDG.E.U16 R10, desc[UR60][R192.64] ;  /* 0x0000003cc00a7981 */ /* 0x0000e2000c1e1500 */
[----:B-1----:R-:W-:-:S03]  /*1a1e0*/  IMAD.WIDE R186, R5, 0x2, R36 ;  /* 0x0000000205ba7825 */ /* 0x002fc600078e0224 */
[----:B------:R-:W3:Y:S04]  /*1a1f0*/  LDL.64 R36, [R1+0x990] ;  /* 0x0009900001247983 */ /* 0x000ee80000100a00 */
[----:B------:R1:W3:Y:S01]  /*1a200*/  LDG.E.U16 R49, desc[UR60][R190.64] ;  /* 0x0000003cbe317981 */ /* 0x0002e2000c1e1500 */
[----:B0-----:R-:W-:-:S03]  /*1a210*/  IMAD.WIDE R192, R5, 0x2, R44 ;  /* 0x0000000205c07825 */ /* 0x001fc600078e022c */
[----:B------:R-:W3:Y:S04]  /*1a220*/  LDG.E.U16 R48, desc[UR60][R186.64] ;  /* 0x0000003cba307981 */ /* 0x000ee8000c1e1500 */
[----:B------:R0:W3:Y:S01]  /*1a230*/  LDG.E.U16 R51, desc[UR60][R188.64] ;  /* 0x0000003cbc337981 */ /* 0x0000e2000c1e1500 */
[----:B-1----:R-:W-:-:S03]  /*1a240*/  IMAD.WIDE R190, R5, 0x2, R34 ;  /* 0x0000000205be7825 */ /* 0x002fc600078e0222 */
[----:B------:R-:W3:Y:S04]  /*1a250*/  LDL.64 R34, [R1+0x960] ;  /* 0x0009600001227983 */ /* 0x000ee80000100a00 */
[----:B------:R-:W3:Y:S01]  /*1a260*/  LDG.E.U16 R50, desc[UR60][R2.64] ;  /* 0x0000003c02327981 */ /* 0x000ee2000c1e1500 */
[----:B0-----:R-:W-:-:S03]  /*1a270*/  IMAD.WIDE R188, R5, 0x2, R46 ;  /* 0x0000000205bc7825 */ /* 0x001fc600078e022e */
[----:B------:R0:W3:Y:S04]  /*1a280*/  LDG.E.U16 R46, desc[UR60][R192.64] ;  /* 0x0000003cc02e7981 */ /* 0x0000e8000c1e1500 */
[----:B------:R-:W3:Y:S01]  /*1a290*/  LDG.E.U16 R45, desc[UR60][R190.64] ;  /* 0x0000003cbe2d7981 */ /* 0x000ee2000c1e1500 */
[----:B0-----:R-:W-:-:S03]  /*1a2a0*/  IMAD.WIDE R192, R5, 0x2, R68 ;  /* 0x0000000205c07825 */ /* 0x001fc600078e0244 */
[----:B------:R-:W3:Y:S01]  /*1a2b0*/  LDL.64 R68, [R1+0x910] ;  /* 0x0009100001447983 */ /* 0x000ee20000100a00 */
[----:B--2---:R-:W-:-:S03]  /*1a2c0*/  IMAD.WIDE R186, R5, 0x2, R6 ;  /* 0x0000000205ba7825 */ /* 0x004fc600078e0206 */
[----:B------:R-:W2:Y:S01]  /*1a2d0*/  LDL.64 R6, [R1+0x940] ;  /* 0x0009400001067983 */ /* 0x000ea20000100a00 */
[----:B----4-:R-:W-:-:S03]  /*1a2e0*/  IMAD.WIDE R2, R5, 0x2, R8 ;  /* 0x0000000205027825 */ /* 0x010fc600078e0208 */
[----:B------:R3:W4:Y:S04]  /*1a2f0*/  LDG.E.U16 R9, desc[UR60][R188.64] ;  /* 0x0000003cbc097981 */ /* 0x000728000c1e1500 */
[----:B------:R0:W4:Y:S01]  /*1a300*/  LDG.E.U16 R47, desc[UR60][R2.64] ;  /* 0x0000003c022f7981 */ /* 0x000122000c1e1500 */
[----:B---3--:R-:W-:-:S03]  /*1a310*/  IMAD.WIDE R188, R5, 0x2, R32 ;  /* 0x0000000205bc7825 */ /* 0x008fc600078e0220 */
[----:B------:R-:W3:Y:S01]  /*1a320*/  LDL.64 R32, [R1+0x950] ;  /* 0x0009500001207983 */ /* 0x000ee20000100a00 */
[----:B0-----:R-:W-:-:S03]  /*1a330*/  IMAD.WIDE R2, R5, 0x2, R42 ;  /* 0x0000000205027825 */ /* 0x001fc600078e022a */
[----:B------:R0:W4:Y:S04]  /*1a340*/  LDG.E.U16 R43, desc[UR60][R186.64] ;  /* 0x0000003cba2b7981 */ /* 0x000128000c1e1500 */
[----:B------:R1:W4:Y:S01]  /*1a350*/  LDG.E.U16 R44, desc[UR60][R188.64] ;  /* 0x0000003cbc2c7981 */ /* 0x000322000c1e1500 */
[----:B------:R-:W-:-:S03]  /*1a360*/  IMAD.WIDE R190, R5, 0x2, R40 ;  /* 0x0000000205be7825 */ /* 0x000fc600078e0228 */
[----:B------:R-:W4:Y:S04]  /*1a370*/  LDG.E.U16 R42, desc[UR60][R2.64] ;  /* 0x0000003c022a7981 */ /* 0x000f28000c1e1500 */
[----:B------:R1:W4:Y:S01]  /*1a380*/  LDG.E.U16 R41, desc[UR60][R192.64] ;  /* 0x0000003cc0297981 */ /* 0x000322000c1e1500 */
[----:B0-----:R-:W-:-:S03]  /*1a390*/  IMAD.WIDE R186, R5, 0x2, R30 ;  /* 0x0000000205ba7825 */ /* 0x001fc600078e021e */
[----:B------:R-:W4:Y:S04]  /*1a3a0*/  LDL.64 R30, [R1+0x8f0] ;  /* 0x0008f000011e7983 */ /* 0x000f280000100a00 */
[----:B------:R0:W4:Y:S01]  /*1a3b0*/  LDG.E.U16 R40, desc[UR60][R190.64] ;  /* 0x0000003cbe287981 */ /* 0x000122000c1e1500 */
[----:B-1----:R-:W-:-:S03]  /*1a3c0*/  IMAD.WIDE R188, R5, 0x2, R38 ;  /* 0x0000000205bc7825 */ /* 0x002fc600078e0226 */
[----:B------:R-:W4:Y:S01]  /*1a3d0*/  LDG.E.U16 R38, desc[UR60][R186.64] ;  /* 0x0000003cba267981 */ /* 0x000f22000c1e1500 */
[----:B------:R-:W-:-:S03]  /*1a3e0*/  IMAD.WIDE R192, R5, 0x2, R74 ;  /* 0x0000000205c07825 */ /* 0x000fc600078e024a */
[----:B------:R-:W4:Y:S01]  /*1a3f0*/  LDL.64 R74, [R1+0x8a0] ;  /* 0x0008a000014a7983 */ /* 0x000f220000100a00 */
[----:B------:R-:W-:-:S03]  /*1a400*/  IMAD.WIDE R2, R5, 0x2, R36 ;  /* 0x0000000205027825 */ /* 0x000fc600078e0224 */
[----:B------:R1:W4:Y:S01]  /*1a410*/  LDG.E.U16 R39, desc[UR60][R188.64] ;  /* 0x0000003cbc277981 */ /* 0x000322000c1e1500 */
[----:B0-----:R-:W-:-:S03]  /*1a420*/  IMAD.WIDE R190, R5, 0x2, R72 ;  /* 0x0000000205be7825 */ /* 0x001fc600078e0248 */
[----:B------:R-:W4:Y:S04]  /*1a430*/  LDG.E.U16 R37, desc[UR60][R2.64] ;  /* 0x0000003c02257981 */ /* 0x000f28000c1e1500 */
[----:B------:R-:W4:Y:S04]  /*1a440*/  LDL.64 R72, [R1+0x880] ;  /* 0x0008800001487983 */ /* 0x000f280000100a00 */
[----:B------:R-:W4:Y:S01]  /*1a450*/  LDG.E.U16 R36, desc[UR60][R192.64] ;  /* 0x0000003cc0247981 */ /* 0x000f22000c1e1500 */
[----:B-1----:R-:W-:-:S03]  /*1a460*/  IMAD.WIDE R188, R5, 0x2, R34 ;  /* 0x0000000205bc7825 */ /* 0x002fc600078e0222 */
[----:B------:R0:W4:Y:S04]  /*1a470*/  LDG.E.U16 R35, desc[UR60][R190.64] ;  /* 0x0000003cbe237981 */ /* 0x000128000c1e1500 */
[----:B------:R1:W4:Y:S01]  /*1a480*/  LDG.E.U16 R34, desc[UR60][R188.64] ;  /* 0x0000003cbc227981 */ /* 0x000322000c1e1500 */
[----:B0-----:R-:W-:-:S03]  /*1a490*/  IMAD.WIDE R190, R5, 0x2, R70 ;  /* 0x0000000205be7825 */ /* 0x001fc600078e0246 */
[----:B------:R-:W4:Y:S01]  /*1a4a0*/  LDL.64 R70, [R1+0x860] ;  /* 0x0008600001467983 */ /* 0x000f220000100a00 */
[----:B--2---:R-:W-:-:S03]  /*1a4b0*/  IMAD.WIDE R2, R5, 0x2, R6 ;  /* 0x0000000205027825 */ /* 0x004fc600078e0206 */
[----:B------:R0:W2:Y:S04]  /*1a4c0*/  LDG.E.U16 R210, desc[UR60][R190.64] ;  /* 0x0000003cbed27981 */ /* 0x0000a8000c1e1500 */
[----:B------:R-:W2:Y:S01]  /*1a4d0*/  LDL.64 R6, [R1+0x870] ;  /* 0x0008700001067983 */ /* 0x000ea20000100a00 */
[----:B-1----:R-:W-:-:S03]  /*1a4e0*/  IMAD.WIDE R188, R5, 0x2, R68 ;  /* 0x0000000205bc7825 */ /* 0x002fc600078e0244 */
[----:B------:R-:W2:Y:S01]  /*1a4f0*/  LDL.64 R68, [R1+0x850] ;  /* 0x0008500001447983 */ /* 0x000ea20000100a00 */
[----:B------:R-:W-:-:S03]  /*1a500*/  IMAD.WIDE R192, R5, 0x2, R84 ;  /* 0x0000000205c07825 */ /* 0x000fc600078e0254 */
[----:B------:R-:W2:Y:S01]  /*1a510*/  LDL.64 R84, [R1+0x840] ;  /* 0x0008400001547983 */ /* 0x000ea20000100a00 */
[----:B0-----:R-:W-:-:S03]  /*1a520*/  IMAD.WIDE R190, R5, 0x2, R88 ;  /* 0x0000000205be7825 */ /* 0x001fc600078e0258 */
[----:B------:R-:W2:Y:S04]  /*1a530*/  LDL.64 R88, [R1+0x988] ;  /* 0x0009880001587983 */ /* 0x000ea80000100a00 */
[----:B------:R-:W2:Y:S01]  /*1a540*/  LDG.E.U16 R247, desc[UR60][R190.64] ;  /* 0x0000003cbef77981 */ /* 0x000ea2000c1e1500 */
[----:B---3--:R-:W-:-:S03]  /*1a550*/  IMAD.WIDE R186, R5, 0x2, R32 ;  /* 0x0000000205ba7825 */ /* 0x008fc600078e0220 */
[----:B------:R-:W3:Y:S04]  /*1a560*/  LDG.E.U16 R32, desc[UR60][R2.64] ;  /* 0x0000003c02207981 */ /* 0x000ee8000c1e1500 */
[----:B------:R0:W3:Y:S02]  /*1a570*/  LDG.E.U16 R33, desc[UR60][R186.64] ;  /* 0x0000003cba217981 */ /* 0x0000e4000c1e1500 */
[C---:B0-----:R-:W-:Y:S02]  /*1a580*/  IMAD.WIDE R186, R5.reuse, 0x2, R82 ;  /* 0x0000000205ba7825 */ /* 0x041fe400078e0252 */
[----:B------:R-:W3:Y:S02]  /*1a590*/  LDL.64 R82, [R1+0x830] ;  /* 0x0008300001527983 */ /* 0x000ee40000100a00 */
[----:B----4-:R-:W-:-:S02]  /*1a5a0*/  IMAD.WIDE R2, R5, 0x2, R30 ;  /* 0x0000000205027825 */ /* 0x010fc400078e021e */
[----:B------:R0:W4:Y:S04]  /*1a5b0*/  LDG.E.U16 R31, desc[UR60][R192.64] ;  /* 0x0000003cc01f7981 */ /* 0x000128000c1e1500 */
[----:B------:R1:W4:Y:S04]  /*1a5c0*/  LDG.E.U16 R30, desc[UR60][R188.64] ;  /* 0x0000003cbc1e7981 */ /* 0x000328000c1e1500 */
[----:B------:R1:W4:Y:S01]  /*1a5d0*/  LDG.E.U16 R29, desc[UR60][R186.64] ;  /* 0x0000003cba1d7981 */ /* 0x000322000c1e1500 */
[----:B0-----:R-:W-:-:S03]  /*1a5e0*/  IMAD.WIDE R192, R5, 0x2, R80 ;  /* 0x0000000205c07825 */ /* 0x001fc600078e0250 */
[----:B------:R-:W4:Y:S01]  /*1a5f0*/  LDL.64 R80, [R1+0x820] ;  /* 0x0008200001507983 */ /* 0x000f220000100a00 */
[----:B-1----:R-:W-:-:S03]  /*1a600*/  IMAD.WIDE R188, R5, 0x2, R78 ;  /* 0x0000000205bc7825 */ /* 0x002fc600078e024e */
[----:B------:R0:W4:Y:S01]  /*1a610*/  LDG.E.U16 R251, desc[UR60][R2.64] ;  /* 0x0000003c02fb7981 */ /* 0x000122000c1e1500 */
[----:B------:R-:W-:-:S03]  /*1a620*/  IMAD.WIDE R186, R5, 0x2, R76 ;  /* 0x0000000205ba7825 */ /* 0x000fc600078e024c */
[----:B------:R-:W4:Y:S04]  /*1a630*/  LDL.64 R78, [R1+0x810] ;  /* 0x00081000014e7983 */ /* 0x000f280000100a00 */
[----:B------:R-:W4:Y:S01]  /*1a640*/  LDL.64 R76, [R1+0x800] ;  /* 0x00080000014c7983 */ /* 0x000f220000100a00 */
[----:B0-----:R-:W-:-:S03]  /*1a650*/  IMAD.WIDE R2, R5, 0x2, R74 ;  /* 0x0000000205027825 */ /* 0x001fc600078e024a */
[----:B------:R-:W4:Y:S01]  /*1a660*/  LDL.64 R74, [R1+0x7f0] ;  /* 0x0007f000014a7983 */ /* 0x000f220000100a00 */
[----:B------:R-:W-:-:S03]  /*1a670*/  IMAD.WIDE R190, R5, 0x2, R72 ;  /* 0x0000000205be7825 */ /* 0x000fc600078e0248 */
[----:B------:R0:W4:Y:S04]  /*1a680*/  LDG.E.U16 R249, desc[UR60][R192.64] ;  /* 0x0000003cc0f97981 */ /* 0x000128000c1e1500 */
[----:B------:R-:W4:Y:S04]  /*1a690*/  LDG.E.U16 R245, desc[UR60][R188.64] ;  /* 0x0000003cbcf57981 */ /* 0x000f28000c1e1500 */
[----:B------:R-:W4:Y:S01]  /*1a6a0*/  LDL.64 R72, [R1+0xa28] ;  /* 0x000a280001487983 */ /* 0x000f220000100a00 */
[----:B0-----:R-:W-:-:S03]  /*1a6b0*/  IMAD.WIDE R192, R5, 0x2, R86 ;  /* 0x0000000205c07825 */ /* 0x001fc600078e0256 */
[----:B------:R-:W4:Y:S04]  /*1a6c0*/  LDL.64 R86, [R1+0xa38] ;  /* 0x000a380001567983 */ /* 0x000f280000100a00 */
[----:B------:R0:W4:Y:S04]  /*1a6d0*/  LDG.E.U16 R243, desc[UR60][R186.64] ;  /* 0x0000003cbaf37981 */ /* 0x000128000c1e1500 */
[----:B------:R1:W4:Y:S01]  /*1a6e0*/  LDG.E.U16 R241, desc[UR60][R2.64] ;  /* 0x0000003c02f17981 */ /* 0x000322000c1e1500 */
[----:B------:R-:W-:Y:S02]  /*1a6f0*/  R2UR UR24, R185 ;  /* 0x00000000b91872ca */ /* 0x000fe400000e0000 */
[----:B------:R-:W-:Y:S01]  /*1a700*/  R2UR UR9, R202 ;  /* 0x00000000ca0972ca */ /* 0x000fe200000e0000 */
[----:B------:R-:W4:Y:S01]  /*1a710*/  LDG.E.U16 R239, desc[UR60][R192.64] ;  /* 0x0000003cc0ef7981 */ /* 0x000f22000c1e1500 */
[----:B0-----:R-:W-:-:S03]  /*1a720*/  IMAD.WIDE R186, R5, 0x2, R70 ;  /* 0x0000000205ba7825 */ /* 0x001fc600078e0246 */
[----:B------:R-:W4:Y:S04]  /*1a730*/  LDL.64 R70, [R1+0x9f8] ;  /* 0x0009f80001467983 */ /* 0x000f280000100a00 */
[----:B------:R-:W4:Y:S01]  /*1a740*/  LDG.E.U16 R233, desc[UR60][R186.64] ;  /* 0x0000003cbae97981 */ /* 0x000f22000c1e1500 */
[----:B------:R-:W-:Y:S02]  /*1a750*/  R2UR UR8, R201 ;  /* 0x00000000c90872ca */ /* 0x000fe400000e0000 */
[----:B------:R-:W-:Y:S01]  /*1a760*/  R2UR UR13, R198 ;  /* 0x00000000c60d72ca */ /* 0x000fe200000e0000 */
[----:B------:R-:W4:Y:S01]  /*1a770*/  LDG.E.U16 R237, desc[UR60][R190.64] ;  /* 0x0000003cbeed7981 */ /* 0x000f22000c1e1500 */
[----:B--2---:R-:W-:-:S03]  /*1a780*/  IMAD.WIDE R188, R5, 0x2, R6 ;  /* 0x0000000205bc7825 */ /* 0x004fc600078e0206 */
[----:B------:R-:W2:Y:S01]  /*1a790*/  LDL.64 R6, [R1+0xa18] ;  /* 0x000a180001067983 */ /* 0x000ea20000100a00 */
[----:B-1----:R-:W-:-:S03]  /*1a7a0*/  IMAD.WIDE R2, R5, 0x2, R68 ;  /* 0x0000000205027825 */ /* 0x002fc600078e0244 */
[----:B------:R-:W2:Y:S04]  /*1a7b0*/  LDL.64 R68, [R1+0x9e8] ;  /* 0x0009e80001447983 */ /* 0x000ea80000100a00 */
[----:B------:R0:W2:Y:S04]  /*1a7c0*/  LDG.E.U16 R236, desc[UR60][R188.64] ;  /* 0x0000003cbcec7981 */ /* 0x0000a8000c1e1500 */
[----:B------:R4:W2:Y:S01]  /*1a7d0*/  LDG.E.U16 R231, desc[UR60][R2.64] ;  /* 0x0000003c02e77981 */ /* 0x0008a2000c1e1500 */
[----:B0-----:R-:W-:-:S03]  /*1a7e0*/  IMAD.WIDE R188, R5, 0x2, R84 ;  /* 0x0000000205bc7825 */ /* 0x001fc600078e0254 */
[----:B------:R-:W2:Y:S04]  /*1a7f0*/  LDL.64 R84, [R1+0x9d8] ;  /* 0x0009d80001547983 */ /* 0x000ea80000100a00 */
[----:B------:R0:W2:Y:S01]  /*1a800*/  LDG.E.U16 R229, desc[UR60][R188.64] ;  /* 0x0000003cbce57981 */ /* 0x0000a2000c1e1500 */
[----:B---3--:R-:W-:-:S03]  /*1a810*/  IMAD.WIDE R186, R5, 0x2, R82 ;  /* 0x0000000205ba7825 */ /* 0x008fc600078e0252 */
[----:B------:R-:W3:Y:S04]  /*1a820*/  LDL.64 R82, [R1+0x9c8] ;  /* 0x0009c80001527983 */ /* 0x000ee80000100a00 */
[----:B------:R1:W3:Y:S01]  /*1a830*/  LDG.E.U16 R226, desc[UR60][R186.64] ;  /* 0x0000003cbae27981 */ /* 0x0002e2000c1e1500 */
[----:B----4-:R-:W-:-:S03]  /*1a840*/  IMAD.WIDE R2, R5, 0x2, R80 ;  /* 0x0000000205027825 */ /* 0x010fc600078e0250 */
[----:B------:R-:W4:Y:S04]  /*1a850*/  LDL.64 R80, [R1+0x9b8] ;  /* 0x0009b80001507983 */ /* 0x000f280000100a00 */
        /* <DEDUP_REMOVED lines=9> */
[----:B------:R2:W4:Y:S01]  /*1a8f0*/  LDG.E.U16 R0, desc[UR60][R2.64] ;  /* 0x0000003c02007981 */ /* 0x000522000c1e1500 */
[----:B0-----:R-:W-:-:S03]  /*1a900*/  IMAD.WIDE R186, R5, 0x2, R72 ;  /* 0x0000000205ba7825 */ /* 0x001fc600078e0248 */
[----:B------:R-:W4:Y:S01]  /*1a910*/  LDL.64 R72, [R1+0x968] ;  /* 0x0009680001487983 */ /* 0x000f220000100a00 */
[----:B-1----:R-:W-:-:S03]  /*1a920*/  IMAD.WIDE R188, R5, 0x2, R86 ;  /* 0x0000000205bc7825 */ /* 0x002fc600078e0256 */
[----:B------:R-:W4:Y:S04]  /*1a930*/  LDL.64 R86, [R1+0x978] ;  /* 0x0009780001567983 */ /* 0x000f280000100a00 */
[----:B------:R-:W4:Y:S01]  /*1a940*/  LDG.E.U16 R8, desc[UR60][R188.64] ;  /* 0x0000003cbc087981 */ /* 0x000f22000c1e1500 */
[----:B--2---:R-:W-:-:S03]  /*1a950*/  IMAD.WIDE R2, R5, 0x2, R6 ;  /* 0x0000000205027825 */ /* 0x004fc600078e0206 */
[----:B------:R0:W2:Y:S04]  /*1a960*/  LDG.E.U16 R7, desc[UR60][R186.64] ;  /* 0x0000003cba077981 */ /* 0x0000a8000c1e1500 */
[----:B------:R1:W2:Y:S01]  /*1a970*/  LDG.E.U16 R6, desc[UR60][R2.64] ;  /* 0x0000003c02067981 */ /* 0x0002a2000c1e1500 */
[----:B0-----:R-:W-:-:S03]  /*1a980*/  IMAD.WIDE R186, R5, 0x2, R70 ;  /* 0x0000000205ba7825 */ /* 0x001fc600078e0246 */
[----:B------:R-:W2:Y:S01]  /*1a990*/  LDL.64 R70, [R1+0x958] ;  /* 0x0009580001467983 */ /* 0x000ea20000100a00 */
[----:B-1----:R-:W-:-:S03]  /*1a9a0*/  IMAD.WIDE R2, R5, 0x2, R68 ;  /* 0x0000000205027825 */ /* 0x002fc600078e0244 */
[----:B------:R-:W2:Y:S01]  /*1a9b0*/  LDL.64 R68, [R1+0x948] ;  /* 0x0009480001447983 */ /* 0x000ea20000100a00 */
[----:B------:R-:W-:-:S03]  /*1a9c0*/  IMAD.WIDE R188, R5, 0x2, R90 ;  /* 0x0000000205bc7825 */ /* 0x000fc600078e025a */
[----:B------:R-:W2:Y:S04]  /*1a9d0*/  LDG.E.U16 R250, desc[UR60][R186.64] ;  /* 0x0000003cbafa7981 */ /* 0x000ea8000c1e1500 */
[----:B------:R0:W2:Y:S04]  /*1a9e0*/  LDG.E.U16 R252, desc[UR60][R188.64] ;  /* 0x0000003cbcfc7981 */ /* 0x0000a8000c1e1500 */
[----:B------:R4:W2:Y:S04]  /*1a9f0*/  LDG.E.U16 R248, desc[UR60][R2.64] ;  /* 0x0000003c02f87981 */ /* 0x0008a8000c1e1500 */
[----:B------:R-:W2:Y:S01]  /*1aa00*/  LDL.64 R90, [R1+0x7c0] ;  /* 0x0007c000015a7983 */ /* 0x000ea20000100a00 */
        /* <DEDUP_REMOVED lines=18> */
[----:B------:R-:W4:Y:S04]  /*1ab30*/  LDL.64 R88, [R1+0x790] ;  /* 0x0007900001587983 */ /* 0x000f280000100a00 */
[----:B------:R-:W4:Y:S01]  /*1ab40*/  LDL.64 R74, [R1+0x7a0] ;  /* 0x0007a000014a7983 */ /* 0x000f220000100a00 */
[----:B-1----:R-:W-:-:S03]  /*1ab50*/  IMAD.WIDE R186, R5, 0x2, R86 ;  /* 0x0000000205ba7825 */ /* 0x002fc600078e0256 */
[----:B------:R2:W4:Y:S01]  /*1ab60*/  LDG.E.U16 R235, desc[UR60][R188.64] ;  /* 0x0000003cbceb7981 */ /* 0x000522000c1e1500 */
[----:B------:R-:W-:-:S03]  /*1ab70*/  IMAD.WIDE R2, R5, 0x2, R72 ;  /* 0x0000000205027825 */ /* 0x000fc600078e0248 */
[----:B------:R-:W4:Y:S04]  /*1ab80*/  LDL.64 R72, [R1+0x780] ;  /* 0x0007800001487983 */ /* 0x000f280000100a00 */
[----:B------:R0:W4:Y:S04]  /*1ab90*/  LDG.E.U16 R234, desc[UR60][R186.64] ;  /* 0x0000003cbaea7981 */ /* 0x000128000c1e1500 */
[----:B------:R-:W4:Y:S04]  /*1aba0*/  LDL.64 R86, [R1+0x770] ;  /* 0x0007700001567983 */ /* 0x000f280000100a00 */
[----:B------:R1:W4:Y:S01]  /*1abb0*/  LDG.E.U16 R232, desc[UR60][R2.64] ;  /* 0x0000003c02e87981 */ /* 0x000322000c1e1500 */
[----:B--2---:R-:W-:-:S03]  /*1abc0*/  IMAD.WIDE R188, R5, 0x2, R70 ;  /* 0x0000000205bc7825 */ /* 0x004fc600078e0246 */
[----:B------:R-:W2:Y:S01]  /*1abd0*/  LDL.64 R70, [R1+0x908] ;  /* 0x0009080001467983 */ /* 0x000ea20000100a00 */
[----:B0-----:R-:W-:-:S03]  /*1abe0*/  IMAD.WIDE R186, R5, 0x2, R68 ;  /* 0x0000000205ba7825 */ /* 0x001fc600078e0244 */
[----:B------:R-:W2:Y:S04]  /*1abf0*/  LDL.64 R68, [R1+0x8f8] ;  /* 0x0008f80001447983 */ /* 0x000ea80000100a00 */
[----:B------:R3:W2:Y:S04]  /*1ac00*/  LDG.E.U16 R230, desc[UR60][R188.64] ;  /* 0x0000003cbce67981 */ /* 0x0006a8000c1e1500 */
[----:B------:R4:W2:Y:S01]  /*1ac10*/  LDG.E.U16 R228, desc[UR60][R186.64] ;  /* 0x0000003cbae47981 */ /* 0x0008a2000c1e1500 */
[----:B-1----:R-:W-:-:S03]  /*1ac20*/  IMAD.WIDE R2, R5, 0x2, R84 ;  /* 0x0000000205027825 */ /* 0x002fc600078e0254 */
[----:B------:R-:W2:Y:S04]  /*1ac30*/  LDL.64 R84, [R1+0x8e8] ;  /* 0x0008e80001547983 */ /* 0x000ea80000100a00 */
[----:B------:R-:W2:Y:S01]  /*1ac40*/  LDG.E.U16 R227, desc[UR60][R2.64] ;  /* 0x0000003c02e37981 */ /* 0x000ea2000c1e1500 */
[----:B---3--:R-:W-:-:S03]  /*1ac50*/  IMAD.WIDE R188, R5, 0x2, R82 ;  /* 0x0000000205bc7825 */ /* 0x008fc600078e0252 */
[----:B------:R-:W3:Y:S04]  /*1ac60*/  LDL.64 R82, [R1+0x8d8] ;  /* 0x0008d80001527983 */ /* 0x000ee80000100a00 */
[----:B------:R0:W3:Y:S01]  /*1ac70*/  LDG.E.U16 R225, desc[UR60][R188.64] ;  /* 0x0000003cbce17981 */ /* 0x0000e2000c1e1500 */
[----:B----4-:R-:W-:-:S03]  /*1ac80*/  IMAD.WIDE R186, R5, 0x2, R80 ;  /* 0x0000000205ba7825 */ /* 0x010fc600078e0250 */
[----:B------:R-:W4:Y:S01]  /*1ac90*/  LDL.64 R80, [R1+0x8c8] ;  /* 0x0008c80001507983 */ /* 0x000f220000100a00 */
[----:B0-----:R-:W-:-:S03]  /*1aca0*/  IMAD.WIDE R188, R5, 0x2, R90 ;  /* 0x0000000205bc7825 */ /* 0x001fc600078e025a */
[----:B------:R0:W4:Y:S01]  /*1acb0*/  LDG.E.U16 R224, desc[UR60][R186.64] ;  /* 0x0000003cbae07981 */ /* 0x000122000c1e1500 */
[----:B------:R-:W-:-:S03]  /*1acc0*/  IMAD.WIDE R2, R5, 0x2, R78 ;  /* 0x0000000205027825 */ /* 0x000fc600078e024e */
[----:B------:R-:W4:Y:S04]  /*1acd0*/  LDL.64 R78, [R1+0x8b8] ;  /* 0x0008b800014e7983 */ /* 0x000f280000100a00 */
[----:B------:R1:W4:Y:S01]  /*1ace0*/  LDG.E.U16 R217, desc[UR60][R188.64] ;  /* 0x0000003cbcd97981 */ /* 0x000322000c1e1500 */
[----:B0-----:R-:W-:-:S03]  /*1acf0*/  IMAD.WIDE R186, R5, 0x2, R76 ;  /* 0x0000000205ba7825 */ /* 0x001fc600078e024c */
[----:B------:R0:W4:Y:S04]  /*1ad00*/  LDG.E.U16 R220, desc[UR60][R2.64] ;  /* 0x0000003c02dc7981 */ /* 0x000128000c1e1500 */
[----:B------:R0:W4:Y:S04]  /*1ad10*/  LDG.E.U16 R215, desc[UR60][R186.64] ;  /* 0x0000003cbad77981 */ /* 0x000128000c1e1500 */
[----:B------:R-:W4:Y:S01]  /*1ad20*/  LDL.64 R76, [R1+0x8a8] ;  /* 0x0008a800014c7983 */ /* 0x000f220000100a00 */
[----:B-1----:R-:W-:-:S03]  /*1ad30*/  IMAD.WIDE R188, R5, 0x2, R88 ;  /* 0x0000000205bc7825 */ /* 0x002fc600078e0258 */
[----:B------:R-:W4:Y:S01]  /*1ad40*/  LDL.64 R90, [R1+0x818] ;  /* 0x00081800015a7983 */ /* 0x000f220000100a00 */
[----:B0-----:R-:W-:-:S03]  /*1ad50*/  IMAD.WIDE R2, R5, 0x2, R74 ;  /* 0x0000000205027825 */ /* 0x001fc600078e024a */
[----:B------:R-:W4:Y:S04]  /*1ad60*/  LDL.64 R74, [R1+0x898] ;  /* 0x00089800014a7983 */ /* 0x000f280000100a00 */
[----:B------:R2:W4:Y:S01]  /*1ad70*/  LDG.E.U16 R211, desc[UR60][R188.64] ;  /* 0x0000003cbcd37981 */ /* 0x000522000c1e1500 */
[----:B------:R-:W-:-:S03]  /*1ad80*/  IMAD.WIDE R186, R5, 0x2, R72 ;  /* 0x0000000205ba7825 */ /* 0x000fc600078e0248 */
[----:B------:R-:W4:Y:S04]  /*1ad90*/  LDL.64 R72, [R1+0x888] ;  /* 0x0008880001487983 */ /* 0x000f280000100a00 */
[----:B------:R0:W4:Y:S04]  /*1ada0*/  LDG.E.U16 R208, desc[UR60][R186.64] ;  /* 0x0000003cbad07981 */ /* 0x000128000c1e1500 */
[----:B------:R1:W4:Y:S04]  /*1adb0*/  LDG.E.U16 R213, desc[UR60][R2.64] ;  /* 0x0000003c02d57981 */ /* 0x000328000c1e1500 */
[----:B------:R-:W4:Y:S01]  /*1adc0*/  LDL.64 R88, [R1+0x808] ;  /* 0x0008080001587983 */ /* 0x000f220000100a00 */
[----:B--2---:R-:W-:-:S03]  /*1add0*/  IMAD.WIDE R188, R5, 0x2, R70 ;  /* 0x0000000205bc7825 */ /* 0x004fc600078e0246 */
[----:B------:R-:W2:Y:S01]  /*1ade0*/  LDL.64 R70, [R1+0x878] ;  /* 0x0008780001467983 */ /* 0x000ea20000100a00 */
[----:B0-----:R-:W-:-:S03]  /*1adf0*/  IMAD.WIDE R186, R5, 0x2, R68 ;  /* 0x0000000205ba7825 */ /* 0x001fc600078e0244 */
[----:B------:R-:W2:Y:S01]  /*1ae00*/  LDL.64 R68, [R1+0x868] ;  /* 0x0008680001447983 */ /* 0x000ea20000100a00 */
[----:B-1----:R-:W-:-:S03]  /*1ae10*/  IMAD.WIDE R2, R5, 0x2, R86 ;  /* 0x0000000205027825 */ /* 0x002fc600078e0256 */
[----:B------:R-:W2:Y:S04]  /*1ae20*/  LDL.64 R86, [R1+0x7f8] ;  /* 0x0007f80001567983 */ /* 0x000ea80000100a00 */
[----:B------:R0:W2:Y:S04]  /*1ae30*/  LDG.E.U16 R185, desc[UR60][R2.64] ;  /* 0x0000003c02b97981 */ /* 0x0000a8000c1e1500 */
        /* <DEDUP_REMOVED lines=12> */
[----:B------:R-:W4:Y:S04]  /*1af00*/  LDL.64 R78, [R1+0x7b8] ;  /* 0x0007b800014e7983 */ /* 0x000f280000100a00 */
[----:B------:R0:W4:Y:S01]  /*1af10*/  LDG.E.U16 R209, desc[UR60][R2.64] ;  /* 0x0000003c02d17981 */ /* 0x000122000c1e1500 */
[----:B-1----:R-:W-:-:S03]  /*1af20*/  IMAD.WIDE R188, R5, 0x2, R76 ;  /* 0x0000000205bc7825 */ /* 0x002fc600078e024c */
[----:B------:R-:W4:Y:S04]  /*1af30*/  LDL.64 R76, [R1+0x7a8] ;  /* 0x0007a800014c7983 */ /* 0x000f280000100a00 */
[----:B------:R2:W4:Y:S01]  /*1af40*/  LDG.E.U16 R207, desc[UR60][R188.64] ;  /* 0x0000003cbccf7981 */ /* 0x000522000c1e1500 */
[----:B------:R-:W-:-:S03]  /*1af50*/  IMAD.WIDE R186, R5, 0x2, R74 ;  /* 0x0000000205ba7825 */ /* 0x000fc600078e024a */
[----:B------:R-:W4:Y:S04]  /*1af60*/  LDL.64 R74, [R1+0x798] ;  /* 0x00079800014a7983 */ /* 0x000f280000100a00 */
[----:B------:R1:W4:Y:S01]  /*1af70*/  LDG.E.U16 R206, desc[UR60][R186.64] ;  /* 0x0000003cbace7981 */ /* 0x000322000c1e1500 */
[----:B0-----:R-:W-:-:S03]  /*1af80*/  IMAD.WIDE R2, R5, 0x2, R72 ;  /* 0x0000000205027825 */ /* 0x001fc600078e0248 */
[----:B------:R-:W4:Y:S04]  /*1af90*/  LDL.64 R72, [R1+0x788] ;  /* 0x0007880001487983 */ /* 0x000f280000100a00 */
[----:B------:R0:W4:Y:S01]  /*1afa0*/  LDG.E.U16 R205, desc[UR60][R2.64] ;  /* 0x0000003c02cd7981 */ /* 0x000122000c1e1500 */
[----:B--2---:R-:W-:-:S03]  /*1afb0*/  IMAD.WIDE R188, R5, 0x2, R70 ;  /* 0x0000000205bc7825 */ /* 0x004fc600078e0246 */
[----:B------:R-:W2:Y:S01]  /*1afc0*/  LDL.64 R70, [R1+0x778] ;  /* 0x0007780001467983 */ /* 0x000ea20000100a00 */
[----:B-1----:R-:W-:-:S03]  /*1afd0*/  IMAD.WIDE R186, R5, 0x2, R68 ;  /* 0x0000000205ba7825 */ /* 0x002fc600078e0244 */
[----:B------:R-:W2:Y:S01]  /*1afe0*/  LDL.64 R68, [R1+0x768] ;  /* 0x0007680001447983 */ /* 0x000ea20000100a00 */
[----:B0-----:R-:W-:-:S03]  /*1aff0*/  IMAD.WIDE R2, R5, 0x2, R98 ;  /* 0x0000000205027825 */ /* 0x001fc600078e0262 */
[----:B------:R0:W2:Y:S04]  /*1b000*/  LDG.E.U16 R204, desc[UR60][R188.64] ;  /* 0x0000003cbccc7981 */ /* 0x0000a8000c1e1500 */
[----:B------:R1:W2:Y:S04]  /*1b010*/  LDG.E.U16 R203, desc[UR60][R186.64] ;  /* 0x0000003cbacb7981 */ /* 0x0002a8000c1e1500 */
[----:B------:R1:W2:Y:S01]  /*1b020*/  LDG.E.U16 R202, desc[UR60][R2.64] ;  /* 0x0000003c02ca7981 */ /* 0x0002a2000c1e1500 */
[----:B0-----:R-:W-:-:S04]  /*1b030*/  IMAD.WIDE R188, R5, 0x2, R96 ;  /* 0x0000000205bc7825 */ /* 0x001fc800078e0260 */
[C---:B-1----:R-:W-:Y:S01]  /*1b040*/  IMAD.WIDE R186, R5.reuse, 0x2, R94 ;  /* 0x0000000205ba7825 */ /* 0x042fe200078e025e */
[----:B------:R0:W2:Y:S03]  /*1b050*/  LDG.E.U16 R201, desc[UR60][R188.64] ;  /* 0x0000003cbcc97981 */ /* 0x0000a6000c1e1500 */
[C---:B------:R-:W-:Y:S01]  /*1b060*/  IMAD.WIDE R2, R5.reuse, 0x2, R92 ;  /* 0x0000000205027825 */ /* 0x040fe200078e025c */
[----:B------:R1:W2:Y:S04]  /*1b070*/  LDG.E.U16 R200, desc[UR60][R186.64] ;  /* 0x0000003cbac87981 */ /* 0x0002a8000c1e1500 */
[----:B------:R3:W2:Y:S01]  /*1b080*/  LDG.E.U16 R199, desc[UR60][R2.64] ;  /* 0x0000003c02c77981 */ /* 0x0006a2000c1e1500 */
[----:B0-----:R-:W-:-:S04]  /*1b090*/  IMAD.WIDE R188, R5, 0x2, R90 ;  /* 0x0000000205bc7825 */ /* 0x001fc800078e025a */
[C---:B-1----:R-:W-:Y:S01]  /*1b0a0*/  IMAD.WIDE R186, R5.reuse, 0x2, R88 ;  /* 0x0000000205ba7825 */ /* 0x042fe200078e0258 */
[----:B------:R0:W2:Y:S03]  /*1b0b0*/  LDG.E.U16 R198, desc[UR60][R188.64] ;  /* 0x0000003cbcc67981 */ /* 0x0000a6000c1e1500 */
[----:B---3--:R-:W-:Y:S01]  /*1b0c0*/  IMAD.WIDE R2, R5, 0x2, R86 ;  /* 0x0000000205027825 */ /* 0x008fe200078e0256 */
[----:B------:R-:W-:Y:S02]  /*1b0d0*/  R2UR UR12, R197 ;  /* 0x00000000c50c72ca */ /* 0x000fe400000e0000 */
[----:B------:R1:W3:Y:S01]  /*1b0e0*/  LDG.E.U16 R197, desc[UR60][R186.64] ;  /* 0x0000003cbac57981 */ /* 0x0002e2000c1e1500 */
[----:B0-----:R-:W-:-:S03]  /*1b0f0*/  IMAD.WIDE R188, R5, 0x2, R84 ;  /* 0x0000000205bc7825 */ /* 0x001fc600078e0254 */
[----:B------:R4:W3:Y:S01]  /*1b100*/  LDG.E.U16 R196, desc[UR60][R2.64] ;  /* 0x0000003c02c47981 */ /* 0x0008e2000c1e1500 */
[----:B------:R-:W-:-:S03]  /*1b110*/  R2UR UR17, R194 ;  /* 0x00000000c21172ca */ /* 0x000fc600000e0000 */
[----:B------:R0:W3:Y:S01]  /*1b120*/  LDG.E.U16 R195, desc[UR60][R188.64] ;  /* 0x0000003cbcc37981 */ /* 0x0000e2000c1e1500 */
[----:B-1----:R-:W-:-:S04]  /*1b130*/  IMAD.WIDE R186, R5, 0x2, R82 ;  /* 0x0000000205ba7825 */ /* 0x002fc800078e0252 */
[C---:B----4-:R-:W-:Y:S01]  /*1b140*/  IMAD.WIDE R2, R5.reuse, 0x2, R80 ;  /* 0x0000000205027825 */ /* 0x050fe200078e0250 */
[----:B------:R1:W4:Y:S03]  /*1b150*/  LDG.E.U16 R194, desc[UR60][R186.64] ;  /* 0x0000003cbac27981 */ /* 0x000326000c1e1500 */
[C---:B0-----:R-:W-:Y:S01]  /*1b160*/  IMAD.WIDE R188, R5.reuse, 0x2, R78 ;  /* 0x0000000205bc7825 */ /* 0x041fe200078e024e */
[----:B------:R0:W4:Y:S04]  /*1b170*/  LDG.E.U16 R193, desc[UR60][R2.64] ;  /* 0x0000003c02c17981 */ /* 0x000128000c1e1500 */
[----:B------:R0:W4:Y:S01]  /*1b180*/  LDG.E.U16 R192, desc[UR60][R188.64] ;  /* 0x0000003cbcc07981 */ /* 0x000122000c1e1500 */
[----:B-1----:R-:W-:-:S05]  /*1b190*/  IMAD.WIDE R186, R5, 0x2, R76 ;  /* 0x0000000205ba7825 */ /* 0x002fca00078e024c */
[----:B------:R2:W4:Y:S01]  /*1b1a0*/  LDG.E.U16 R191, desc[UR60][R186.64] ;  /* 0x0000003cbabf7981 */ /* 0x000522000c1e1500 */
[----:B0-----:R-:W-:-:S05]  /*1b1b0*/  IMAD.WIDE R2, R5, 0x2, R74 ;  /* 0x0000000205027825 */ /* 0x001fca00078e024a */
[----:B------:R0:W4:Y:S01]  /*1b1c0*/  LDG.E.U16 R190, desc[UR60][R2.64] ;  /* 0x0000003c02be7981 */ /* 0x000122000c1e1500 */
[----:B------:R-:W-:-:S06]  /*1b1d0*/  IMAD.WIDE R188, R5, 0x2, R72 ;  /* 0x0000000205bc7825 */ /* 0x000fcc00078e0248 */
[----:B------:R-:W4:Y:S04]  /*1b1e0*/  LDG.E.U16 R189, desc[UR60][R188.64] ;  /* 0x0000003cbcbd7981 */ /* 0x000f28000c1e1500 */
[----:B------:R1:W-:Y:S01]  /*1b1f0*/  STL [R1+0x121c], R5 ;  /* 0x00121c0501007387 */ /* 0x0003e20000100800 */
[----:B--2---:R-:W-:-:S04]  /*1b200*/  IMAD.WIDE R186, R5, 0x2, R70 ;  /* 0x0000000205ba7825 */ /* 0x004fc800078e0246 */
[----:B0-----:R-:W-:Y:S01]  /*1b210*/  IMAD.WIDE R2, R5, 0x2, R68 ;  /* 0x0000000205027825 */ /* 0x001fe200078e0244 */
[----:B------:R-:W2:Y:S04]  /*1b220*/  LDG.E.U16 R188, desc[UR60][R186.64] ;  /* 0x0000003cbabc7981 */ /* 0x000ea8000c1e1500 */
[----:B-1----:R-:W2:Y:S04]  /*1b230*/  LDL.LU R5, [R1+0x6ec] ;  /* 0x0006ec0001057983 */ /* 0x002ea80000300800 */
[----:B------:R0:W2:Y:S01]  /*1b240*/  LDG.E.U16 R187, desc[UR60][R2.64] ;  /* 0x0000003c02bb7981 */ /* 0x0000a2000c1e1500 */
[----:B------:R-:W-:Y:S06]  /*1b250*/  BAR.SYNC.DEFER_BLOCKING 0x0 ;  /* 0x0000000000007b1d */ /* 0x000fec0000010000 */
[----:B------:R1:W-:Y:S02]  /*1b260*/  STS.U16 [R15+0x24800], R210 ;  /* 0x024800d20f007388 */ /* 0x0003e40000000400 */
[----:B-1----:R-:W0:Y:S02]  /*1b270*/  LDC R210, c[0x0][0x238] ;  /* 0x00008e00ffd27b82 */ /* 0x002e240000000800 */
[----:B------:R1:W-:Y:S01]  /*1b280*/  STS.U16 [R15+0x26e00], R0 ;  /* 0x026e00000f007388 */ /* 0x0003e20000000400 */
[-C--:B0-----:R-:W-:Y:S01]  /*1b290*/  FMUL R2, R168, R210.reuse ;  /* 0x000000d2a8027220 */ /* 0x081fe20000400000 */
[----:B-1----:R-:W-:-:S05]  /*1b2a0*/  FMUL R0, R169, R210 ;  /* 0x000000d2a9007220 */ /* 0x002fca0000400000 */
[----:B------:R-:W-:Y:S01]  /*1b2b0*/  FMNMX R0, R2, R0, !PT ;  /* 0x0000000002007209 */ /* 0x000fe20007800000 */
[----:B------:R-:W-:-:S05]  /*1b2c0*/  FMUL R2, R172, R210 ;  /* 0x000000d2ac027220 */ /* 0x000fca0000400000 */
        /* <DEDUP_REMOVED lines=9> */
[-C--:B------:R-:W-:Y:S01]  /*1b360*/  FMUL R2, R181, R210.reuse ;  /* 0x000000d2b5027220 */ /* 0x080fe20000400000 */
[----:B------:R-:W-:-:S04]  /*1b370*/  FMUL R3, R170, R210 ;  /* 0x000000d2aa037220 */ /* 0x000fc80000400000 */
[----:B------:R-:W-:Y:S01]  /*1b380*/  FMNMX R0, R2, R0, !PT ;  /* 0x0000000002007209 */ /* 0x000fe20007800000 */
[----:B------:R-:W-:-:S05]  /*1b390*/  FMUL R2, R171, R210 ;  /* 0x000000d2ab027220 */ /* 0x000fca0000400000 */
[----:B------:R-:W-:Y:S01]  /*1b3a0*/  FMNMX R2, R3, R2, !PT ;  /* 0x0000000203027209 */ /* 0x000fe20007800000 */
[----:B------:R-:W-:Y:S01]  /*1b3b0*/  FMUL R3, R174, R210 ;  /* 0x000000d2ae037220 */ /* 0x000fe20000400000 */
[----:B------:R-:W-:Y:S04]  /*1b3c0*/  STS.U16 [R15+0x27000], R4 ;  /* 0x027000040f007388 */ /* 0x000fe80000000400 */
[----:B------:R-:W-:Y:S01]  /*1b3d0*/  FMNMX R2, R3, R2, !PT ;  /* 0x0000000203027209 */ /* 0x000fe20007800000 */
[----:B------:R-:W-:Y:S01]  /*1b3e0*/  FMUL R3, R175, R210 ;  /* 0x000000d2af037220 */ /* 0x000fe20000400000 */
[----:B------:R-:W0:Y:S04]  /*1b3f0*/  SHFL.BFLY PT, R4, R0, 0x2, 0x1f ;  /* 0x0c401f0000047f89 */ /* 0x000e2800000e0000 */
[----:B------:R-:W-:Y:S01]  /*1b400*/  FMNMX R2, R3, R2, !PT ;  /* 0x0000000203027209 */ /* 0x000fe20007800000 */
[----:B------:R-:W-:-:S05]  /*1b410*/  FMUL R3, R178, R210 ;  /* 0x000000d2b2037220 */ /* 0x000fca0000400000 */
[----:B------:R-:W-:Y:S01]  /*1b420*/  FMNMX R2, R3, R2, !PT ;  /* 0x0000000203027209 */ /* 0x000fe20007800000 */
[----:B------:R-:W-:-:S05]  /*1b430*/  FMUL R3, R179, R210 ;  /* 0x000000d2b3037220 */ /* 0x000fca0000400000 */
[----:B------:R-:W-:Y:S01]  /*1b440*/  FMNMX R3, R3, R2, !PT ;  /* 0x0000000203037209 */ /* 0x000fe20007800000 */
[----:B------:R-:W-:-:S05]  /*1b450*/  FMUL R2, R182, R210 ;  /* 0x000000d2b6027220 */ /* 0x000fca0000400000 */
[----:B------:R-:W-:Y:S01]  /*1b460*/  FMNMX R2, R2, R3, !PT ;  /* 0x0000000302027209 */ /* 0x000fe20007800000 */
[----:B------:R-:W-:Y:S01]  /*1b470*/  FMUL R3, R183, R210 ;  /* 0x000000d2b7037220 */ /* 0x000fe20000400000 */
[----:B0-----:R-:W-:-:S04]  /*1b480*/  FMNMX R0, R0, R4, !PT ;  /* 0x0000000400007209 */ /* 0x001fc80007800000 */
[----:B------:R-:W-:Y:S01]  /*1b490*/  FMNMX R2, R3, R2, !PT ;  /* 0x0000000203027209 */ /* 0x000fe20007800000 */
[----:B------:R-:W0:Y:S04]  /*1b4a0*/  SHFL.BFLY PT, R186, R0, 0x1, 0x1f ;  /* 0x0c201f0000ba7f89 */ /* 0x000e2800000e0000 */
[----:B------:R-:W1:Y:S04]  /*1b4b0*/  SHFL.BFLY PT, R3, R2, 0x2, 0x1f ;  /* 0x0c401f0002037f89 */ /* 0x000e6800000e0000 */
[----:B------:R-:W-:Y:S01]  /*1b4c0*/  STS.U16 [R15+0x27e00], R185 ;  /* 0x027e00b90f007388 */ /* 0x000fe20000000400 */
[----:B0-----:R-:W-:-:S02]  /*1b4d0*/  FMNMX R186, R0, R186, !PT ;  /* 0x000000ba00ba7209 */ /* 0x001fc40007800000 */
[----:B-1----:R-:W-:-:S05]  /*1b4e0*/  FMNMX R0, R2, R3, !PT ;  /* 0x0000000302007209 */ /* 0x002fca0007800000 */
[----:B------:R-:W0:Y:S04]  /*1b4f0*/  SHFL.BFLY PT, R185, R0, 0x1, 0x1f ;  /* 0x0c201f0000b97f89 */ /* 0x000e2800000e0000 */
[----:B------:R-:W-:Y:S04]  /*1b500*/  STL [R1+0x1220], R15 ;  /* 0x0012200f01007387 */ /* 0x000fe80000100800 */
[----:B------:R-:W-:Y:S04]  /*1b510*/  STS.U16 [R15+0x23a00], R37 ;  /* 0x023a00250f007388 */ /* 0x000fe80000000400 */
[----:B------:R1:W-:Y:S04]  /*1b520*/  STS.U16 [R15+0x23c00], R36 ;  /* 0x023c00240f007388 */ /* 0x0003e80000000400 */
[----:B------:R-:W-:Y:S04]  /*1b530*/  STS.U16 [R15+0x23600], R39 ;  /* 0x023600270f007388 */ /* 0x000fe80000000400 */
[----:B------:R3:W-:Y:S01]  /*1b540*/  STS.U16 [R15+0x23800], R38 ;  /* 0x023800260f007388 */ /* 0x0007e20000000400 */
[----:B0-----:R-:W-:-:S03]  /*1b550*/  FMNMX R185, R0, R185, !PT ;  /* 0x000000b900b97209 */ /* 0x001fc60007800000 */
[----:B------:R-:W2:Y:S04]  /*1b560*/  LDL.LU R0, [R1+0x6f0] ;  /* 0x0006f00001007983 */ /* 0x000ea80000300800 */
[----:B-1----:R-:W2:Y:S04]  /*1b570*/  LDL.LU.64 R36, [R1+0x400] ;  /* 0x0004000001247983 */ /* 0x002ea80000300a00 */
[----:B------:R-:W-:Y:S04]  /*1b580*/  STS.U16 [R15+0x23200], R41 ;  /* 0x023200290f007388 */ /* 0x000fe80000000400 */
[----:B------:R0:W-:Y:S04]  /*1b590*/  STS.U16 [R15+0x23400], R40 ;  /* 0x023400280f007388 */ /* 0x0001e80000000400 */
[----:B---3--:R-:W3:Y:S04]  /*1b5a0*/  LDL.LU.64 R38, [R1+0x408] ;  /* 0x0004080001267983 */ /* 0x008ee80000300a00 */
[----:B------:R-:W-:Y:S04]  /*1b5b0*/  STS.U16 [R15+0x22e00], R43 ;  /* 0x022e002b0f007388 */ /* 0x000fe80000000400 */
[----:B------:R1:W-:Y:S04]  /*1b5c0*/  STS.U16 [R15+0x23000], R42 ;  /* 0x0230002a0f007388 */ /* 0x0003e80000000400 */
[----:B0-----:R-:W3:Y:S04]  /*1b5d0*/  LDL.LU.64 R40, [R1+0x410] ;  /* 0x0004100001287983 */ /* 0x001ee80000300a00 */
[----:B------:R-:W-:Y:S04]  /*1b5e0*/  STS.U16 [R15+0x22a00], R45 ;  /* 0x022a002d0f007388 */ /* 0x000fe80000000400 */
[----:B------:R0:W-:Y:S04]  /*1b5f0*/  STS.U16 [R15+0x22c00], R44 ;  /* 0x022c002c0f007388 */ /* 0x0001e80000000400 */
[----:B-1----:R-:W3:Y:S04]  /*1b600*/  LDL.LU.64 R42, [R1+0x418] ;  /* 0x00041800012a7983 */ /* 0x002ee80000300a00 */
        /* <DEDUP_REMOVED lines=30> */
[----:B------:R1:W-:Y:S04]  /*1b7f0*/  STS.U16 [R15+0x20000], R66 ;  /* 0x020000420f007388 */ /* 0x0003e80000000400 */
[----:B0-----:R-:W3:Y:S04]  /*1b800*/  LDL.LU.64 R64, [R1+0x470] ;  /* 0x0004700001407983 */ /* 0x001ee80000300a00 */
[----:B-1----:R-:W3:Y:S04]  /*1b810*/  LDL.LU.64 R66, [R1+0x478] ;  /* 0x0004780001427983 */ /* 0x002ee80000300a00 */
[----:B------:R-:W3:Y:S04]  /*1b820*/  LDL.LU.64 R68, [R1+0x480] ;  /* 0x0004800001447983 */ /* 0x000ee80000300a00 */
        /* <DEDUP_REMOVED lines=78> */
[----:B0-----:R-:W3:Y:S04]  /*1bd10*/  LDL.64 R6, [R1+0xb68] ;  /* 0x000b680001067983 */ /* 0x001ee80000100a00 */
        /* <DEDUP_REMOVED lines=54> */
[----:B----4-:R-:W-:Y:S04]  /*1c080*/  STS.U16 [R14+0x27100], R194 ;  /* 0x027100c20e007388 */ /* 0x010fe80000000400 */
[----:B------:R4:W-:Y:S04]  /*1c090*/  STS.U16 [R14+0x27300], R193 ;  /* 0x027300c10e007388 */ /* 0x0009e80000000400 */
[----:B------:R-:W-:Y:S04]  /*1c0a0*/  STS.U16 [R14+0x27500], R192 ;  /* 0x027500c00e007388 */ /* 0x000fe80000000400 */
[----:B------:R-:W-:Y:S04]  /*1c0b0*/  STS.U16 [R14+0x27700], R191 ;  /* 0x027700bf0e007388 */ /* 0x000fe80000000400 */
[----:B------:R-:W-:Y:S04]  /*1c0c0*/  STS.U16 [R14+0x27900], R190 ;  /* 0x027900be0e007388 */ /* 0x000fe80000000400 */
[----:B------:R-:W-:Y:S04]  /*1c0d0*/  STS.U16 [R14+0x27b00], R189 ;  /* 0x027b00bd0e007388 */ /* 0x000fe80000000400 */
[----:B--2---:R-:W-:Y:S04]  /*1c0e0*/  STS.U16 [R14+0x27d00], R188 ;  /* 0x027d00bc0e007388 */ /* 0x004fe80000000400 */
[----:B------:R-:W-:Y:S01]  /*1c0f0*/  STS.U16 [R14+0x27f00], R187 ;  /* 0x027f00bb0e007388 */ /* 0x000fe20000000400 */
[----:B------:R2:W-:Y:S06]  /*1c100*/  MEMBAR.ALL.CTA ;  /* 0x0000000000007992 */ /* 0x0005ec0000008000 */
[----:B--2---:R-:W2:Y:S01]  /*1c110*/  FENCE.VIEW.ASYNC.S ;  /* 0x00000000000073c6 */ /* 0x004ea20000000000 */
[----:B------:R-:W-:-:S02]  /*1c120*/  FMNMX R186, R186, R5, !PT ;  /* 0x00000005baba7209 */ /* 0x000fc40007800000 */
[----:B------:R-:W-:-:S03]  /*1c130*/  FMNMX R185, R185, R0, !PT ;  /* 0x00000000b9b97209 */ /* 0x000fc60007800000 */
[----:B------:R-:W-:Y:S02]  /*1c140*/  FADD R4, -R186, R5 ;  /* 0x00000005ba047221 */ /* 0x000fe40000000100 */
[----:B------:R-:W-:Y:S01]  /*1c150*/  FADD R3, -R185, R0 ;  /* 0x00000000b9037221 */ /* 0x000fe20000000100 */
[-CC-:B------:R-:W-:Y:S01]  /*1c160*/  FFMA R168, R168, R210.reuse, -R186.reuse ;  /* 0x000000d2a8a87223 */ /* 0x180fe200000008ba */
[-CC-:B------:R-:W-:Y:S01]  /*1c170*/  FFMA R169, R169, R210.reuse, -R186.reuse ;  /* 0x000000d2a9a97223 */ /* 0x180fe200000008ba */
[-CC-:B------:R-:W-:Y:S01]  /*1c180*/  FFMA R172, R172, R210.reuse, -R186.reuse ;  /* 0x000000d2acac7223 */ /* 0x180fe200000008ba */
[-C--:B------:R-:W-:Y:S01]  /*1c190*/  FFMA R173, R173, R210.reuse, -R186 ;  /* 0x000000d2adad7223 */ /* 0x080fe200000008ba */
[----:B------:R-:W-:Y:S01]  /*1c1a0*/  FMUL R4, R4, 1.4426950216293334961 ;  /* 0x3fb8aa3b04047820 */ /* 0x000fe20000400000 */
[-CC-:B------:R-:W-:Y:S01]  /*1c1b0*/  FFMA R170, R170, R210.reuse, -R185.reuse ;  /* 0x000000d2aaaa7223 */ /* 0x180fe200000008b9 */
[-CC-:B------:R-:W-:Y:S01]  /*1c1c0*/  FFMA R171, R171, R210.reuse, -R185.reuse ;  /* 0x000000d2abab7223 */ /* 0x180fe200000008b9 */
[-CC-:B------:R-:W-:Y:S01]  /*1c1d0*/  FFMA R174, R174, R210.reuse, -R185.reuse ;  /* 0x000000d2aeae7223 */ /* 0x180fe200000008b9 */
[----:B------:R-:W-:Y:S01]  /*1c1e0*/  FFMA R175, R175, R210, -R185 ;  /* 0x000000d2afaf7223 */ /* 0x000fe200000008b9 */
[----:B------:R-:W-:Y:S01]  /*1c1f0*/  FMUL R3, R3, 1.4426950216293334961 ;  /* 0x3fb8aa3b03037820 */ /* 0x000fe20000400000 */
        /* <DEDUP_REMOVED lines=8> */
[----:B------:R-:W2:Y:S08]  /*1c280*/  MUFU.EX2 R4, R4 ;  /* 0x0000000400047308 */ /* 0x000eb00000000800 */
[----:B------:R-:W3:Y:S08]  /*1c290*/  MUFU.EX2 R3, R3 ;  /* 0x0000000300037308 */ /* 0x000ef00000000800 */
[----:B------:R-:W-:Y:S08]  /*1c2a0*/  MUFU.EX2 R217, R168 ;  /* 0x000000a800d97308 */ /* 0x000ff00000000800 */
[----:B------:R-:W3:Y:S08]  /*1c2b0*/  MUFU.EX2 R215, R169 ;  /* 0x000000a900d77308 */ /* 0x000ef00000000800 */
[----:B------:R3:W-:Y:S08]  /*1c2c0*/  MUFU.EX2 R213, R172 ;  /* 0x000000ac00d57308 */ /* 0x0007f00000000800 */
[----:B------:R-:W-:Y:S08]  /*1c2d0*/  MUFU.EX2 R211, R173 ;  /* 0x000000ad00d37308 */ /* 0x000ff00000000800 */
[----:B------:R-:W-:Y:S08]  /*1c2e0*/  MUFU.EX2 R208, R170 ;  /* 0x000000aa00d07308 */ /* 0x000ff00000000800 */
[----:B0-----:R-:W0:Y:S08]  /*1c2f0*/  MUFU.EX2 R203, R171 ;  /* 0x000000ab00cb7308 */ /* 0x001e300000000800 */
[----:B-1----:R1:W-:Y:S08]  /*1c300*/  MUFU.EX2 R198, R174 ;  /* 0x000000ae00c67308 */ /* 0x0023f00000000800 */
[----:B----4-:R-:W4:Y:S01]  /*1c310*/  MUFU.EX2 R193, R175 ;  /* 0x000000af00c17308 */ /* 0x010f220000000800 */
[-C--:B--2---:R-:W-:Y:S01]  /*1c320*/  FMUL R36, R36, R4.reuse ;  /* 0x0000000424247220 */ /* 0x084fe20000400000 */
[-C--:B------:R-:W-:Y:S01]  /*1c330*/  FMUL R37, R37, R4.reuse ;  /* 0x0000000425257220 */ /* 0x080fe20000400000 */
[-C--:B---3--:R-:W-:Y:S01]  /*1c340*/  FMUL R40, R40, R4.reuse ;  /* 0x0000000428287220 */ /* 0x088fe20000400000 */
[-C--:B------:R-:W-:Y:S01]  /*1c350*/  FMUL R41, R41, R4.reuse ;  /* 0x0000000429297220 */ /* 0x080fe20000400000 */
        /* <DEDUP_REMOVED lines=59> */
[----:B------:R-:W-:Y:S01]  /*1c710*/  FMUL R161, R161, R4 ;  /* 0x00000004a1a17220 */ /* 0x000fe20000400000 */
        /* <DEDUP_REMOVED lines=64> */
[----:B------:R-:W-:-:S02]  /*1cb20*/  F2FP.F16.F32.PACK_AB R172, R215, R217 ;  /* 0x000000d9d7ac723e */ /* 0x000fc400000000ff */
[----:B0-----:R-:W-:Y:S02]  /*1cb30*/  F2FP.F16.F32.PACK_AB R173, R203, R208 ;  /* 0x000000d0cbad723e */ /* 0x001fe400000000ff */
[----:B-1----:R-:W-:Y:S02]  /*1cb40*/  F2FP.F16.F32.PACK_AB R174, R211, R213 ;  /* 0x000000d5d3ae723e */ /* 0x002fe400000000ff */
[----:B----4-:R-:W-:Y:S01]  /*1cb50*/  F2FP.F16.F32.PACK_AB R175, R193, R198 ;  /* 0x000000c6c1af723e */ /* 0x010fe200000000ff */
[----:B------:R-:W-:Y:S06]  /*1cb60*/  BAR.SYNC.DEFER_BLOCKING 0x0 ;  /* 0x0000000000007b1d */ /* 0x000fec0000010000 */
[----:B------:R-:W-:-:S06]  /*1cb70*/  WARPGROUP.ARRIVE ;  /* 0x00000000000079c5 */ /* 0x000fcc0000000000 */
[----:B------:R-:W-:Y:S01]  /*1cb80*/  HGMMA.64x256x16.F32 R36, R172, gdesc[UR48], R36, gsb0 ;  /* 0x03e00030ac247df0 */ /* 0x000fe20008000824 */
[----:B------:R-:W-:Y:S04]  /*1cb90*/  STL [R1+0x1224], R14 ;  /* 0x0012240e01007387 */ /* 0x000fe80000100800 */
[----:B------:R-:W-:Y:S04]  /*1cba0*/  STL [R1+0x122c], R217 ;  /* 0x00122cd901007387 */ /* 0x000fe80000100800 */
[----:B------:R-:W-:Y:S04]  /*1cbb0*/  STL [R1+0x1228], R215 ;  /* 0x001228d701007387 */ /* 0x000fe80000100800 */
[----:B------:R-:W-:Y:S04]  /*1cbc0*/  STL [R1+0x1234], R208 ;  /* 0x001234d001007387 */ /* 0x000fe80000100800 */
[----:B------:R-:W-:Y:S04]  /*1cbd0*/  STL [R1+0x1230], R203 ;  /* 0x001230cb01007387 */ /* 0x000fe80000100800 */
[----:B------:R-:W-:Y:S04]  /*1cbe0*/  STL [R1+0x123c], R213 ;  /* 0x00123cd501007387 */ /* 0x000fe80000100800 */
[----:B------:R-:W-:Y:S04]  /*1cbf0*/  STL [R1+0x1238], R211 ;  /* 0x001238d301007387 */ /* 0x000fe80000100800 */
[----:B------:R-:W-:Y:S04]  /*1cc00*/  STL [R1+0x1244], R198 ;  /* 0x001244c601007387 */ /* 0x000fe80000100800 */
[----:B------:R-:W-:Y:S01]  /*1cc10*/  STL [R1+0x1240], R193 ;  /* 0x001240c101007387 */ /* 0x000fe20000100800 */
[----:B------:R-:W-:Y:S01]  /*1cc20*/  UMOV UR54, UR50 ;  /* 0x0000003200367c82 */ /* 0x000fe20008000000 */
[----:B------:R-:W-:Y:S01]  /*1cc30*/  UMOV UR55, UR51 ;  /* 0x0000003300377c82 */ /* 0x000fe20008000000 */
[----:B------:R-:W-:-:S02]  /*1cc40*/  R2UR UR50, R6 ;  /* 0x00000000063272ca */ /* 0x000fc400000e0000 */
[----:B------:R-:W-:Y:S01]  /*1cc50*/  R2UR UR51, R7 ;  /* 0x00000000073372ca */ /* 0x000fe200000e0000 */
[----:B------:R-:W-:Y:S02]  /*1cc60*/  WARPGROUP.DEPBAR.LE gsb0, 0x0 ;  /* 0x00008000000079c5 */ /* 0x000fe40000010000 */
[----:B------:R0:W-:Y:S04]  /*1cc70*/  STL [R1+0x414], R41 ;  /* 0x0004142901007387 */ /* 0x0001e80000100800 */
[----:B------:R1:W-:Y:S04]  /*1cc80*/  STL.64 [R1+0x418], R42 ;  /* 0x0004182a01007387 */ /* 0x0003e80000100a00 */
[----:B------:R2:W-:Y:S04]  /*1cc90*/  STL [R1+0x420], R44 ;  /* 0x0004202c01007387 */ /* 0x0005e80000100800 */
[----:B------:R3:W-:Y:S04]  /*1cca0*/  STL.64 [R1+0x430], R48 ;  /* 0x0004303001007387 */ /* 0x0007e80000100a00 */
[----:B------:R4:W-:Y:S04]  /*1ccb0*/  STL.64 [R1+0x438], R50 ;  /* 0x0004383201007387 */ /* 0x0009e80000100a00 */
[----:B------:R4:W-:Y:S04]  /*1ccc0*/  STL.64 [R1+0x440], R52 ;  /* 0x0004403401007387 */ /* 0x0009e80000100a00 */
[----:B------:R4:W-:Y:S04]  /*1ccd0*/  STL.64 [R1+0x448], R54 ;  /* 0x0004483601007387 */ /* 0x0009e80000100a00 */
[----:B------:R4:W-:Y:S04]  /*1cce0*/  STL.64 [R1+0x450], R56 ;  /* 0x0004503801007387 */ /* 0x0009e80000100a00 */
[----:B------:R4:W-:Y:S04]  /*1ccf0*/  STL.64 [R1+0x458], R58 ;  /* 0x0004583a01007387 */ /* 0x0009e80000100a00 */
[----:B------:R4:W-:Y:S01]  /*1cd00*/  STL.64 [R1+0x460], R60 ;  /* 0x0004603c01007387 */ /* 0x0009e20000100a00 */
[----:B------:R-:W-:-:S03]  /*1cd10*/  MOV R24, R36 ;  /* 0x0000002400187202 */ /* 0x000fc60000000f00 */
[----:B------:R4:W-:Y:S01]  /*1cd20*/  STL.64 [R1+0x468], R62 ;  /* 0x0004683e01007387 */ /* 0x0009e20000100a00 */
[----:B------:R-:W-:-:S03]  /*1cd30*/  IMAD.MOV.U32 R25, RZ, RZ, R37 ;  /* 0x000000ffff197224 */ /* 0x000fc600078e0025 */
[----:B------:R4:W-:Y:S01]  /*1cd40*/  STL.64 [R1+0x470], R64 ;  /* 0x0004704001007387 */ /* 0x0009e20000100a00 */
[----:B------:R-:W-:-:S03]  /*1cd50*/  MOV R26, R38 ;  /* 0x00000026001a7202 */ /* 0x000fc60000000f00 */
[----:B------:R4:W-:Y:S01]  /*1cd60*/  STL.64 [R1+0x478], R66 ;  /* 0x0004784201007387 */ /* 0x0009e20000100a00 */
[----:B------:R-:W-:-:S03]  /*1cd70*/  MOV R27, R39 ;  /* 0x00000027001b7202 */ /* 0x000fc60000000f00 */
[----:B------:R-:W4:Y:S01]  /*1cd80*/  LDL.64 R6, [R1+0xb78] ;  /* 0x000b780001067983 */ /* 0x000f220000100a00 */
[----:B------:R-:W-:-:S03]  /*1cd90*/  MOV R28, R40 ;  /* 0x00000028001c7202 */ /* 0x000fc60000000f00 */
[----:B------:R-:W4:Y:S01]  /*1cda0*/  LDL.LU.64 R36, [R1+0x200] ;  /* 0x0002000001247983 */ /* 0x000f220000300a00 */
[----:B------:R-:W-:-:S03]  /*1cdb0*/  MOV R33, R45 ;  /* 0x0000002d00217202 */ /* 0x000fc60000000f00 */
[----:B------:R-:W4:Y:S01]  /*1cdc0*/  LDL.LU.64 R38, [R1+0x208] ;  /* 0x0002080001267983 */ /* 0x000f220000300a00 */
[----:B------:R-:W-:Y:S01]  /*1cdd0*/  IMAD.MOV.U32 R34, RZ, RZ, R46 ;  /* 0x000000ffff227224 */ /* 0x000fe200078e002e */
[----:B------:R-:W-:Y:S02]  /*1cde0*/  MOV R35, R47 ;  /* 0x0000002f00237202 */ /* 0x000fe40000000f00 */
[----:B0-----:R-:W4:Y:S04]  /*1cdf0*/  LDL.LU.64 R40, [R1+0x210] ;  /* 0x0002100001287983 */ /* 0x001f280000300a00 */
[----:B-1----:R-:W4:Y:S04]  /*1ce00*/  LDL.LU.64 R42, [R1+0x218] ;  /* 0x00021800012a7983 */ /* 0x002f280000300a00 */
[----:B--2---:R-:W2:Y:S04]  /*1ce10*/  LDL.LU.64 R44, [R1+0x220] ;  /* 0x00022000012c7983 */ /* 0x004ea80000300a00 */
[----:B------:R-:W2:Y:S04]  /*1ce20*/  LDL.LU.64 R46, [R1+0x228] ;  /* 0x00022800012e7983 */ /* 0x000ea80000300a00 */
[----:B---3--:R-:W3:Y:S04]  /*1ce30*/  LDL.LU.64 R48, [R1+0x230] ;  /* 0x0002300001307983 */ /* 0x008ee80000300a00 */
[----:B----4-:R-:W4:Y:S04]  /*1ce40*/  LDL.LU.64 R50, [R1+0x238] ;  /* 0x0002380001327983 */ /* 0x010f280000300a00 */
[----:B------:R-:W4:Y:S04]  /*1ce50*/  LDL.LU.64 R52, [R1+0x240] ;  /* 0x0002400001347983 */ /* 0x000f280000300a00 */
[----:B------:R-:W4:Y:S04]  /*1ce60*/  LDL.LU.64 R54, [R1+0x248] ;  /* 0x0002480001367983 */ /* 0x000f280000300a00 */
[----:B------:R-:W4:Y:S04]  /*1ce70*/  LDL.LU.64 R56, [R1+0x250] ;  /* 0x0002500001387983 */ /* 0x000f280000300a00 */
[----:B------:R-:W4:Y:S01]  /*1ce80*/  LDL.LU.64 R58, [R1+0x258] ;  /* 0x00025800013a7983 */ /* 0x000f220000300a00 */
[----:B------:R-:W-:-:S03]  /*1ce90*/  MOV R164, R68 ;  /* 0x0000004400a47202 */ /* 0x000fc60000000f00 */
[----:B------:R-:W4:Y:S01]  /*1cea0*/  LDL.LU.64 R60, [R1+0x260] ;  /* 0x00026000013c7983 */ /* 0x000f220000300a00 */
[----:B------:R-:W-:-:S03]  /*1ceb0*/  MOV R165, R69 ;  /* 0x0000004500a57202 */ /* 0x000fc60000000f00 */
[----:B------:R-:W4:Y:S01]  /*1cec0*/  LDL.LU.64 R62, [R1+0x268] ;  /* 0x00026800013e7983 */ /* 0x000f220000300a00 */
[----:B------:R-:W-:Y:S01]  /*1ced0*/  MOV R166, R70 ;  /* 0x0000004600a67202 */ /* 0x000fe20000000f00 */
[----:B------:R-:W-:Y:S02]  /*1cee0*/  IMAD.MOV.U32 R167, RZ, RZ, R71 ;  /* 0x000000ffffa77224 */ /* 0x000fe400078e0047 */
        /* <DEDUP_REMOVED lines=8> */
[----:B------:R-:W-:Y:S02]  /*1cf70*/  MOV R192, R77 ;  /* 0x0000004d00c07202 */ /* 0x000fe40000000f00 */
[----:B------:R-:W-:Y:S01]  /*1cf80*/  MOV R187, R76 ;  /* 0x0000004c00bb7202 */ /* 0x000fe20000000f00 */
[----:B------:R-:W4:Y:S01]  /*1cf90*/  LDL.LU.64 R72, [R1+0x290] ;  /* 0x0002900001487983 */ /* 0x000f220000300a00 */
[----:B------:R-:W-:Y:S01]  /*1cfa0*/  MOV R30, R79 ;  /* 0x0000004f001e7202 */ /* 0x000fe20000000f00 */
[----:B------:R-:W-:Y:S01]  /*1cfb0*/  IMAD.MOV.U32 R190, RZ, RZ, R80 ;  /* 0x000000ffffbe7224 */ /* 0x000fe200078e0050 */
[----:B------:R-:W-:Y:S01]  /*1cfc0*/  MOV R191, R78 ;  /* 0x0000004e00bf7202 */ /* 0x000fe20000000f00 */
[----:B------:R-:W4:Y:S01]  /*1cfd0*/  LDL.LU.64 R74, [R1+0x298] ;  /* 0x00029800014a7983 */ /* 0x000f220000300a00 */
[----:B------:R-:W-:-:S03]  /*1cfe0*/  MOV R252, R81 ;  /* 0x0000005100fc7202 */ /* 0x000fc60000000f00 */
[----:B------:R-:W4:Y:S01]  /*1cff0*/  LDL.LU.64 R76, [R1+0x2a0] ;  /* 0x0002a000014c7983 */ /* 0x000f220000300a00 */
[----:B------:R-:W-:Y:S01]  /*1d000*/  MOV R251, R82 ;  /* 0x0000005200fb7202 */ /* 0x000fe20000000f00 */
[----:B------:R-:W-:Y:S01]  /*1d010*/  IMAD.MOV.U32 R248, RZ, RZ, R85 ;  /* 0x000000fffff87224 */ /* 0x000fe200078e0055 */
[----:B------:R-:W-:Y:S01]  /*1d020*/  MOV R250, R83 ;  /* 0x0000005300fa7202 */ /* 0x000fe20000000f00 */
        /* <DEDUP_REMOVED lines=116> */
[----:B------:R-:W4:Y:S04]  /*1d770*/  LDL.LU.64 R156, [R1+0x3e0] ;  /* 0x0003e000019c7983 */ /* 0x000f280000300a00 */
[----:B------:R-:W4:Y:S04]  /*1d780*/  LDL.LU.64 R158, [R1+0x3e8] ;  /* 0x0003e800019e7983 */ /* 0x000f280000300a00 */
[----:B------:R-:W4:Y:S01]  /*1d790*/  LDL.LU.64 R160, [R1+0x3f0] ;  /* 0x0003f00001a07983 */ /* 0x000f220000300a00 */
[-CC-:B------:R-:W-:Y:S01]  /*1d7a0*/  FFMA R176, R176, R210.reuse, -R186.reuse ;  /* 0x000000d2b0b07223 */ /* 0x180fe200000008ba */
[----:B------:R-:W-:-:S03]  /*1d7b0*/  FFMA R177, R177, R210, -R186 ;  /* 0x000000d2b1b17223 */ /* 0x000fc600000008ba */
[----:B------:R-:W-:Y:S01]  /*1d7c0*/  FMUL R176, R176, 1.4426950216293334961 ;  /* 0x3fb8aa3bb0b07820 */ /* 0x000fe20000400000 */
[----:B------:R-:W-:Y:S01]  /*1d7d0*/  FMUL R177, R177, 1.4426950216293334961 ;  /* 0x3fb8aa3bb1b17820 */ /* 0x000fe20000400000 */
[-CC-:B------:R-:W-:Y:S01]  /*1d7e0*/  FFMA R180, R180, R210.reuse, -R186.reuse ;  /* 0x000000d2b4b47223 */ /* 0x180fe200000008ba */
[----:B------:R-:W-:Y:S01]  /*1d7f0*/  FFMA R181, R181, R210, -R186 ;  /* 0x000000d2b5b57223 */ /* 0x000fe200000008ba */
[----:B------:R0:W-:Y:S01]  /*1d800*/  MUFU.EX2 R189, R176 ;  /* 0x000000b000bd7308 */ /* 0x0001e20000000800 */
[----:B------:R-:W-:Y:S01]  /*1d810*/  MOV R2, R162 ;  /* 0x000000a200027202 */ /* 0x000fe20000000f00 */
[----:B------:R-:W-:Y:S01]  /*1d820*/  FMUL R180, R180, 1.4426950216293334961 ;  /* 0x3fb8aa3bb4b47820 */ /* 0x000fe20000400000 */
[----:B------:R-:W-:Y:S01]  /*1d830*/  MOV R0, R163 ;  /* 0x000000a300007202 */ /* 0x000fe20000000f00 */
[----:B------:R-:W-:Y:S01]  /*1d840*/  FFMA R178, R178, R210, -R185 ;  /* 0x000000d2b2b27223 */ /* 0x000fe200000008b9 */
[----:B------:R-:W4:Y:S01]  /*1d850*/  LDL.LU.64 R162, [R1+0x3f8] ;  /* 0x0003f80001a27983 */ /* 0x000f220000300a00 */
[----:B0-----:R-:W-:-:S02]  /*1d860*/  MOV R176, R190 ;  /* 0x000000be00b07202 */ /* 0x001fc40000000f00 */
[----:B------:R0:W1:Y:S01]  /*1d870*/  MUFU.EX2 R190, R177 ;  /* 0x000000b100be7308 */ /* 0x0000620000000800 */
[----:B------:R-:W-:Y:S01]  /*1d880*/  FMUL R181, R181, 1.4426950216293334961 ;  /* 0x3fb8aa3bb5b57820 */ /* 0x000fe20000400000 */
[----:B------:R-:W-:Y:S01]  /*1d890*/  FFMA R179, R179, R210, -R185 ;  /* 0x000000d2b3b37223 */ /* 0x000fe200000008b9 */
[----:B------:R-:W-:Y:S01]  /*1d8a0*/  FMUL R178, R178, 1.4426950216293334961 ;  /* 0x3fb8aa3bb2b27820 */ /* 0x000fe20000400000 */
[----:B0-----:R-:W-:Y:S02]  /*1d8b0*/  IMAD.MOV.U32 R177, RZ, RZ, R30 ;  /* 0x000000ffffb17224 */ /* 0x001fe400078e001e */
[----:B------:R-:W4:Y:S04]  /*1d8c0*/  LDL.LU R30, [R1+0x14bc] ;  /* 0x0014bc00011e7983 */ /* 0x000f280000300800 */
[----:B------:R0:W-:Y:S01]  /*1d8d0*/  STL [R1+0x1248], R186 ;  /* 0x001248ba01007387 */ /* 0x0001e20000100800 */
[----:B------:R-:W-:Y:S01]  /*1d8e0*/  FMUL R179, R179, 1.4426950216293334961 ;  /* 0x3fb8aa3bb3b37820 */ /* 0x000fe20000400000 */
[----:B0-----:R-:W-:-:S02]  /*1d8f0*/  MOV R186, R191 ;  /* 0x000000bf00ba7202 */ /* 0x001fc40000000f00 */
[----:B------:R0:W-:Y:S01]  /*1d900*/  MUFU.EX2 R191, R180 ;  /* 0x000000b400bf7308 */ /* 0x0001e20000000800 */
[----:B------:R-:W-:Y:S01]  /*1d910*/  FFMA R182, R182, R210, -R185 ;  /* 0x000000d2b6b67223 */ /* 0x000fe200000008b9 */
[----:B0-----:R-:W-:-:S06]  /*1d920*/  MOV R180, R192 ;  /* 0x000000c000b47202 */ /* 0x001fcc0000000f00 */
[----:B------:R0:W-:Y:S01]  /*1d930*/  MUFU.EX2 R192, R181 ;  /* 0x000000b500c07308 */ /* 0x0001e20000000800 */
[----:B------:R-:W-:Y:S01]  /*1d940*/  FFMA R183, R183, R210, -R185 ;  /* 0x000000d2b7b77223 */ /* 0x000fe200000008b9 */
[----:B0-----:R-:W-:-:S06]  /*1d950*/  MOV R181, R187 ;  /* 0x000000bb00b57202 */ /* 0x001fcc0000000f00 */
[----:B------:R0:W-:Y:S01]  /*1d960*/  MUFU.EX2 R187, R178 ;  /* 0x000000b200bb7308 */ /* 0x0001e20000000800 */
[-C--:B------:R-:W-:Y:S01]  /*1d970*/  FMUL R36, R36, R4.reuse ;  /* 0x0000000424247220 */ /* 0x080fe20000400000 */
[----:B------:R-:W-:Y:S01]  /*1d980*/  FMUL R37, R37, R4 ;  /* 0x0000000425257220 */ /* 0x000fe20000400000 */
[----:B0-----:R-:W-:-:S05]  /*1d990*/  MOV R178, R188 ;  /* 0x000000bc00b27202 */ /* 0x001fca0000000f00 */
[----:B------:R0:W1:Y:S01]  /*1d9a0*/  MUFU.EX2 R188, R179 ;  /* 0x000000b300bc7308 */ /* 0x0000620000000800 */
[-C--:B------:R-:W-:Y:S01]  /*1d9b0*/  FMUL R40, R40, R4.reuse ;  /* 0x0000000428287220 */ /* 0x080fe20000400000 */
[-C--:B------:R-:W-:Y:S01]  /*1d9c0*/  FMUL R41, R41, R4.reuse ;  /* 0x0000000429297220 */ /* 0x080fe20000400000 */
[-C--:B--2---:R-:W-:Y:S01]  /*1d9d0*/  FMUL R44, R44, R4.reuse ;  /* 0x000000042c2c7220 */ /* 0x084fe20000400000 */
[-C--:B------:R-:W-:Y:S01]  /*1d9e0*/  FMUL R45, R45, R4.reuse ;  /* 0x000000042d2d7220 */ /* 0x080fe20000400000 */
[----:B0-----:R-:W-:Y:S02]  /*1d9f0*/  IMAD.MOV.U32 R179, RZ, RZ, R29 ;  /* 0x000000ffffb37224 */ /* 0x001fe400078e001d */
[----:B------:R-:W2:Y:S01]  /*1da00*/  LDL.LU R29, [R1+0x14b8] ;  /* 0x0014b800011d7983 */ /* 0x000ea20000300800 */
[----:B---3--:R-:W-:-:S03]  /*1da10*/  FMUL R48, R48, R4 ;  /* 0x0000000430307220 */ /* 0x008fc60000400000 */
[----:B------:R0:W-:Y:S01]  /*1da20*/  STL [R1+0x124c], R185 ;  /* 0x00124cb901007387 */ /* 0x0001e20000100800 */
[-C--:B------:R-:W-:Y:S01]  /*1da30*/  FMUL R49, R49, R4.reuse ;  /* 0x0000000431317220 */ /* 0x080fe20000400000 */
[-C--:B----4-:R-:W-:Y:S01]  /*1da40*/  FMUL R52, R52, R4.reuse ;  /* 0x0000000434347220 */ /* 0x090fe20000400000 */
[-C--:B------:R-:W-:Y:S01]  /*1da50*/  FMUL R53, R53, R4.reuse ;  /* 0x0000000435357220 */ /* 0x080fe20000400000 */
[-C--:B------:R-:W-:Y:S01]  /*1da60*/  FMUL R56, R56, R4.reuse ;  /* 0x0000000438387220 */ /* 0x080fe20000400000 */
[-C--:B------:R-:W-:Y:S01]  /*1da70*/  FMUL R57, R57, R4.reuse ;  /* 0x0000000439397220 */ /* 0x080fe20000400000 */
[-C--:B------:R-:W-:Y:S01]  /*1da80*/  FMUL R60, R60, R4.reuse ;  /* 0x000000043c3c7220 */ /* 0x080fe20000400000 */
[-C--:B------:R-:W-:Y:S01]  /*1da90*/  FMUL R61, R61, R4.reuse ;  /* 0x000000043d3d7220 */ /* 0x080fe20000400000 */
[----:B0-----:R-:W-:Y:S02]  /*1daa0*/  MOV R185, R31 ;  /* 0x0000001f00b97202 */ /* 0x001fe40000000f00 */
[----:B------:R-:W3:Y:S01]  /*1dab0*/  LDL.LU R31, [R1+0x14b4] ;  /* 0x0014b400011f7983 */ /* 0x000ee20000300800 */
[-C--:B------:R-:W-:Y:S01]  /*1dac0*/  FMUL R64, R64, R4.reuse ;  /* 0x0000000440407220 */ /* 0x080fe20000400000 */
[----:B------:R-:W-:-:S02]  /*1dad0*/  FMUL R65, R65, R4 ;  /* 0x0000000441417220 */ /* 0x000fc40000400000 */
[----:B------:R0:W-:Y:S01]  /*1dae0*/  STL [R1+0x1250], R4 ;  /* 0x0012500401007387 */ /* 0x0001e20000100800 */
        /* <DEDUP_REMOVED lines=48> */
[----:B0-----:R-:W-:-:S02]  /*1ddf0*/  MOV R4, R32 ;  /* 0x0000002000047202 */ /* 0x001fc40000000f00 */
[----:B------:R-:W4:Y:S04]  /*1de00*/  LDL.LU R32, [R1+0x14b0] ;  /* 0x0014b00001207983 */ /* 0x000f280000300800 */
        /* <DEDUP_REMOVED lines=11> */
[----:B------:R-:W-:Y:S01]  /*1dec0*/  STL.64 [R1+0x1440], R128 ;  /* 0x0014408001007387 */ /* 0x000fe20000100a00 */
[----:B------:R-:W-:-:S03]  /*1ded0*/  FMUL R110, R110, R3 ;  /* 0x000000036e6e7220 */ /* 0x000fc60000400000 */
[----:B------:R-:W-:Y:S04]  /*1dee0*/  STL.64 [R1+0x1438], R126 ;  /* 0x0014387e01007387 */ /* 0x000fe80000100a00 */
[----:B------:R-:W-:Y:S01]  /*1def0*/  STL.64 [R1+0x1430], R124 ;  /* 0x0014307c01007387 */ /* 0x000fe20000100a00 */
[----:B------:R-:W-:-:S03]  /*1df00*/  FMUL R106, R106, R3 ;  /* 0x000000036a6a7220 */ /* 0x000fc60000400000 */
        /* <DEDUP_REMOVED lines=79> */
[----:B----4-:R-:W-:Y:S04]  /*1e400*/  STL [R1+0x12c8], R32 ;  /* 0x0012c82001007387 */ /* 0x010fe80000100800 */
[----:B---3--:R-:W-:Y:S04]  /*1e410*/  STL.64 [R1+0x12c0], R30 ;  /* 0x0012c01e01007387 */ /* 0x008fe80000100a00 */
[----:B--2---:R0:W-:Y:S04]  /*1e420*/  STL [R1+0x12b8], R29 ;  /* 0x0012b81d01007387 */ /* 0x0041e80000100800 */
[----:B0-----:R-:W2:Y:S04]  /*1e430*/  LDL.LU R29, [R1+0x414] ;  /* 0x00041400011d7983 */ /* 0x001ea80000300800 */
[----:B------:R-:W2:Y:S04]  /*1e440*/  LDL.LU R30, [R1+0x418] ;  /* 0x00041800011e7983 */ /* 0x000ea80000300800 */
        /* <DEDUP_REMOVED lines=21> */
[----:B------:R-:W2:Y:S01]  /*1e5a0*/  LDL.LU R55, [R1+0x47c] ;  /* 0x00047c0001377983 */ /* 0x000ea20000300800 */
[----:B------:R-:W-:Y:S01]  /*1e5b0*/  FMUL R182, R182, 1.4426950216293334961 ;  /* 0x3fb8aa3bb6b67820 */ /* 0x000fe20000400000 */
[----:B------:R-:W-:-:S05]  /*1e5c0*/  FMUL R183, R183, 1.4426950216293334961 ;  /* 0x3fb8aa3bb7b77820 */ /* 0x000fca0000400000 */
[----:B------:R-:W-:Y:S08]  /*1e5d0*/  MUFU.EX2 R182, R182 ;  /* 0x000000b600b67308 */ /* 0x000ff00000000800 */
[----:B------:R-:W0:Y:S01]  /*1e5e0*/  MUFU.EX2 R183, R183 ;  /* 0x000000b700b77308 */ /* 0x000e220000000800 */
[----:B------:R-:W-:Y:S01]  /*1e5f0*/  MOV R56, R164 ;  /* 0x000000a400387202 */ /* 0x000fe20000000f00 */
[----:B------:R-:W-:Y:S01]  /*1e600*/  IMAD.MOV.U32 R58, RZ, RZ, R166 ;  /* 0x000000ffff3a7224 */ /* 0x000fe200078e00a6 */
        /* <DEDUP_REMOVED lines=37> */
[----:B------:R-:W3:Y:S01]  /*1e860*/  LDL.LU R164, [R1+0x14ac] ;  /* 0x0014ac0001a47983 */ /* 0x000ee20000300800 */
[----:B------:R-:W-:-:S02]  /*1e870*/  MOV R81, R240 ;  /* 0x000000f000517202 */ /* 0x000fc40000000f00 */
[----:B------:R-:W-:Y:S01]  /*1e880*/  MOV R82, R239 ;  /* 0x000000ef00527202 */ /* 0x000fe20000000f00 */
[----:B------:R-:W4:Y:S01]  /*1e890*/  LDL.LU R165, [R1+0x14a8] ;  /* 0x0014a80001a57983 */ /* 0x000f220000300800 */
[----:B------:R-:W-:Y:S02]  /*1e8a0*/  MOV R84, R237 ;  /* 0x000000ed00547202 */ /* 0x000fe40000000f00 */
[----:B------:R-:W-:Y:S01]  /*1e8b0*/  MOV R85, R236 ;  /* 0x000000ec00557202 */ /* 0x000fe20000000f00 */
[----:B------:R-:W4:Y:S01]  /*1e8c0*/  LDL.LU R166, [R1+0x14a4] ;  /* 0x0014a40001a67983 */ /* 0x000f220000300800 */
[----:B------:R-:W-:Y:S02]  /*1e8d0*/  MOV R86, R235 ;  /* 0x000000eb00567202 */ /* 0x000fe40000000f00 */
[----:B------:R-:W-:Y:S01]  /*1e8e0*/  MOV R87, R234 ;  /* 0x000000ea00577202 */ /* 0x000fe20000000f00 */
[----:B------:R-:W4:Y:S01]  /*1e8f0*/  LDL.LU R167, [R1+0x14a0] ;  /* 0x0014a00001a77983 */ /* 0x000f220000300800 */
[----:B------:R-:W-:-:S02]  /*1e900*/  MOV R89, R232 ;  /* 0x000000e800597202 */ /* 0x000fc40000000f00 */
[----:B------:R-:W-:Y:S02]  /*1e910*/  MOV R90, R231 ;  /* 0x000000e7005a7202 */ /* 0x000fe40000000f00 */
[----:B------:R-:W-:Y:S02]  /*1e920*/  MOV R91, R230 ;  /* 0x000000e6005b7202 */ /* 0x000fe40000000f00 */
[----:B------:R-:W-:Y:S02]  /*1e930*/  MOV R92, R229 ;  /* 0x000000e5005c7202 */ /* 0x000fe40000000f00 */
[----:B------:R-:W-:Y:S02]  /*1e940*/  MOV R94, R227 ;  /* 0x000000e3005e7202 */ /* 0x000fe40000000f00 */
[----:B------:R-:W-:Y:S02]  /*1e950*/  MOV R95, R226 ;  /* 0x000000e2005f7202 */ /* 0x000fe40000000f00 */
        /* <DEDUP_REMOVED lines=45> */
[----:B-1----:R-:W-:Y:S02]  /*1ec30*/  F2FP.F16.F32.PACK_AB R168, R190, R189 ;  /* 0x000000bdbea8723e */ /* 0x002fe400000000ff */
[----:B------:R-:W-:Y:S02]  /*1ec40*/  F2FP.F16.F32.PACK_AB R169, R188, R187 ;  /* 0x000000bbbca9723e */ /* 0x000fe400000000ff */
[----:B------:R-:W-:Y:S02]  /*1ec50*/  F2FP.F16.F32.PACK_AB R170, R192, R191 ;  /* 0x000000bfc0aa723e */ /* 0x000fe400000000ff */
[----:B0-----:R-:W-:-:S04]  /*1ec60*/  F2FP.F16.F32.PACK_AB R171, R183, R182 ;  /* 0x000000b6b7ab723e */ /* 0x001fc800000000ff */
[----:B--2---:R-:W-:-:S06]  /*1ec70*/  WARPGROUP.ARRIVE ;  /* 0x00000000000079c5 */ /* 0x004fcc0000000000 */
        /* <DEDUP_REMOVED lines=9> */
[----:B------:R-:W-:-:S03]  /*1ed10*/  WARPGROUP.DEPBAR.LE gsb0, 0x0 ;  /* 0x00008000000079c5 */ /* 0x000fc60000010000 */
        /* <DEDUP_REMOVED lines=64> */
[----:B0-----:R-:W2:Y:S04]  /*1f120*/  LDL.LU.64 R150, [R1+0x1498] ;  /* 0x0014980001967983 */ /* 0x001ea80000300a00 */
[----:B------:R-:W3:Y:S04]  /*1f130*/  LDL.LU.64 R148, [R1+0x1490] ;  /* 0x0014900001947983 */ /* 0x000ee80000300a00 */
[----:B------:R-:W4:Y:S04]  /*1f140*/  LDL.LU.64 R146, [R1+0x1488] ;  /* 0x0014880001927983 */ /* 0x000f280000300a00 */
        /* <DEDUP_REMOVED lines=54> */
[----:B------:R-:W3:Y:S01]  /*1f4b0*/  LDL.LU.64 R36, [R1+0x12d0] ;  /* 0x0012d00001247983 */ /* 0x000ee20000300a00 */
[----:B------:R-:W-:Y:S01]  /*1f4c0*/  UMOV UR4, UR50 ;  /* 0x0000003200047c82 */ /* 0x000fe20008000000 */
[----:B------:R-:W-:Y:S01]  /*1f4d0*/  UMOV UR5, UR51 ;  /* 0x0000003300057c82 */ /* 0x000fe20008000000 */
[----:B------:R-:W-:Y:S01]  /*1f4e0*/  R2UR UR50, R6 ;  /* 0x00000000063272ca */ /* 0x000fe200000e0000 */
[-C--:B------:R-:W-:Y:S01]  /*1f4f0*/  FMUL R154, R154, R3.reuse ;  /* 0x000000039a9a7220 */ /* 0x080fe20000400000 */
[----:B------:R-:W-:Y:S01]  /*1f500*/  R2UR UR51, R7 ;  /* 0x00000000073372ca */ /* 0x000fe200000e0000 */
[-C--:B------:R-:W-:Y:S01]  /*1f510*/  FMUL R155, R155, R3.reuse ;  /* 0x000000039b9b7220 */ /* 0x080fe20000400000 */
[-C--:B------:R-:W-:Y:S01]  /*1f520*/  FMUL R158, R158, R3.reuse ;  /* 0x000000039e9e7220 */ /* 0x080fe20000400000 */
[-C--:B------:R-:W-:Y:S01]  /*1f530*/  FMUL R159, R159, R3.reuse ;  /* 0x000000039f9f7220 */ /* 0x080fe20000400000 */
[-C--:B------:R-:W-:Y:S01]  /*1f540*/  FMUL R162, R162, R3.reuse ;  /* 0x00000003a2a27220 */ /* 0x080fe20000400000 */
[-C--:B------:R-:W-:Y:S01]  /*1f550*/  FMUL R163, R163, R3.reuse ;  /* 0x00000003a3a37220 */ /* 0x080fe20000400000 */
[----:B------:R-:W3:Y:S04]  /*1f560*/  LDL.LU R32, [R1+0x12c8] ;  /* 0x0012c80001207983 */ /* 0x000ee80000300800 */
[----:B------:R-:W3:Y:S04]  /*1f570*/  LDL.LU.64 R30, [R1+0x12c0] ;  /* 0x0012c000011e7983 */ /* 0x000ee80000300a00 */
[----:B------:R-:W3:Y:S01]  /*1f580*/  LDL.LU R29, [R1+0x12b8] ;  /* 0x0012b800011d7983 */ /* 0x000ee20000300800 */
[-C--:B--2---:R-:W-:Y:S01]  /*1f590*/  FMUL R150, R150, R3.reuse ;  /* 0x0000000396967220 */ /* 0x084fe20000400000 */
[-C--:B------:R-:W-:Y:S01]  /*1f5a0*/  FMUL R151, R151, R3.reuse ;  /* 0x0000000397977220 */ /* 0x080fe20000400000 */
[-C--:B----4-:R-:W-:Y:S01]  /*1f5b0*/  FMUL R146, R146, R3.reuse ;  /* 0x0000000392927220 */ /* 0x090fe20000400000 */
        /* <DEDUP_REMOVED lines=17> */
[----:B------:R-:W-:-:S06]  /*1f6d0*/  FMUL R111, R111, R3 ;  /* 0x000000036f6f7220 */ /* 0x000fcc0000400000 */
[----:B------:R-:W-:-:S06]  /*1f6e0*/  WARPGROUP.ARRIVE ;  /* 0x00000000000079c5 */ /* 0x000fcc0000000000 */
[----:B------:R-:W-:Y:S01]  /*1f6f0*/  HGMMA.64x256x16.F32 R36, R172, gdesc[UR48], R36, gsb0 ;  /* 0x03e00030ac247df0 */ /* 0x000fe20008000824 */
[----:B------:R-:W-:Y:S04]  /*1f700*/  STL [R1+0x1280], R168 ;  /* 0x001280a801007387 */ /* 0x000fe80000100800 */
[----:B------:R0:W-:Y:S04]  /*1f710*/  STL [R1+0x127c], R169 ;  /* 0x00127ca901007387 */ /* 0x0001e80000100800 */
[----:B------:R1:W-:Y:S04]  /*1f720*/  STL [R1+0x1278], R170 ;  /* 0x001278aa01007387 */ /* 0x0003e80000100800 */
[----:B------:R2:W-:Y:S04]  /*1f730*/  STL [R1+0x1274], R171 ;  /* 0x001274ab01007387 */ /* 0x0005e80000100800 */
[----:B------:R-:W3:Y:S01]  /*1f740*/  LDL.64 R34, [R1+0xb70] ;  /* 0x000b700001227983 */ /* 0x000ee20000100a00 */
        /* <DEDUP_REMOVED lines=12> */
[----:B------:R-:W-:-:S03]  /*1f810*/  IMAD.MOV.U32 R176, RZ, RZ, R162 ;  /* 0x000000ffffb07224 */ /* 0x000fc600078e00a2 */
[----:B------:R-:W-:Y:S01]  /*1f820*/  STL.64 [R1+0x258], R58 ;  /* 0x0002583a01007387 */ /* 0x000fe20000100a00 */
[----:B------:R-:W-:-:S03]  /*1f830*/  MOV R175, R163 ;  /* 0x000000a300af7202 */ /* 0x000fc60000000f00 */
[----:B------:R-:W-:Y:S01]  /*1f840*/  STL.64 [R1+0x260], R60 ;  /* 0x0002603c01007387 */ /* 0x000fe20000100a00 */
[----:B------:R-:W-:-:S03]  /*1f850*/  MOV R194, R160 ;  /* 0x000000a000c27202 */ /* 0x000fc60000000f00 */
[----:B------:R-:W-:Y:S01]  /*1f860*/  STL.64 [R1+0x268], R62 ;  /* 0x0002683e01007387 */ /* 0x000fe20000100a00 */
[----:B------:R-:W-:-:S03]  /*1f870*/  MOV R180, R161 ;  /* 0x000000a100b47202 */ /* 0x000fc60000000f00 */
[----:B------:R-:W-:Y:S01]  /*1f880*/  STL.64 [R1+0x270], R64 ;  /* 0x0002704001007387 */ /* 0x000fe20000100a00 */
        /* <DEDUP_REMOVED lines=13> */
[----:B------:R-:W4:Y:S04]  /*1f960*/  LDL.LU.64 R152, [R1+0x1288] ;  /* 0x0012880001987983 */ /* 0x000f280000300a00 */
[----:B------:R-:W4:Y:S01]  /*1f970*/  LDL.LU R33, [R1+0x6fc] ;  /* 0x0006fc0001217983 */ /* 0x000f220000300800 */
[-C--:B------:R-:W-:Y:S01]  /*1f980*/  FMUL R174, R164, R210.reuse ;  /* 0x000000d2a4ae7220 */ /* 0x080fe20000400000 */
[----:B------:R-:W-:Y:S01]  /*1f990*/  FMUL R173, R165, R210 ;  /* 0x000000d2a5ad7220 */ /* 0x000fe20000400000 */
[----:B------:R-:W-:Y:S01]  /*1f9a0*/  MOV R25, R112 ;  /* 0x0000007000197202 */ /* 0x000fe20000000f00 */
[----:B------:R-:W-:Y:S01]  /*1f9b0*/  IMAD.MOV.U32 R27, RZ, RZ, R110 ;  /* 0x000000ffff1b7224 */ /* 0x000fe200078e006e */
[----:B------:R-:W-:Y:S01]  /*1f9c0*/  MOV R24, R113 ;  /* 0x0000007100187202 */ /* 0x000fe20000000f00 */
[----:B------:R-:W4:Y:S01]  /*1f9d0*/  LDL.LU R177, [R1+0x700] ;  /* 0x0007000001b17983 */ /* 0x000f220000300800 */
[----:B------:R-:W-:-:S02]  /*1f9e0*/  MOV R26, R111 ;  /* 0x0000006f001a7202 */ /* 0x000fc40000000f00 */
[----:B------:R-:W-:Y:S01]  /*1f9f0*/  MOV R28, R109 ;  /* 0x0000006d001c7202 */ /* 0x000fe20000000f00 */
[----:B------:R-:W-:Y:S01]  /*1fa00*/  IMAD.MOV.U32 R245, RZ, RZ, R29 ;  /* 0x000000fffff57224 */ /* 0x000fe200078e001d */
[----:B------:R-:W-:Y:S01]  /*1fa10*/  MOV R251, R31 ;  /* 0x0000001f00fb7202 */ /* 0x000fe20000000f00 */
[----:B------:R-:W-:Y:S01]  /*1fa20*/  UMOV UR58, UR50 ;  /* 0x00000032003a7c82 */ /* 0x000fe20008000000 */
[----:B------:R-:W-:Y:S01]  /*1fa30*/  MOV R247, R30 ;  /* 0x0000001e00f77202 */ /* 0x000fe20000000f00 */
[----:B------:R-:W-:Y:S01]  /*1fa40*/  UMOV UR59, UR51 ;  /* 0x00000033003b7c82 */ /* 0x000fe20008000000 */
[----:B------:R-:W-:Y:S02]  /*1fa50*/  MOV R249, R32 ;  /* 0x0000002000f97202 */ /* 0x000fe40000000f00 */
[----:B---3--:R-:W-:Y:S02]  /*1fa60*/  R2UR UR50, R34 ;  /* 0x00000000223272ca */ /* 0x008fe400000e0000 */
[----:B------:R-:W-:Y:S01]  /*1fa70*/  R2UR UR51, R35 ;  /* 0x00000000233372ca */ /* 0x000fe200000e0000 */
[----:B0-----:R-:W-:Y:S01]  /*1fa80*/  IMAD.MOV.U32 R169, RZ, RZ, R67 ;  /* 0x000000ffffa97224 */ /* 0x001fe200078e0043 */
[----:B------:R-:W-:-:S02]  /*1fa90*/  MOV R168, R66 ;  /* 0x0000004200a87202 */ /* 0x000fc40000000f00 */
[----:B-1----:R-:W-:Y:S02]  /*1faa0*/  MOV R170, R68 ;  /* 0x0000004400aa7202 */ /* 0x002fe40000000f00 */
[----:B--2---:R-:W-:Y:S01]  /*1fab0*/  MOV R171, R69 ;  /* 0x0000004500ab7202 */ /* 0x004fe20000000f00 */
[----:B------:R-:W-:Y:S01]  /*1fac0*/  IMAD.MOV.U32 R191, RZ, RZ, R72 ;  /* 0x000000ffffbf7224 */ /* 0x000fe200078e0048 */
[----:B------:R-:W-:Y:S02]  /*1fad0*/  MOV R182, R70 ;  /* 0x0000004600b67202 */ /* 0x000fe40000000f00 */
[----:B------:R-:W-:Y:S02]  /*1fae0*/  MOV R183, R71 ;  /* 0x0000004700b77202 */ /* 0x000fe40000000f00 */
[----:B------:R-:W-:Y:S01]  /*1faf0*/  MOV R192, R73 ;  /* 0x0000004900c07202 */ /* 0x000fe20000000f00 */
[----:B------:R-:W-:Y:S01]  /*1fb00*/  IMAD.MOV.U32 R190, RZ, RZ, R77 ;  /* 0x000000ffffbe7224 */ /* 0x000fe200078e004d */
[----:B------:R-:W-:-:S02]  /*1fb10*/  MOV R187, R74 ;  /* 0x0000004a00bb7202 */ /* 0x000fc40000000f00 */
[----:B------:R-:W-:Y:S02]  /*1fb20*/  MOV R188, R75 ;  /* 0x0000004b00bc7202 */ /* 0x000fe40000000f00 */
[----:B------:R-:W-:Y:S02]  /*1fb30*/  MOV R189, R76 ;  /* 0x0000004c00bd7202 */ /* 0x000fe40000000f00 */
[----:B------:R-:W-:Y:S02]  /*1fb40*/  MOV R4, R78 ;  /* 0x0000004e00047202 */ /* 0x000fe40000000f00 */
[----:B------:R-:W-:Y:S01]  /*1fb50*/  MOV R185, R79 ;  /* 0x0000004f00b97202 */ /* 0x000fe20000000f00 */
[----:B------:R-:W-:Y:S01]  /*1fb60*/  IMAD.MOV.U32 R193, RZ, RZ, R82 ;  /* 0x000000ffffc17224 */ /* 0x000fe200078e0052 */
[----:B------:R-:W-:Y:S02]  /*1fb70*/  MOV R186, R80 ;  /* 0x0000005000ba7202 */ /* 0x000fe40000000f00 */
[----:B------:R-:W-:-:S02]  /*1fb80*/  MOV R198, R81 ;  /* 0x0000005100c67202 */ /* 0x000fc40000000f00 */
[----:B------:R-:W-:Y:S01]  /*1fb90*/  MOV R213, R83 ;  /* 0x0000005300d57202 */ /* 0x000fe20000000f00 */
[----:B------:R-:W-:Y:S01]  /*1fba0*/  IMAD.MOV.U32 R217, RZ, RZ, R87 ;  /* 0x000000ffffd97224 */ /* 0x000fe200078e0057 */
[----:B------:R-:W-:Y:S02]  /*1fbb0*/  MOV R211, R84 ;  /* 0x0000005400d37202 */ /* 0x000fe40000000f00 */
[----:B------:R-:W-:Y:S02]  /*1fbc0*/  MOV R208, R85 ;  /* 0x0000005500d07202 */ /* 0x000fe40000000f00 */
[----:B------:R-:W-:Y:S02]  /*1fbd0*/  MOV R203, R86 ;  /* 0x0000005600cb7202 */ /* 0x000fe40000000f00 */
[----:B------:R-:W-:Y:S02]  /*1fbe0*/  MOV R215, R88 ;  /* 0x0000005800d77202 */ /* 0x000fe40000000f00 */
[----:B------:R-:W-:Y:S01]  /*1fbf0*/  MOV R14, R89 ;  /* 0x00000059000e7202 */ /* 0x000fe20000000f00 */
[----:B------:R-:W-:Y:S01]  /*1fc00*/  IMAD.MOV.U32 R18, RZ, RZ, R92 ;  /* 0x000000ffff127224 */ /* 0x000fe200078e005c */
[----:B------:R-:W-:-:S02]  /*1fc10*/  MOV R15, R90 ;  /* 0x0000005a000f7202 */ /* 0x000fc40000000f00 */
[----:B------:R-:W-:Y:S02]  /*1fc20*/  MOV R5, R91 ;  /* 0x0000005b00057202 */ /* 0x000fe40000000f00 */
[----:B------:R-:W-:Y:S01]  /*1fc30*/  MOV R19, R93 ;  /* 0x0000005d00137202 */ /* 0x000fe20000000f00 */
[----:B------:R-:W-:Y:S01]  /*1fc40*/  IMAD.MOV.U32 R23, RZ, RZ, R97 ;  /* 0x000000ffff177224 */ /* 0x000fe200078e0061 */
[----:B------:R-:W-:Y:S02]  /*1fc50*/  MOV R20, R94 ;  /* 0x0000005e00147202 */ /* 0x000fe40000000f00 */
[----:B------:R-:W-:Y:S02]  /*1fc60*/  MOV R21, R95 ;  /* 0x0000005f00157202 */ /* 0x000fe40000000f00 */
[----:B------:R-:W-:Y:S02]  /*1fc70*/  MOV R22, R96 ;  /* 0x0000006000167202 */ /* 0x000fe40000000f00 */
[----:B------:R-:W-:-:S02]  /*1fc80*/  MOV R184, R98 ;  /* 0x0000006200b87202 */ /* 0x000fc40000000f00 */
[----:B------:R-:W-:Y:S01]  /*1fc90*/  MOV R6, R99 ;  /* 0x0000006300067202 */ /* 0x000fe20000000f00 */
[----:B------:R-:W-:Y:S01]  /*1fca0*/  IMAD.MOV.U32 R12, RZ, RZ, R102 ;  /* 0x000000ffff0c7224 */ /* 0x000fe200078e0066 */
[----:B------:R-:W-:Y:S02]  /*1fcb0*/  MOV R16, R100 ;  /* 0x0000006400107202 */ /* 0x000fe40000000f00 */
[----:B------:R-:W-:Y:S02]  /*1fcc0*/  MOV R17, R101 ;  /* 0x0000006500117202 */ /* 0x000fe40000000f00 */
[----:B------:R-:W-:Y:S01]  /*1fcd0*/  MOV R13, R103 ;  /* 0x00000067000d7202 */ /* 0x000fe20000000f00 */
[----:B------:R-:W-:Y:S01]  /*1fce0*/  IMAD.MOV.U32 R9, RZ, RZ, R107 ;  /* 0x000000ffff097224 */ /* 0x000fe200078e006b */
[----:B------:R-:W-:Y:S02]  /*1fcf0*/  MOV R10, R104 ;  /* 0x00000068000a7202 */ /* 0x000fe40000000f00 */
        /* <DEDUP_REMOVED lines=17> */
[----:B------:R-:W-:Y:S02]  /*1fe10*/  MOV R234, R128 ;  /* 0x0000008000ea7202 */ /* 0x000fe40000000f00 */
[----:B------:R-:W-:Y:S01]  /*1fe20*/  MOV R233, R129 ;  /* 0x0000008100e97202 */ /* 0x000fe20000000f00 */
        /* <DEDUP_REMOVED lines=10> */
[-C--:B----4-:R-:W-:Y:S01]  /*1fed0*/  FMUL R172, R156, R210.reuse ;  /* 0x000000d29cac7220 */ /* 0x090fe20000400000 */
[-C--:B------:R-:W-:Y:S01]  /*1fee0*/  FMUL R2, R152, R210.reuse ;  /* 0x000000d298027220 */ /* 0x080fe20000400000 */
[----:B------:R-:W-:-:S05]  /*1fef0*/  FMUL R0, R153, R210 ;  /* 0x000000d299007220 */ /* 0x000fca0000400000 */
[----:B------:R-:W-:Y:S01]  /*1ff00*/  FMNMX R0, R2, R0, !PT ;  /* 0x0000000002007209 */ /* 0x000fe20007800000 */
[----:B------:R-:W-:-:S03]  /*1ff10*/  FMUL R2, R157, R210 ;  /* 0x000000d29d027220 */ /* 0x000fc60000400000 */
        /* <DEDUP_REMOVED lines=9> */
[----:B------:R-:W-:Y:S01]  /*1ffb0*/  FMUL R174, R158, R210 ;  /* 0x000000d29eae7220 */ /* 0x000fe20000400000 */
[----:B------:R-:W-:Y:S01]  /*1ffc0*/  FMNMX R2, R172, R2, !PT ;  /* 0x00000002ac027209 */ /* 0x000fe20007800000 */
[----:B------:R-:W-:Y:S01]  /*1ffd0*/  FMUL R172, R159, R210 ;  /* 0x000000d29fac7220 */ /* 0x000fe20000400000 */
[----:B------:R-:W-:Y:S02]  /*1ffe0*/  FMNMX R0, R173, R0, !PT ;  /* 0x00000000ad007209 */ /* 0x000fe40007800000 */
[----:B------:R-:W-:Y:S01]  /*1fff0*/  FMNMX R2, R174, R2, !PT ;  /* 0x00000002ae027209 */ /* 0x000fe20007800000 */
[----:B------:R-:W-:Y:S02]  /*20000*/  FMUL R173, R162, R210 ;  /* 0x000000d2a2ad7220 */ /* 0x000fe40000400000 */
[----:B------:R-:W0:Y:S01]  /*20010*/  SHFL.BFLY PT, R174, R0, 0x2, 0x1f ;  /* 0x0c401f0000ae7f89 */ /* 0x000e2200000e0000 */
[----:B------:R-:W-:Y:S01]  /*20020*/  FMNMX R2, R172, R2, !PT ;  /* 0x00000002ac027209 */ /* 0x000fe20007800000 */
[----:B------:R-:W-:-:S03]  /*20030*/  FMUL R172, R163, R210 ;  /* 0x000000d2a3ac7220 */ /* 0x000fc60000400000 */
[----:B------:R-:W-:Y:S01]  /*20040*/  FMNMX R2, R173, R2, !PT ;  /* 0x00000002ad027209 */ /* 0x000fe20007800000 */
[----:B------:R-:W-:-:S03]  /*20050*/  FMUL R173, R166, R210 ;  /* 0x000000d2a6ad7220 */ /* 0x000fc60000400000 */
[----:B------:R-:W-:Y:S01]  /*20060*/  FMNMX R2, R172, R2, !PT ;  /* 0x00000002ac027209 */ /* 0x000fe20007800000 */
[----:B------:R-:W-:-:S03]  /*20070*/  FMUL R172, R167, R210 ;  /* 0x000000d2a7ac7220 */ /* 0x000fc60000400000 */
[----:B------:R-:W-:-:S04]  /*20080*/  FMNMX R2, R173, R2, !PT ;  /* 0x00000002ad027209 */ /* 0x000fc80007800000 */
[----:B------:R-:W-:-:S05]  /*20090*/  FMNMX R2, R172, R2, !PT ;  /* 0x00000002ac027209 */ /* 0x000fca0007800000 */
[----:B------:R-:W1:Y:S01]  /*200a0*/  SHFL.BFLY PT, R172, R2, 0x2, 0x1f ;  /* 0x0c401f0002ac7f89 */ /* 0x000e6200000e0000 */
[----:B0-----:R-:W-:-:S05]  /*200b0*/  FMNMX R0, R0, R174, !PT ;  /* 0x000000ae00007209 */ /* 0x001fca0007800000 */
[----:B------:R-:W0:Y:S01]  /*200c0*/  SHFL.BFLY PT, R173, R0, 0x1, 0x1f ;  /* 0x0c201f0000ad7f89 */ /* 0x000e2200000e0000 */
[----:B-1----:R-:W-:-:S05]  /*200d0*/  FMNMX R2, R2, R172, !PT ;  /* 0x000000ac02027209 */ /* 0x002fca0007800000 */
[----:B------:R-:W1:Y:S01]  /*200e0*/  SHFL.BFLY PT, R172, R2, 0x1, 0x1f ;  /* 0x0c201f0002ac7f89 */ /* 0x000e6200000e0000 */
[----:B0-----:R-:W-:-:S04]  /*200f0*/  FMNMX R173, R0, R173, !PT ;  /* 0x000000ad00ad7209 */ /* 0x001fc80007800000 */
[----:B------:R-:W-:-:S05]  /*20100*/  FMNMX R173, R173, R33, !PT ;  /* 0x00000021adad7209 */ /* 0x000fca0007800000 */
[-CC-:B------:R-:W-:Y:S01]  /*20110*/  FFMA R152, R152, R210.reuse, -R173.reuse ;  /* 0x000000d298987223 */ /* 0x180fe200000008ad */
[-CC-:B------:R-:W-:Y:S01]  /*20120*/  FFMA R153, R153, R210.reuse, -R173.reuse ;  /* 0x000000d299997223 */ /* 0x180fe200000008ad */
[----:B------:R-:W-:Y:S02]  /*20130*/  FFMA R156, R156, R210, -R173 ;  /* 0x000000d29c9c7223 */ /* 0x000fe400000008ad */
[----:B------:R-:W-:Y:S01]  /*20140*/  FMUL R152, R152, 1.4426950216293334961 ;  /* 0x3fb8aa3b98987820 */ /* 0x000fe20000400000 */
[----:B------:R-:W-:Y:S01]  /*20150*/  FMUL R153, R153, 1.4426950216293334961 ;  /* 0x3fb8aa3b99997820 */ /* 0x000fe20000400000 */
[----:B------:R-:W-:Y:S01]  /*20160*/  FMUL R156, R156, 1.4426950216293334961 ;  /* 0x3fb8aa3b9c9c7820 */ /* 0x000fe20000400000 */
[----:B------:R-:W-:Y:S01]  /*20170*/  MOV R0, R25 ;  /* 0x0000001900007202 */ /* 0x000fe20000000f00 */
[----:B------:R0:W-:Y:S01]  /*20180*/  MUFU.EX2 R181, R152 ;  /* 0x0000009800b57308 */ /* 0x0001e20000000800 */
[----:B------:R-:W-:Y:S02]  /*20190*/  IMAD.MOV.U32 R174, RZ, RZ, R24 ;  /* 0x000000ffffae7224 */ /* 0x000fe400078e0018 */
[----:B------:R-:W2:Y:S01]  /*201a0*/  LDL.LU.64 R24, [R1] ;  /* 0x0000000001187983 */ /* 0x000ea20000300a00 */
[----:B-1----:R-:W-:-:S04]  /*201b0*/  FMNMX R172, R2, R172, !PT ;  /* 0x000000ac02ac7209 */ /* 0x002fc80007800000 */
[----:B------:R1:W-:Y:S01]  /*201c0*/  MUFU.EX2 R179, R153 ;  /* 0x0000009900b37308 */ /* 0x0003e20000000800 */
[----:B0-----:R-:W-:Y:S01]  /*201d0*/  MOV R152, R26 ;  /* 0x0000001a00987202 */ /* 0x001fe20000000f00 */
[----:B------:R-:W-:-:S06]  /*201e0*/  FADD R2, -R173, R33 ;  /* 0x00000021ad027221 */ /* 0x000fcc0000000100 */
[----:B------:R0:W-:Y:S01]  /*201f0*/  MUFU.EX2 R178, R156 ;  /* 0x0000009c00b27308 */ /* 0x0001e20000000800 */
[----:B-1----:R-:W-:Y:S02]  /*20200*/  MOV R153, R27 ;  /* 0x0000001b00997202 */ /* 0x002fe40000000f00 */
[----:B------:R-:W3:Y:S01]  /*20210*/  LDL.LU.64 R26, [R1+0x8] ;  /* 0x00000800011a7983 */ /* 0x000ee20000300a00 */
[----:B0-----:R-:W-:-:S03]  /*20220*/  MOV R156, R28 ;  /* 0x0000001c009c7202 */ /* 0x001fc60000000f00 */
[----:B------:R-:W4:Y:S04]  /*20230*/  LDL.LU.64 R28, [R1+0x10] ;  /* 0x00001000011c7983 */ /* 0x000f280000300a00 */
[----:B------:R-:W2:Y:S04]  /*20240*/  LDL.LU.64 R30, [R1+0x18] ;  /* 0x00001800011e7983 */ /* 0x000ea80000300a00 */
[----:B------:R-:W3:Y:S04]  /*20250*/  LDL.LU.64 R32, [R1+0x20] ;  /* 0x0000200001207983 */ /* 0x000ee80000300a00 */
        /* <DEDUP_REMOVED lines=48> */
[----:B------:R-:W4:Y:S01]  /*20560*/  LDL.LU.64 R130, [R1+0x1a8] ;  /* 0x0001a80001827983 */ /* 0x000f220000300a00 */
[----:B------:R-:W-:-:S03]  /*20570*/  MOV R222, R140 ;  /* 0x0000008c00de7202 */ /* 0x000fc60000000f00 */
[----:B------:R-:W2:Y:S01]  /*20580*/  LDL.LU.64 R132, [R1+0x1b0] ;  /* 0x0001b00001847983 */ /* 0x000ea20000300a00 */
[----:B------:R-:W-:-:S03]  /*20590*/  MOV R221, R141 ;  /* 0x0000008d00dd7202 */ /* 0x000fc60000000f00 */
[----:B------:R-:W3:Y:S01]  /*205a0*/  LDL.LU.64 R134, [R1+0x1b8] ;  /* 0x0001b80001867983 */ /* 0x000ee20000300a00 */
[----:B------:R-:W-:Y:S01]  /*205b0*/  IMAD.MOV.U32 R220, RZ, RZ, R142 ;  /* 0x000000ffffdc7224 */ /* 0x000fe200078e008e */
[----:B------:R-:W-:Y:S02]  /*205c0*/  MOV R219, R143 ;  /* 0x0000008f00db7202 */ /* 0x000fe40000000f00 */
[----:B------:R-:W4:Y:S01]  /*205d0*/  LDL.LU.64 R136, [R1+0x1c0] ;  /* 0x0001c00001887983 */ /* 0x000f220000300a00 */
[----:B------:R-:W-:-:S03]  /*205e0*/  MOV R218, R144 ;  /* 0x0000009000da7202 */ /* 0x000fc60000000f00 */
[----:B------:R-:W2:Y:S01]  /*205f0*/  LDL.LU.64 R138, [R1+0x1c8] ;  /* 0x0001c800018a7983 */ /* 0x000ea20000300a00 */
[----:B------:R-:W-:Y:S01]  /*20600*/  MOV R216, R145 ;  /* 0x0000009100d87202 */ /* 0x000fe20000000f00 */
[----:B------:R-:W-:Y:S02]  /*20610*/  IMAD.MOV.U32 R212, RZ, RZ, R147 ;  /* 0x000000ffffd47224 */ /* 0x000fe400078e0093 */
[----:B------:R-:W3:Y:S01]  /*20620*/  LDL.LU.64 R140, [R1+0x1d0] ;  /* 0x0001d000018c7983 */ /* 0x000ee20000300a00 */
[----:B------:R-:W-:-:S03]  /*20630*/  MOV R214, R146 ;  /* 0x0000009200d67202 */ /* 0x000fc60000000f00 */
[----:B------:R-:W4:Y:S01]  /*20640*/  LDL.LU.64 R142, [R1+0x1d8] ;  /* 0x0001d800018e7983 */ /* 0x000f220000300a00 */
[----:B------:R-:W-:Y:S02]  /*20650*/  MOV R209, R148 ;  /* 0x0000009400d17202 */ /* 0x000fe40000000f00 */
[----:B------:R-:W-:Y:S01]  /*20660*/  MOV R207, R149 ;  /* 0x0000009500cf7202 */ /* 0x000fe20000000f00 */
[----:B------:R-:W2:Y:S01]  /*20670*/  LDL.LU.64 R144, [R1+0x1e0] ;  /* 0x0001e00001907983 */ /* 0x000ea20000300a00 */
[----:B------:R-:W-:Y:S02]  /*20680*/  MOV R206, R150 ;  /* 0x0000009600ce7202 */ /* 0x000fe40000000f00 */
[----:B------:R-:W-:Y:S01]  /*20690*/  MOV R205, R151 ;  /* 0x0000009700cd7202 */ /* 0x000fe20000000f00 */
[----:B------:R-:W3:Y:S04]  /*206a0*/  LDL.LU.64 R146, [R1+0x1e8] ;  /* 0x0001e80001927983 */ /* 0x000ee80000300a00 */
[----:B------:R-:W4:Y:S04]  /*206b0*/  LDL.LU.64 R148, [R1+0x1f0] ;  /* 0x0001f00001947983 */ /* 0x000f280000300a00 */
[----:B------:R-:W2:Y:S04]  /*206c0*/  LDL.LU.64 R150, [R1+0x1f8] ;  /* 0x0001f80001967983 */ /* 0x000ea80000300a00 */
[----:B--2---:R-:W-:Y:S04]  /*206d0*/  STL.64 [R1+0x11d0], R150 ;  /* 0x0011d09601007387 */ /* 0x004fe80000100a00 */
[----:B----4-:R-:W-:Y:S04]  /*206e0*/  STL.64 [R1+0x11c8], R148 ;  /* 0x0011c89401007387 */ /* 0x010fe80000100a00 */
[----:B---3--:R-:W-:Y:S04]  /*206f0*/  STL.64 [R1+0x11c0], R146 ;  /* 0x0011c09201007387 */ /* 0x008fe80000100a00 */
        /* <DEDUP_REMOVED lines=87> */
[----:B------:R-:W-:-:S03]  /*20c70*/  MOV R54, R168 ;  /* 0x000000a800367202 */ /* 0x000fc60000000f00 */
[----:B------:R-:W2:Y:S01]  /*20c80*/  LDL.LU R50, [R1+0x268] ;  /* 0x0002680001327983 */ /* 0x000ea20000300800 */
[----:B------:R-:W-:-:S03]  /*20c90*/  MOV R55, R169 ;  /* 0x000000a900377202 */ /* 0x000fc60000000f00 */
[----:B------:R-:W2:Y:S01]  /*20ca0*/  LDL.LU R51, [R1+0x26c] ;  /* 0x00026c0001337983 */ /* 0x000ea20000300800 */
[----:B------:R-:W-:-:S03]  /*20cb0*/  MOV R56, R170 ;  /* 0x000000aa00387202 */ /* 0x000fc60000000f00 */
[----:B------:R-:W2:Y:S01]  /*20cc0*/  LDL.LU R52, [R1+0x270] ;  /* 0x0002700001347983 */ /* 0x000ea20000300800 */
[----:B------:R-:W-:-:S03]  /*20cd0*/  MOV R57, R171 ;  /* 0x000000ab00397202 */ /* 0x000fc60000000f00 */
[----:B------:R-:W2:Y:S04]  /*20ce0*/  LDL.LU R53, [R1+0x274] ;  /* 0x0002740001357983 */ /* 0x000ea80000300800 */
[----:B------:R-:W2:Y:S04]  /*20cf0*/  LDL.LU R168, [R1+0x1280] ;  /* 0x0012800001a87983 */ /* 0x000ea80000300800 */
[----:B------:R-:W2:Y:S04]  /*20d00*/  LDL.LU R169, [R1+0x127c] ;  /* 0x00127c0001a97983 */ /* 0x000ea80000300800 */
[----:B------:R-:W2:Y:S04]  /*20d10*/  LDL.LU R170, [R1+0x1278] ;  /* 0x0012780001aa7983 */ /* 0x000ea80000300800 */
[----:B------:R-:W2:Y:S01]  /*20d20*/  LDL.LU R171, [R1+0x1274] ;  /* 0x0012740001ab7983 */ /* 0x000ea20000300800 */
        /* <DEDUP_REMOVED lines=44> */
[----:B------:R-:W3:Y:S01]  /*20ff0*/  LDL.LU R191, [R1+0x1268] ;  /* 0x0012680001bf7983 */ /* 0x000ee20000300800 */
[----:B------:R-:W-:Y:S02]  /*21000*/  MOV R87, R6 ;  /* 0x0000000600577202 */ /* 0x000fe40000000f00 */
[----:B------:R-:W-:Y:S01]  /*21010*/  MOV R89, R17 ;  /* 0x0000001100597202 */ /* 0x000fe20000000f00 */
[----:B------:R-:W4:Y:S01]  /*21020*/  LDL.LU R192, [R1+0x1264] ;  /* 0x0012640001c07983 */ /* 0x000f220000300800 */
[----:B------:R-:W-:-:S02]  /*21030*/  MOV R90, R12 ;  /* 0x0000000c005a7202 */ /* 0x000fc40000000f00 */
[----:B------:R-:W-:Y:S01]  /*21040*/  MOV R91, R13 ;  /* 0x0000000d005b7202 */ /* 0x000fe20000000f00 */
[----:B------:R-:W3:Y:S01]  /*21050*/  LDL.LU R187, [R1+0x1260] ;  /* 0x0012600001bb7983 */ /* 0x000ee20000300800 */
[----:B------:R-:W-:Y:S02]  /*21060*/  MOV R92, R10 ;  /* 0x0000000a005c7202 */ /* 0x000fe40000000f00 */
[----:B------:R-:W-:Y:S01]  /*21070*/  MOV R94, R8 ;  /* 0x00000008005e7202 */ /* 0x000fe20000000f00 */
[----:B------:R-:W4:Y:S01]  /*21080*/  LDL.LU R188, [R1+0x125c] ;  /* 0x00125c0001bc7983 */ /* 0x000f220000300800 */
[----:B------:R-:W-:Y:S02]  /*21090*/  MOV R95, R9 ;  /* 0x00000009005f7202 */ /* 0x000fe40000000f00 */
        /* <DEDUP_REMOVED lines=40> */
[----:B------:R1:W5:Y:S01]  /*21320*/  LDL.LU R14, [R1+0x1224] ;  /* 0x00122400010e7983 */ /* 0x0003620000300800 */
[----:B------:R-:W-:Y:S02]  /*21330*/  MOV R130, R220 ;  /* 0x000000dc00827202 */ /* 0x000fe40000000f00 */
[----:B------:R-:W-:Y:S01]  /*21340*/  MOV R131, R219 ;  /* 0x000000db00837202 */ /* 0x000fe20000000f00 */
[----:B------:R1:W5:Y:S01]  /*21350*/  LDL.LU R15, [R1+0x1220] ;  /* 0x00122000010f7983 */ /* 0x0003620000300800 */
[----:B------:R-:W-:Y:S02]  /*21360*/  MOV R132, R218 ;  /* 0x000000da00847202 */ /* 0x000fe40000000f00 */
[----:B------:R-:W-:Y:S01]  /*21370*/  MOV R134, R214 ;  /* 0x000000d600867202 */ /* 0x000fe20000000f00 */
[----:B------:R-:W3:Y:S01]  /*21380*/  LDL.LU R5, [R1+0x121c] ;  /* 0x00121c0001057983 */ /* 0x000ee20000300800 */
        /* <DEDUP_REMOVED lines=8> */
[----:B------:R1:W5:Y:S01]  /*21410*/  LDL.LU R20, [R1+0x1210] ;  /* 0x0012100001147983 */ /* 0x0003620000300800 */
        /* <DEDUP_REMOVED lines=11> */
[----:B------:R1:W5:Y:S04]  /*214d0*/  LDL.LU R184, [R1+0x1200] ;  /* 0x0012000001b87983 */ /* 0x0003680000300800 */
[----:B------:R-:W4:Y:S04]  /*214e0*/  LDL.LU R6, [R1+0x11fc] ;  /* 0x0011fc0001067983 */ /* 0x000f280000300800 */
[----:B------:R1:W5:Y:S04]  /*214f0*/  LDL.LU R16, [R1+0x11f8] ;  /* 0x0011f80001107983 */ /* 0x0003680000300800 */
[----:B------:R1:W5:Y:S04]  /*21500*/  LDL.LU R17, [R1+0x11f4] ;  /* 0x0011f40001117983 */ /* 0x0003680000300800 */
[----:B------:R1:W5:Y:S04]  /*21510*/  LDL.LU R12, [R1+0x11f0] ;  /* 0x0011f000010c7983 */ /* 0x0003680000300800 */
[----:B------:R1:W5:Y:S04]  /*21520*/  LDL.LU R13, [R1+0x11ec] ;  /* 0x0011ec00010d7983 */ /* 0x0003680000300800 */
[----:B------:R1:W5:Y:S04]  /*21530*/  LDL.LU R10, [R1+0x11e8] ;  /* 0x0011e800010a7983 */ /* 0x0003680000300800 */
[----:B------:R1:W5:Y:S04]  /*21540*/  LDL.LU R11, [R1+0x11e4] ;  /* 0x0011e400010b7983 */ /* 0x0003680000300800 */
[----:B------:R1:W5:Y:S04]  /*21550*/  LDL.LU R8, [R1+0x11e0] ;  /* 0x0011e00001087983 */ /* 0x0003680000300800 */
[----:B------:R1:W5:Y:S04]  /*21560*/  LDL.LU R9, [R1+0x11dc] ;  /* 0x0011dc0001097983 */ /* 0x0003680000300800 */
[----:B------:R-:W4:Y:S01]  /*21570*/  LDL.LU R7, [R1+0x11d8] ;  /* 0x0011d80001077983 */ /* 0x000f220000300800 */
[----:B--2---:R-:W-:-:S06]  /*21580*/  WARPGROUP.ARRIVE ;  /* 0x00000000000079c5 */ /* 0x004fcc0000000000 */
[----:B------:R-:W-:Y:S03]  /*21590*/  HGMMA.64x256x16.F32 R24, R168, gdesc[UR48], R24, gsb0 ;  /* 0x03e00030a8187df0 */ /* 0x000fe60008000818 */
[----:B------:R-:W-:Y:S02]  /*215a0*/  WARPGROUP.DEPBAR.LE gsb0, 0x0 ;  /* 0x00008000000079c5 */ /* 0x000fe40000010000 */
        /* <DEDUP_REMOVED lines=67> */
[----:B------:R-:W2:Y:S04]  /*219e0*/  LDL.LU.64 R144, [R1+0x11b8] ;  /* 0x0011b80001907983 */ /* 0x000ea80000300a00 */
[----:B------:R-:W4:Y:S04]  /*219f0*/  LDL.LU.64 R142, [R1+0x11b0] ;  /* 0x0011b000018e7983 */ /* 0x000f280000300a00 */
[----:B------:R-:W3:Y:S04]  /*21a00*/  LDL.LU.64 R140, [R1+0x11a8] ;  /* 0x0011a800018c7983 */ /* 0x000ee80000300a00 */
[----:B------:R-:W4:Y:S04]  /*21a10*/  LDL.LU.64 R138, [R1+0x11a0] ;  /* 0x0011a000018a7983 */ /* 0x000f280000300a00 */
        /* <DEDUP_REMOVED lines=56> */
[----:B------:R-:W4:Y:S01]  /*21da0*/  LDL.LU.64 R24, [R1+0xfd8] ;  /* 0x000fd80001187983 */ /* 0x000f220000300a00 */
[----:B------:R-:W-:Y:S01]  /*21db0*/  FMNMX R172, R172, R177, !PT ;  /* 0x000000b1acac7209 */ /* 0x000fe20007800000 */
[----:B------:R-:W-:-:S04]  /*21dc0*/  FFMA R157, R157, R210, -R173 ;  /* 0x000000d29d9d7223 */ /* 0x000fc800000008ad */
[----:B------:R-:W-:Y:S01]  /*21dd0*/  FADD R0, -R172, R177 ;  /* 0x000000b1ac007221 */ /* 0x000fe20000000100 */
        /* <DEDUP_REMOVED lines=11> */
[----:B------:R-:W2:Y:S08]  /*21e90*/  MUFU.EX2 R2, R2 ;  /* 0x0000000200027308 */ /* 0x000eb00000000800 */
[----:B------:R-:W4:Y:S08]  /*21ea0*/  MUFU.EX2 R0, R0 ;  /* 0x0000000000007308 */ /* 0x000f300000000800 */
[----:B------:R-:W0:Y:S08]  /*21eb0*/  MUFU.EX2 R180, R157 ;  /* 0x0000009d00b47308 */ /* 0x000e300000000800 */
[----:B------:R-:W-:Y:S08]  /*21ec0*/  MUFU.EX2 R176, R154 ;  /* 0x0000009a00b07308 */ /* 0x000ff00000000800 */
[----:B------:R-:W1:Y:S08]  /*21ed0*/  MUFU.EX2 R174, R155 ;  /* 0x0000009b00ae7308 */ /* 0x000e700000000800 */
[----:B------:R0:W-:Y:S08]  /*21ee0*/  MUFU.EX2 R175, R158 ;  /* 0x0000009e00af7308 */ /* 0x0001f00000000800 */
[----:B------:R-:W1:Y:S01]  /*21ef0*/  MUFU.EX2 R177, R159 ;  /* 0x0000009f00b17308 */ /* 0x000e620000000800 */
[-C--:B--2---:R-:W-:Y:S01]  /*21f00*/  FMUL R144, R144, R2.reuse ;  /* 0x0000000290907220 */ /* 0x084fe20000400000 */
[-C--:B---3--:R-:W-:Y:S01]  /*21f10*/  FMUL R140, R140, R2.reuse ;  /* 0x000000028c8c7220 */ /* 0x088fe20000400000 */
[-C--:B------:R-:W-:Y:S01]  /*21f20*/  FMUL R141, R141, R2.reuse ;  /* 0x000000028d8d7220 */ /* 0x080fe20000400000 */
[-C--:B------:R-:W-:Y:S01]  /*21f30*/  FMUL R145, R145, R2.reuse ;  /* 0x0000000291917220 */ /* 0x080fe20000400000 */
[-C--:B------:R-:W-:Y:S01]  /*21f40*/  FMUL R148, R148, R2.reuse ;  /* 0x0000000294947220 */ /* 0x080fe20000400000 */
[----:B------:R-:W-:Y:S01]  /*21f50*/  FMUL R149, R149, R2 ;  /* 0x0000000295957220 */ /* 0x000fe20000400000 */
[-C--:B----4-:R-:W-:Y:S01]  /*21f60*/  FMUL R138, R138, R0.reuse ;  /* 0x000000008a8a7220 */ /* 0x090fe20000400000 */
[-C--:B------:R-:W-:Y:S01]  /*21f70*/  FMUL R139, R139, R0.reuse ;  /* 0x000000008b8b7220 */ /* 0x080fe20000400000 */
[----:B------:R-:W-:Y:S01]  /*21f80*/  FMUL R142, R142, R0 ;  /* 0x000000008e8e7220 */ /* 0x000fe20000400000 */
[-C--:B------:R-:W-:Y:S01]  /*21f90*/  FMUL R136, R136, R2.reuse ;  /* 0x0000000288887220 */ /* 0x080fe20000400000 */
[----:B------:R-:W-:Y:S01]  /*21fa0*/  FMUL R137, R137, R2 ;  /* 0x0000000289897220 */ /* 0x000fe20000400000 */
[-C--:B------:R-:W-:Y:S01]  /*21fb0*/  FMUL R143, R143, R0.reuse ;  /* 0x000000008f8f7220 */ /* 0x080fe20000400000 */
[-C--:B------:R-:W-:Y:S01]  /*21fc0*/  FMUL R146, R146, R0.reuse ;  /* 0x0000000092927220 */ /* 0x080fe20000400000 */
[-C--:B------:R-:W-:Y:S01]  /*21fd0*/  FMUL R134, R134, R0.reuse ;  /* 0x0000000086867220 */ /* 0x080fe20000400000 */
[-C--:B------:R-:W-:Y:S01]  /*21fe0*/  FMUL R135, R135, R0.reuse ;  /* 0x0000000087877220 */ /* 0x080fe20000400000 */
[-C--:B------:R-:W-:Y:S01]  /*21ff0*/  FMUL R147, R147, R0.reuse ;  /* 0x0000000093937220 */ /* 0x080fe20000400000 */
[----:B------:R-:W-:Y:S01]  /*22000*/  FMUL R150, R150, R0 ;  /* 0x0000000096967220 */ /* 0x000fe20000400000 */
[-C--:B------:R-:W-:Y:S01]  /*22010*/  FMUL R132, R132, R2.reuse ;  /* 0x0000000284847220 */ /* 0x080fe20000400000 */
[----:B------:R-:W-:Y:S01]  /*22020*/  FMUL R133, R133, R2 ;  /* 0x0000000285857220 */ /* 0x000fe20000400000 */
[-C--:B------:R-:W-:Y:S01]  /*22030*/  FMUL R151, R151, R0.reuse ;  /* 0x0000000097977220 */ /* 0x080fe20000400000 */
[-C--:B------:R-:W-:Y:S01]  /*22040*/  FMUL R130, R130, R0.reuse ;  /* 0x0000000082827220 */ /* 0x080fe20000400000 */
[----:B------:R-:W-:Y:S01]  /*22050*/  FMUL R131, R131, R0 ;  /* 0x0000000083837220 */ /* 0x000fe20000400000 */
[----:B------:R-:W-:Y:S01]  /*22060*/  F2FP.F16.F32.PACK_AB R156, R179, R181 ;  /* 0x000000b5b39c723e */ /* 0x000fe200000000ff */
[-C--:B------:R-:W-:Y:S01]  /*22070*/  FMUL R128, R128, R2.reuse ;  /* 0x0000000280807220 */ /* 0x080fe20000400000 */
[----:B------:R-:W-:Y:S01]  /*22080*/  FMUL R129, R129, R2 ;  /* 0x0000000281817220 */ /* 0x000fe20000400000 */
[----:B0-----:R-:W-:Y:S01]  /*22090*/  F2FP.F16.F32.PACK_AB R158, R180, R178 ;  /* 0x000000b2b49e723e */ /* 0x001fe200000000ff */
[-C--:B------:R-:W-:Y:S01]  /*220a0*/  FMUL R126, R126, R0.reuse ;  /* 0x000000007e7e7220 */ /* 0x080fe20000400000 */
[----:B------:R-:W-:Y:S01]  /*220b0*/  FMUL R127, R127, R0 ;  /* 0x000000007f7f7220 */ /* 0x000fe20000400000 */
[----:B-1----:R-:W-:Y:S01]  /*220c0*/  F2FP.F16.F32.PACK_AB R157, R174, R176 ;  /* 0x000000b0ae9d723e */ /* 0x002fe200000000ff */
[-C--:B------:R-:W-:Y:S01]  /*220d0*/  FMUL R124, R124, R2.reuse ;  /* 0x000000027c7c7220 */ /* 0x080fe20000400000 */
[----:B------:R-:W-:Y:S01]  /*220e0*/  FMUL R125, R125, R2 ;  /* 0x000000027d7d7220 */ /* 0x000fe20000400000 */
[----:B------:R-:W-:Y:S01]  /*220f0*/  F2FP.F16.F32.PACK_AB R159, R177, R175 ;  /* 0x000000afb19f723e */ /* 0x000fe200000000ff */
[-C--:B------:R-:W-:Y:S01]  /*22100*/  FMUL R122, R122, R0.reuse ;  /* 0x000000007a7a7220 */ /* 0x080fe20000400000 */
[----:B------:R-:W-:Y:S01]  /*22110*/  FMUL R123, R123, R0 ;  /* 0x000000007b7b7220 */ /* 0x000fe20000400000 */
        /* <DEDUP_REMOVED lines=97> */
[----:B------:R-:W-:-:S06]  /*22730*/  FMUL R25, R25, R2 ;  /* 0x0000000219197220 */ /* 0x000fcc0000400000 */
[----:B------:R-:W-:-:S06]  /*22740*/  WARPGROUP.ARRIVE ;  /* 0x00000000000079c5 */ /* 0x000fcc0000000000 */
[----:B------:R-:W-:Y:S01]  /*22750*/  HGMMA.64x256x16.F32 R24, R156, gdesc[UR52], R24, gsb0 ;  /* 0x03e000349c187df0 */ /* 0x000fe20008000818 */
[-CC-:B------:R-:W-:Y:S01]  /*22760*/  FFMA R160, R160, R210.reuse, -R173.reuse ;  /* 0x000000d2a0a07223 */ /* 0x180fe200000008ad */
[-CC-:B------:R-:W-:Y:S01]  /*22770*/  FFMA R161, R161, R210.reuse, -R173.reuse ;  /* 0x000000d2a1a17223 */ /* 0x180fe200000008ad */
[-CC-:B------:R-:W-:Y:S02]  /*22780*/  FFMA R162, R162, R210.reuse, -R172.reuse ;  /* 0x000000d2a2a27223 */ /* 0x180fe400000008ac */
[----:B------:R-:W-:Y:S01]  /*22790*/  FMUL R160, R160, 1.4426950216293334961 ;  /* 0x3fb8aa3ba0a07820 */ /* 0x000fe20000400000 */
[----:B------:R-:W-:Y:S01]  /*227a0*/  FMUL R161, R161, 1.4426950216293334961 ;  /* 0x3fb8aa3ba1a17820 */ /* 0x000fe20000400000 */
[-CC-:B------:R-:W-:Y:S01]  /*227b0*/  FFMA R163, R163, R210.reuse, -R172.reuse ;  /* 0x000000d2a3a37223 */ /* 0x180fe200000008ac */
[-CC-:B------:R-:W-:Y:S01]  /*227c0*/  FFMA R164, R164, R210.reuse, -R173.reuse ;  /* 0x000000d2a4a47223 */ /* 0x180fe200000008ad */
[-C--:B------:R-:W-:Y:S01]  /*227d0*/  FFMA R165, R165, R210.reuse, -R173 ;  /* 0x000000d2a5a57223 */ /* 0x080fe200000008ad */
[-CC-:B------:R-:W-:Y:S01]  /*227e0*/  FFMA R166, R166, R210.reuse, -R172.reuse ;  /* 0x000000d2a6a67223 */ /* 0x180fe200000008ac */
[----:B------:R-:W-:Y:S01]  /*227f0*/  FFMA R167, R167, R210, -R172 ;  /* 0x000000d2a7a77223 */ /* 0x000fe200000008ac */
[----:B------:R0:W-:Y:S01]  /*22800*/  MUFU.EX2 R168, R160 ;  /* 0x000000a000a87308 */ /* 0x0001e20000000800 */
[----:B------:R-:W-:Y:S01]  /*22810*/  FMUL R164, R164, 1.4426950216293334961 ;  /* 0x3fb8aa3ba4a47820 */ /* 0x000fe20000400000 */
[----:B------:R-:W-:-:S06]  /*22820*/  FMUL R165, R165, 1.4426950216293334961 ;  /* 0x3fb8aa3ba5a57820 */ /* 0x000fcc0000400000 */
[----:B------:R1:W2:Y:S01]  /*22830*/  MUFU.EX2 R169, R161 ;  /* 0x000000a100a97308 */ /* 0x0002a20000000800 */
[----:B0-----:R-:W-:Y:S01]  /*22840*/  FMUL R160, R162, 1.4426950216293334961 ;  /* 0x3fb8aa3ba2a07820 */ /* 0x001fe20000400000 */
[----:B------:R-:W-:Y:S01]  /*22850*/  FMUL R162, R163, 1.4426950216293334961 ;  /* 0x3fb8aa3ba3a27820 */ /* 0x000fe20000400000 */
[----:B------:R-:W-:Y:S01]  /*22860*/  FMUL R163, R167, 1.4426950216293334961 ;  /* 0x3fb8aa3ba7a37820 */ /* 0x000fe20000400000 */
[----:B-1----:R-:W-:-:S04]  /*22870*/  FMUL R161, R166, 1.4426950216293334961 ;  /* 0x3fb8aa3ba6a17820 */ /* 0x002fc80000400000 */
[----:B------:R-:W-:Y:S08]  /*22880*/  MUFU.EX2 R164, R164 ;  /* 0x000000a400a47308 */ /* 0x000ff00000000800 */
[----:B------:R-:W-:Y:S08]  /*22890*/  MUFU.EX2 R165, R165 ;  /* 0x000000a500a57308 */ /* 0x000ff00000000800 */
[----:B------:R-:W-:Y:S08]  /*228a0*/  MUFU.EX2 R160, R160 ;  /* 0x000000a000a07308 */ /* 0x000ff00000000800 */
[----:B------:R-:W0:Y:S08]  /*228b0*/  MUFU.EX2 R162, R162 ;  /* 0x000000a200a27308 */ /* 0x000e300000000800 */
[----:B------:R-:W-:Y:S08]  /*228c0*/  MUFU.EX2 R161, R161 ;  /* 0x000000a100a17308 */ /* 0x000ff00000000800 */
[----:B------:R-:W1:Y:S01]  /*228d0*/  MUFU.EX2 R163, R163 ;  /* 0x000000a300a37308 */ /* 0x000e620000000800 */
[----:B--2---:R-:W-:-:S02]  /*228e0*/  F2FP.F16.F32.PACK_AB R152, R169, R168 ;  /* 0x000000a8a998723e */ /* 0x004fc400000000ff */
[----:B0-----:R-:W-:Y:S02]  /*228f0*/  F2FP.F16.F32.PACK_AB R153, R162, R160 ;  /* 0x000000a0a299723e */ /* 0x001fe400000000ff */
[----:B------:R-:W-:Y:S01]  /*22900*/  F2FP.F16.F32.PACK_AB R154, R165, R164 ;  /* 0x000000a4a59a723e */ /* 0x000fe200000000ff */
[----:B------:R-:W-:Y:S01]  /*22910*/  UMOV UR54, UR4 ;  /* 0x0000000400367c82 */ /* 0x000fe20008000000 */
[----:B------:R-:W-:Y:S01]  /*22920*/  UMOV UR55, UR5 ;  /* 0x0000000500377c82 */ /* 0x000fe20008000000 */
[----:B-1----:R-:W-:Y:S01]  /*22930*/  F2FP.F16.F32.PACK_AB R155, R163, R161 ;  /* 0x000000a1a39b723e */ /* 0x002fe200000000ff */
[----:B------:R-:W-:-:S03]  /*22940*/  WARPGROUP.DEPBAR.LE gsb0, 0x0 ;  /* 0x00008000000079c5 */ /* 0x000fc60000010000 */
[----:B------:R-:W-:-:S06]  /*22950*/  WARPGROUP.ARRIVE ;  /* 0x00000000000079c5 */ /* 0x000fcc0000000000 */
[----:B------:R-:W-:Y:S03]  /*22960*/  HGMMA.64x256x16.F32 R24, R152, gdesc[UR52], R24, gsb0 ;  /* 0x03e0003498187df0 */ /* 0x000fe60008000818 */
[----:B------:R-:W-:Y:S02]  /*22970*/  WARPGROUP.DEPBAR.LE gsb0, 0x0 ;  /* 0x00008000000079c5 */ /* 0x000fe40000010000 */
[----:B------:R-:W-:Y:S04]  /*22980*/  STL.64 [R1], R24 ;  /* 0x0000001801007387 */ /* 0x000fe80000100a00 */
        /* <DEDUP_REMOVED lines=127> */
[----:B------:R-:W-:Y:S01]  /*23180*/  UMOV UR54, UR58 ;  /* 0x0000003a00367c82 */ /* 0x000fe20008000000 */
[----:B------:R-:W-:-:S02]  /*23190*/  UMOV UR55, UR59 ;  /* 0x0000003b00377c82 */ /* 0x000fc40008000000 */
[----:B------:R-:W4:Y:S04]  /*231a0*/  LDL.LU R195, [R1+0x758] ;  /* 0x0007580001c37983 */ /* 0x000f280000300800 */
[----:B------:R-:W4:Y:S04]  /*231b0*/  LDL.LU R170, [R1+0x75c] ;  /* 0x00075c0001aa7983 */ /* 0x000f280000300800 */
[----:B------:R-:W4:Y:S04]  /*231c0*/  LDL.LU R194, [R1+0x760] ;  /* 0x0007600001c27983 */ /* 0x000f280000300800 */
[----:B------:R-:W4:Y:S04]  /*231d0*/  LDL.LU R171, [R1+0x754] ;  /* 0x0007540001ab7983 */ /* 0x000f280000300800 */
[----:B------:R-:W4:Y:S01]  /*231e0*/  LDL.LU R167, [R1+0x70c] ;  /* 0x00070c0001a77983 */ /* 0x000f220000300800 */
[----:B------:R-:W-:Y:S01]  /*231f0*/  UMOV UR48, UR50 ;  /* 0x0000003200307c82 */ /* 0x000fe20008000000 */
[----:B------:R-:W-:-:S02]  /*23200*/  UMOV UR49, UR51 ;  /* 0x0000003300317c82 */ /* 0x000fc40008000000 */
[----:B------:R-:W4:Y:S01]  /*23210*/  LDL R166, [R1+0xd14] ;  /* 0x000d140001a67983 */ /* 0x000f220000100800 */
[-C--:B--2---:R-:W-:Y:S01]  /*23220*/  FMUL R150, R150, R0.reuse ;  /* 0x0000000096967220 */ /* 0x084fe20000400000 */
[----:B------:R-:W-:Y:S01]  /*23230*/  FMUL R151, R151, R0 ;  /* 0x0000000097977220 */ /* 0x000fe20000400000 */
[-C--:B---3--:R-:W-:Y:S01]  /*23240*/  FMUL R148, R148, R2.reuse ;  /* 0x0000000294947220 */ /* 0x088fe20000400000 */
[----:B------:R-:W-:Y:S01]  /*23250*/  FMUL R149, R149, R2 ;  /* 0x0000000295957220 */ /* 0x000fe20000400000 */
[-C--:B----4-:R-:W-:Y:S01]  /*23260*/  FMUL R146, R146, R0.reuse ;  /* 0x0000000092927220 */ /* 0x090fe20000400000 */
        /* <DEDUP_REMOVED lines=125> */
[----:B------:R-:W-:Y:S01]  /*23a40*/  UMOV UR54, UR48 ;  /* 0x0000003000367c82 */ /* 0x000fe20008000000 */
[----:B------:R-:W-:Y:S01]  /*23a50*/  UMOV UR55, UR49 ;  /* 0x0000003100377c82 */ /* 0x000fe20008000000 */
[----:B------:R-:W-:Y:S02]  /*23a60*/  WARPGROUP.DEPBAR.LE gsb0, 0x0 ;  /* 0x00008000000079c5 */ /* 0x000fe40000010000 */
[----:B------:R-:W-:-:S15]  /*23a70*/  WARPGROUP.ARRIVE ;  /* 0x00000000000079c5 */ /* 0x000fde0000000000 */
[----:B------:R-:W-:-:S08]  /*23a80*/  NOP ;  /* 0x0000000000007918 */ /* 0x000fd00000000000 */
[----:B------:R-:W-:Y:S01]  /*23a90*/  HGMMA.64x256x16.F32 R24, R152, gdesc[UR52], R24, gsb0 ;  /* 0x03e0003498187df0 */ /* 0x000fe20008000818 */
[----:B------:R-:W-:-:S04]  /*23aa0*/  FADD R157, R176, R174 ;  /* 0x000000aeb09d7221 */ /* 0x000fc80000000000 */
[----:B------:R-:W-:Y:S01]  /*23ab0*/  FADD R157, R175, R157 ;  /* 0x0000009daf9d7221 */ /* 0x000fe20000000000 */
[----:B------:R-:W-:Y:S02]  /*23ac0*/  IADD3 R167, R167, 0x20, RZ ;  /* 0x00000020a7a77810 */ /* 0x000fe40007ffe0ff */
[----:B------:R-:W-:Y:S02]  /*23ad0*/  R2UR UR51, R245 ;  /* 0x00000000f53372ca */ /* 0x000fe400000e0000 */
[----:B------:R-:W-:Y:S02]  /*23ae0*/  R2UR UR50, R247 ;  /* 0x00000000f73272ca */ /* 0x000fe400000e0000 */
[----:B------:R-:W-:Y:S02]  /*23af0*/  R2UR UR5, R249 ;  /* 0x00000000f90572ca */ /* 0x000fe400000e0000 */
[----:B------:R-:W-:Y:S01]  /*23b00*/  R2UR UR4, R251 ;  /* 0x00000000fb0472ca */ /* 0x000fe200000e0000 */
[----:B------:R-:W-:Y:S01]  /*23b10*/  IMAD R5, R166, 0x20, R5 ;  /* 0x00000020a6057824 */ /* 0x000fe200078e0205 */
[----:B------:R-:W-:Y:S01]  /*23b20*/  LEA R6, R7, R6, 0x5 ;  /* 0x0000000607067211 */ /* 0x000fe200078e28ff */
[----:B------:R-:W-:-:S02]  /*23b30*/  WARPGROUP.DEPBAR.LE gsb0, 0x0 ;  /* 0x00008000000079c5 */ /* 0x000fc40000010000 */
[----:B------:R-:W-:Y:S01]  /*23b40*/  FADD R152, R217, R215 ;  /* 0x000000d7d9987221 */ /* 0x000fe20000000000 */
[----:B------:R-:W-:Y:S01]  /*23b50*/  FADD R153, R208, R203 ;  /* 0x000000cbd0997221 */ /* 0x000fe20000000000 */
[----:B------:R-:W-:Y:S02]  /*23b60*/  FADD R154, R181, R179 ;  /* 0x000000b3b59a7221 */ /* 0x000fe40000000000 */
[----:B------:R-:W-:Y:S01]  /*23b70*/  FADD R152, R213, R152 ;  /* 0x00000098d5987221 */ /* 0x000fe20000000000 */
[----:B------:R-:W-:Y:S01]  /*23b80*/  FADD R153, R198, R153 ;  /* 0x00000099c6997221 */ /* 0x000fe20000000000 */
[----:B------:R-:W-:Y:S02]  /*23b90*/  FADD R154, R178, R154 ;  /* 0x0000009ab29a7221 */ /* 0x000fe40000000000 */
[----:B------:R-:W-:Y:S01]  /*23ba0*/  FADD R152, R211, R152 ;  /* 0x00000098d3987221 */ /* 0x000fe20000000000 */
[----:B------:R-:W-:-:S03]  /*23bb0*/  FADD R153, R193, R153 ;  /* 0x00000099c1997221 */ /* 0x000fc60000000000 */
[----:B------:R-:W-:Y:S01]  /*23bc0*/  FADD R156, R189, R152 ;  /* 0x00000098bd9c7221 */ /* 0x000fe20000000000 */
        /* <DEDUP_REMOVED lines=14> */
[----:B------:R-:W-:-:S02]  /*23cb0*/  FADD R152, R183, R156 ;  /* 0x0000009cb7987221 */ /* 0x000fc40000000000 */
[----:B------:R-:W-:Y:S01]  /*23cc0*/  FADD R155, R165, R154 ;  /* 0x0000009aa59b7221 */ /* 0x000fe20000000000 */
[----:B------:R-:W0:Y:S04]  /*23cd0*/  SHFL.BFLY PT, R156, R153, 0x2, 0x1f ;  /* 0x0c401f00999c7f89 */ /* 0x000e2800000e0000 */
[----:B------:R-:W1:Y:S04]  /*23ce0*/  SHFL.BFLY PT, R154, R152, 0x2, 0x1f ;  /* 0x0c401f00989a7f89 */ /* 0x000e6800000e0000 */
[----:B------:R-:W2:Y:S01]  /*23cf0*/  SHFL.BFLY PT, R158, R155, 0x2, 0x1f ;  /* 0x0c401f009b9e7f89 */ /* 0x000ea200000e0000 */
[----:B------:R-:W-:-:S05]  /*23d00*/  FADD R157, R163, R157 ;  /* 0x0000009da39d7221 */ /* 0x000fca0000000000 */
[----:B------:R-:W3:Y:S01]  /*23d10*/  SHFL.BFLY PT, R159, R157, 0x2, 0x1f ;  /* 0x0c401f009d9f7f89 */ /* 0x000ee200000e0000 */
[----:B0-----:R-:W-:Y:S01]  /*23d20*/  FADD R156, R153, R156 ;  /* 0x0000009c999c7221 */ /* 0x001fe20000000000 */
[----:B-1----:R-:W-:Y:S01]  /*23d30*/  FADD R154, R152, R154 ;  /* 0x0000009a989a7221 */ /* 0x002fe20000000000 */
[----:B--2---:R-:W-:-:S03]  /*23d40*/  FADD R153, R155, R158 ;  /* 0x0000009e9b997221 */ /* 0x004fc60000000000 */
[----:B------:R-:W0:Y:S04]  /*23d50*/  SHFL.BFLY PT, R158, R156, 0x1, 0x1f ;  /* 0x0c201f009c9e7f89 */ /* 0x000e2800000e0000 */
[----:B------:R-:W1:Y:S01]  /*23d60*/  SHFL.BFLY PT, R155, R154, 0x1, 0x1f ;  /* 0x0c201f009a9b7f89 */ /* 0x000e6200000e0000 */
[----:B---3--:R-:W-:-:S03]  /*23d70*/  FADD R152, R157, R159 ;  /* 0x0000009f9d987221 */ /* 0x008fc60000000000 */
[----:B------:R-:W2:Y:S04]  /*23d80*/  SHFL.BFLY PT, R157, R153, 0x1, 0x1f ;  /* 0x0c201f00999d7f89 */ /* 0x000ea800000e0000 */
[----:B------:R-:W3:Y:S01]  /*23d90*/  SHFL.BFLY PT, R159, R152, 0x1, 0x1f ;  /* 0x0c201f00989f7f89 */ /* 0x000ee200000e0000 */
[----:B0-----:R-:W-:Y:S01]  /*23da0*/  FADD R156, R156, R158 ;  /* 0x0000009e9c9c7221 */ /* 0x001fe20000000000 */
[----:B-1----:R-:W-:-:S03]  /*23db0*/  FADD R154, R154, R155 ;  /* 0x0000009b9a9a7221 */ /* 0x002fc60000000000 */
[----:B------:R-:W-:Y:S01]  /*23dc0*/  FFMA R195, R4, R195, R156 ;  /* 0x000000c304c37223 */ /* 0x000fe2000000009c */
[----:B------:R-:W-:-:S04]  /*23dd0*/  FFMA R170, R3, R170, R154 ;  /* 0x000000aa03aa7223 */ /* 0x000fc8000000009a */
[----:B------:R-:W-:Y:S01]  /*23de0*/  STL [R1+0x758], R195 ;  /* 0x000758c301007387 */ /* 0x000fe20000100800 */
[----:B--2---:R-:W-:-:S03]  /*23df0*/  FADD R153, R153, R157 ;  /* 0x0000009d99997221 */ /* 0x004fc60000000000 */
[----:B------:R0:W-:Y:S01]  /*23e00*/  STL [R1+0x75c], R170 ;  /* 0x00075caa01007387 */ /* 0x0001e20000100800 */
[----:B---3--:R-:W-:Y:S01]  /*23e10*/  FADD R152, R152, R159 ;  /* 0x0000009f98987221 */ /* 0x008fe20000000000 */
[----:B------:R-:W-:Y:S01]  /*23e20*/  FFMA R194, R2, R194, R153 ;  /* 0x000000c202c27223 */ /* 0x000fe20000000099 */
[----:B0-----:R-:W0:Y:S02]  /*23e30*/  LDC R170, c[0x0][0x280] ;  /* 0x0000a000ffaa7b82 */ /* 0x001e240000000800 */
[----:B------:R-:W-:Y:S01]  /*23e40*/  FFMA R171, R0, R171, R152 ;  /* 0x000000ab00ab7223 */ /* 0x000fe20000000098 */
[----:B------:R1:W-:Y:S04]  /*23e50*/  STL [R1+0x70c], R167 ;  /* 0x00070ca701007387 */ /* 0x0003e80000100800 */
        /* <DEDUP_REMOVED lines=9> */
[----:B------:R1:W-:Y:S01]  /*23ef0*/  STL [R1+0x6fc], R173 ;  /* 0x0006fcad01007387 */ /* 0x0003e20000100800 */
[----:B0-----:R-:W-:-:S13]  /*23f00*/  ISETP.GE.AND P0, PT, R167, R170, PT ;  /* 0x000000aaa700720c */ /* 0x001fda0003f06270 */
[----:B-1----:R-:W-:Y:S05]  /*23f10*/  @!P0 BRA `(.L_x_1) ;  /* 0xffffff0c00508947 */ /* 0x002fea000383ffff */
.L_x_0:
[----:B------:R-:W2:Y:S04]  /*23f20*/  LDL.LU R174, [R1+0x760] ;  /* 0x0007600001ae7983 */ /* 0x000ea80000300800 */
[----:B------:R-:W3:Y:S04]  /*23f30*/  LDL.LU R175, [R1+0x754] ;  /* 0x0007540001af7983 */ /* 0x000ee80000300800 */
[----:B------:R-:W4:Y:S04]  /*23f40*/  LDL.LU R177, [R1+0x75c] ;  /* 0x00075c0001b17983 */ /* 0x000f280000300800 */
[----:B------:R-:W2:Y:S04]  /*23f50*/  LDL.LU R176, [R1+0x758] ;  /* 0x0007580001b07983 */ /* 0x000ea80000300800 */
[----:B------:R-:W2:Y:S04]  /*23f60*/  LDL.LU R178, [R1+0x400] ;  /* 0x0004000001b27983 */ /* 0x000ea80000300800 */
[----:B------:R-:W2:Y:S04]  /*23f70*/  LDL.LU R172, [R1+0x184] ;  /* 0x0001840001ac7983 */ /* 0x000ea80000300800 */
[----:B------:R-:W2:Y:S04]  /*23f80*/  LDL.LU R171, [R1+0x180] ;  /* 0x0001800001ab7983 */ /* 0x000ea80000300800 */
[----:B------:R-:W2:Y:S04]  /*23f90*/  LDL.LU R2, [R1+0x17c] ;  /* 0x00017c0001027983 */ /* 0x000ea80000300800 */
[----:B------:R-:W2:Y:S04]  /*23fa0*/  LDL.LU R173, [R1] ;  /* 0x0000000001ad7983 */ /* 0x000ea80000300800 */
        /* <DEDUP_REMOVED lines=21> */
[----:B------:R-:W0:Y:S01]  /*24100*/  S2R R187, SR_CgaCtaId ;  /* 0x0000000000bb7919 */ /* 0x000e220000008800 */
[----:B------:R-:W1:Y:S01]  /*24110*/  S2R R3, SR_TID.X ;  /* 0x0000000000037919 */ /* 0x000e620000002100 */
[----:B------:R-:W-:Y:S01]  /*24120*/  MOV R186, 0x400 ;  /* 0x0000040000ba7802 */ /* 0x000fe20000000f00 */
[----:B------:R-:W2:Y:S04]  /*24130*/  LDL.LU R185, [R1+0x8] ;  /* 0x0000080001b97983 */ /* 0x000ea80000300800 */
[----:B------:R-:W2:Y:S01]  /*24140*/  LDL.LU R183, [R1+0x408] ;  /* 0x0004080001b77983 */ /* 0x000ea20000300800 */
[----:B0-----:R-:W-:-:S02]  /*24150*/  LEA R186, R187, R186, 0x18 ;  /* 0x000000babbba7211 */ /* 0x001fc400078ec0ff */
[----:B-1----:R-:W-:Y:S02]  /*24160*/  LOP3.LUT R252, R3, 0x60, RZ, 0xc0, !PT ;  /* 0x0000006003fc7812 */ /* 0x002fe400078ec0ff */
[----:B---3--:R-:W-:-:S04]  /*24170*/  MOV R179, R175 ;  /* 0x000000af00b37202 */ /* 0x008fc80000000f00 */
[----:B------:R-:W-:Y:S01]  /*24180*/  MOV R5, R179 ;  /* 0x000000b300057202 */ /* 0x000fe20000000f00 */
[----:B----4-:R-:W-:Y:S01]  /*24190*/  IMAD.MOV.U32 R180, RZ, RZ, R177 ;  /* 0x000000ffffb47224 */ /* 0x010fe200078e00b1 */
[----:B--2---:R-:W-:Y:S02]  /*241a0*/  MOV R182, R178 ;  /* 0x000000b200b67202 */ /* 0x004fe40000000f00 */
[----:B------:R-:W-:-:S04]  /*241b0*/  MOV R178, R174 ;  /* 0x000000ae00b27202 */ /* 0x000fc80000000f00 */
[----:B------:R-:W-:Y:S02]  /*241c0*/  MOV R179, R178 ;  /* 0x000000b200b37202 */ /* 0x000fe40000000f00 */
[----:B------:R-:W-:Y:S01]  /*241d0*/  MOV R178, R176 ;  /* 0x000000b000b27202 */ /* 0x000fe20000000f00 */
[----:B------:R-:W-:Y:S01]  /*241e0*/  IMAD.MOV.U32 R175, RZ, RZ, R173 ;  /* 0x000000ffffaf7224 */ /* 0x000fe200078e00ad */
[----:B------:R-:W-:-:S04]  /*241f0*/  MOV R174, R170 ;  /* 0x000000aa00ae7202 */ /* 0x000fc80000000f00 */
[----:B------:R-:W-:Y:S02]  /*24200*/  MOV R177, R175 ;  /* 0x000000af00b17202 */ /* 0x000fe40000000f00 */
[----:B------:R-:W-:Y:S02]  /*24210*/  MOV R173, R169 ;  /* 0x000000a900ad7202 */ /* 0x000fe40000000f00 */
[----:B------:R-:W-:Y:S02]  /*24220*/  MOV R176, R174 ;  /* 0x000000ae00b07202 */ /* 0x000fe40000000f00 */
[----:B------:R-:W-:Y:S02]  /*24230*/  MOV R170, R168 ;  /* 0x000000a800aa7202 */ /* 0x000fe40000000f00 */
[----:B------:R-:W-:-:S03]  /*24240*/  MOV R175, R173 ;  /* 0x000000ad00af7202 */ /* 0x000fc60000000f00 */
[----:B------:R-:W-:Y:S01]  /*24250*/  IMAD.MOV.U32 R174, RZ, RZ, R170 ;  /* 0x000000ffffae7224 */ /* 0x000fe200078e00aa */
[----:B------:R-:W-:Y:S01]  /*24260*/  MOV R169, R167 ;  /* 0x000000a700a97202 */ /* 0x000fe20000000f00 */
[----:B------:R-:W-:-:S03]  /*24270*/  IMAD.MOV.U32 R168, RZ, RZ, R166 ;  /* 0x000000ffffa87224 */ /* 0x000fc600078e00a6 */
[----:B------:R-:W-:Y:S02]  /*24280*/  MOV R170, R169 ;  /* 0x000000a900aa7202 */ /* 0x000fe40000000f00 */
[----:B------:R-:W-:Y:S02]  /*24290*/  MOV R167, R165 ;  /* 0x000000a500a77202 */ /* 0x000fe40000000f00 */
[----:B------:R-:W-:Y:S02]  /*242a0*/  MOV R169, R168 ;  /* 0x000000a800a97202 */ /* 0x000fe40000000f00 */
[----:B------:R-:W-:Y:S02]  /*242b0*/  MOV R166, R164 ;  /* 0x000000a400a67202 */ /* 0x000fe40000000f00 */
[----:B------:R-:W-:Y:S02]  /*242c0*/  MOV R168, R167 ;  /* 0x000000a700a87202 */ /* 0x000fe40000000f00 */
[----:B------:R-:W-:-:S02]  /*242d0*/  MOV R165, R163 ;  /* 0x000000a300a57202 */ /* 0x000fc40000000f00 */
[----:B------:R-:W-:Y:S02]  /*242e0*/  MOV R167, R166 ;  /* 0x000000a600a77202 */ /* 0x000fe40000000f00 */
[----:B------:R-:W-:Y:S01]  /*242f0*/  MOV R164, R162 ;  /* 0x000000a200a47202 */ /* 0x000fe20000000f00 */
[----:B------:R-:W-:Y:S01]  /*24300*/  IMAD.MOV.U32 R163, RZ, RZ, R161 ;  /* 0x000000ffffa37224 */ /* 0x000fe200078e00a1 */
[----:B------:R-:W-:Y:S02]  /*24310*/  MOV R162, R160 ;  /* 0x000000a000a27202 */ /* 0x000fe40000000f00 */
[----:B------:R-:W-:Y:S02]  /*24320*/  MOV R161, R0 ;  /* 0x0000000000a17202 */ /* 0x000fe40000000f00 */
[----:B------:R-:W0:Y:S01]  /*24330*/  S2R R0, SR_TID.X ;  /* 0x0000000000007919 */ /* 0x000e220000002100 */
[----:B------:R-:W-:Y:S02]  /*24340*/  MOV R160, R159 ;  /* 0x0000009f00a07202 */ /* 0x000fe40000000f00 */
[----:B------:R-:W-:-:S03]  /*24350*/  MOV R159, R158 ;  /* 0x0000009e009f7202 */ /* 0x000fc60000000f00 */
[----:B------:R-:W-:Y:S02]  /*24360*/  IMAD.MOV.U32 R166, RZ, RZ, R160 ;  /* 0x000000ffffa67224 */ /* 0x000fe400078e00a0 */
[----:B------:R-:W-:Y:S01]  /*24370*/  IMAD.MOV.U32 R158, RZ, RZ, R157 ;  /* 0x000000ffff9e7224 */ /* 0x000fe200078e009d */
[----:B------:R-:W-:Y:S02]  /*24380*/  MOV R160, R159 ;  /* 0x0000009f00a07202 */ /* 0x000fe40000000f00 */
[----:B------:R-:W-:Y:S02]  /*24390*/  MOV R157, R4 ;  /* 0x00000004009d7202 */ /* 0x000fe40000000f00 */
[----:B------:R-:W-:Y:S02]  /*243a0*/  SHF.R.U32.HI R4, RZ, 0x1, R3 ;  /* 0x00000001ff047819 */ /* 0x000fe40000011603 */
[----:B------:R-:W-:Y:S02]  /*243b0*/  SHF.L.U32 R3, R3, 0x1, RZ ;  /* 0x0000000103037819 */ /* 0x000fe400000006ff */
[----:B------:R-:W-:-:S02]  /*243c0*/  MOV R159, R158 ;  /* 0x0000009e009f7202 */ /* 0x000fc40000000f00 */
[----:B------:R-:W-:Y:S02]  /*243d0*/  LOP3.LUT R3, R3, 0xf8, RZ, 0xc0, !PT ;  /* 0x000000f803037812 */ /* 0x000fe400078ec0ff */
[----:B------:R-:W-:Y:S02]  /*243e0*/  MOV R158, R157 ;  /* 0x0000009d009e7202 */ /* 0x000fe40000000f00 */
[----:B0-----:R-:W-:-:S04]  /*243f0*/  LOP3.LUT R0, R0, 0x7f, RZ, 0xc0, !PT ;  /* 0x0000007f00007812 */ /* 0x001fc800078ec0ff */
[----:B------:R-:W-:-:S05]  /*24400*/  LEA R0, R0, R186, 0x4 ;  /* 0x000000ba00007211 */ /* 0x000fca00078e20ff */
[----:B------:R0:W-:Y:S04]  /*24410*/  STL [R1+0xdd4], R0 ;  /* 0x000dd40001007387 */ /* 0x0001e80000100800 */
[----:B------:R-:W2:Y:S04]  /*24420*/  LDL.LU R157, [R1+0x150] ;  /* 0x00015000019d7983 */ /* 0x000ea80000300800 */
[----:B------:R-:W3:Y:S01]  /*24430*/  LDL.LU R173, [R1+0x188] ;  /* 0x0001880001ad7983 */ /* 0x000ee20000300800 */
[----:B------:R-:W-:Y:S01]  /*24440*/  IMAD.MOV.U32 R181, RZ, RZ, R178 ;  /* 0x000000ffffb57224 */ /* 0x000fe200078e00b2 */
[----:B0-----:R-:W-:-:S02]  /*24450*/  IADD3 R0, R186, R3, RZ ;  /* 0x00000003ba007210 */ /* 0x001fc40007ffe0ff */
[----:B------:R-:W-:Y:S02]  /*24460*/  MOV R178, R177 ;  /* 0x000000b100b27202 */ /* 0x000fe40000000f00 */
[----:B------:R-:W-:Y:S01]  /*24470*/  MOV R177, R176 ;  /* 0x000000b000b17202 */ /* 0x000fe20000000f00 */
[----:B------:R0:W-:Y:S01]  /*24480*/  STL [R1+0xdcc], R0 ;  /* 0x000dcc0001007387 */ /* 0x0001e20000100800 */
[----:B------:R-:W-:Y:S02]  /*24490*/  MOV R176, R175 ;  /* 0x000000af00b07202 */ /* 0x000fe40000000f00 */
[----:B------:R-:W-:Y:S02]  /*244a0*/  MOV R175, R174 ;  /* 0x000000ae00af7202 */ /* 0x000fe40000000f00 */
[----:B------:R-:W-:Y:S02]  /*244b0*/  LOP3.LUT R4, R4, 0x4, RZ, 0xc0, !PT ;  /* 0x0000000404047812 */ /* 0x000fe400078ec0ff */
[----:B------:R-:W-:Y:S01]  /*244c0*/  FSETP.GT.AND P1, PT, |R5|, 8.50705917302346158658e+37, PT ;  /* 0x7e8000000500780b */ /* 0x000fe20003f24200 */
[----:B0-----:R-:W4:Y:S01]  /*244d0*/  LDL.LU R0, [R1+0xd20] ;  /* 0x000d200001007983 */ /* 0x001f220000300800 */
[----:B------:R-:W-:Y:S01]  /*244e0*/  MOV R3, R180 ;  /* 0x000000b400037202 */ /* 0x000fe20000000f00 */
[----:B------:R-:W-:Y:S01]  /*244f0*/  FMUL R7, R183, 0.25 ;  /* 0x3e800000b7077820 */ /* 0x000fe20000400000 */
[----:B------:R-:W-:Y:S01]  /*24500*/  FMUL R6, R182, 0.25 ;  /* 0x3e800000b6067820 */ /* 0x000fe20000400000 */
[----:B-----5:R-:W-:Y:S01]  /*24510*/  FMUL R10, R151, 0.25 ;  /* 0x3e800000970a7820 */ /* 0x020fe20000400000 */
[----:B------:R-:W-:Y:S01]  /*24520*/  FMUL R9, R150, 0.25 ;  /* 0x3e80000096097820 */ /* 0x000fe20000400000 */
[----:B------:R-:W-:Y:S01]  /*24530*/  BAR.SYNC.DEFER_BLOCKING 0x0 ;  /* 0x0000000000007b1d */ /* 0x000fe20000010000 */
[----:B---3--:R-:W-:Y:S01]  /*24540*/  IMAD.MOV.U32 R174, RZ, RZ, R173 ;  /* 0x000000ffffae7224 */ /* 0x008fe200078e00ad */
[----:B------:R-:W-:-:S02]  /*24550*/  MOV R173, R172 ;  /* 0x000000ac00ad7202 */ /* 0x000fc40000000f00 */
[----:B------:R-:W-:Y:S02]  /*24560*/  MOV R172, R171 ;  /* 0x000000ab00ac7202 */ /* 0x000fe40000000f00 */
[----:B------:R-:W-:Y:S01]  /*24570*/  MOV R171, R2 ;  /* 0x0000000200ab7202 */ /* 0x000fe20000000f00 */
[----:B------:R-:W-:Y:S01]  /*24580*/  FMUL R2, R185, 0.25 ;  /* 0x3e800000b9027820 */ /* 0x000fe20000400000 */
[----:B----4-:R-:W-:Y:S02]  /*24590*/  IMAD R252, R252, 0x8, R0 ;  /* 0x00000008fcfc7824 */ /* 0x010fe400078e0200 */
[----:B------:R-:W3:Y:S04]  /*245a0*/  LDL.LU R0, [R1+0xd24] ;  /* 0x000d240001007983 */ /* 0x000ee80000300800 */
[----:B------:R-:W-:Y:S01]  /*245b0*/  STL [R1+0xdd8], R252 ;  /* 0x000dd8fc01007387 */ /* 0x000fe20000100800 */
[----:B------:R-:W-:-:S02]  /*245c0*/  FSETP.GT.AND P3, PT, |R3|, 8.50705917302346158658e+37, PT ;  /* 0x7e8000000300780b */ /* 0x000fc40003f64200 */
[----:B------:R-:W-:Y:S02]  /*245d0*/  MOV R180, R176 ;  /* 0x000000b000b47202 */ /* 0x000fe40000000f00 */
[----:B---3--:R-:W-:Y:S02]  /*245e0*/  IADD3 R0, R4, R0, RZ ;  /* 0x0000000004007210 */ /* 0x008fe40007ffe0ff */
[----:B------:R-:W-:-:S03]  /*245f0*/  MOV R4, R179 ;  /* 0x000000b300047202 */ /* 0x000fc60000000f00 */
[----:B------:R0:W-:Y:S01]  /*24600*/  STL [R1+0xdd0], R0 ;  /* 0x000dd00001007387 */ /* 0x0001e20000100800 */
[----:B------:R-:W-:Y:S02]  /*24610*/  MOV R179, R175 ;  /* 0x000000af00b37202 */ /* 0x000fe40000000f00 */
[----:B------:R-:W-:Y:S02]  /*24620*/  FSETP.GT.AND P0, PT, |R4|, 8.50705917302346158658e+37, PT ;  /* 0x7e8000000400780b */ /* 0x000fe40003f04200 */
[----:B0-----:R-:W-:Y:S01]  /*24630*/  FSEL R0, R2, R185, P1 ;  /* 0x000000b902007208 */ /* 0x001fe20000800000 */
[----:B------:R-:W-:Y:S01]  /*24640*/  IMAD.MOV.U32 R185, RZ, RZ, R178 ;  /* 0x000000ffffb97224 */ /* 0x000fe200078e00b2 */
[----:B------:R-:W-:-:S03]  /*24650*/  MOV R175, R174 ;  /* 0x000000ae00af7202 */ /* 0x000fc60000000f00 */
[----:B------:R-:W-:Y:S01]  /*24660*/  FMUL R8, R185, 0.25 ;  /* 0x3e800000b9087820 */ /* 0x000fe20000400000 */
[----:B------:R-:W-:Y:S01]  /*24670*/  IMAD.MOV.U32 R174, RZ, RZ, R173 ;  /* 0x000000ffffae7224 */ /* 0x000fe200078e00ad */
[----:B------:R0:W-:Y:S01]  /*24680*/  STL [R1+0x870], R0 ;  /* 0x0008700001007387 */ /* 0x0001e20000100800 */
[----:B------:R-:W-:Y:S02]  /*24690*/  MOV R173, R172 ;  /* 0x000000ac00ad7202 */ /* 0x000fe40000000f00 */
[----:B------:R-:W-:Y:S02]  /*246a0*/  MOV R172, R171 ;  /* 0x000000ab00ac7202 */ /* 0x000fe40000000f00 */
[----:B------:R-:W-:Y:S01]  /*246b0*/  MOV R2, R181 ;  /* 0x000000b500027202 */ /* 0x000fe20000000f00 */
[----:B------:R-:W3:Y:S01]  /*246c0*/  LDL.LU R171, [R1+0x178] ;  /* 0x0001780001ab7983 */ /* 0x000ee20000300800 */
[----:B------:R-:W-:Y:S02]  /*246d0*/  MOV R181, R177 ;  /* 0x000000b100b57202 */ /* 0x000fe40000000f00 */
[----:B0-----:R-:W-:Y:S01]  /*246e0*/  FSEL R0, R8, R185, P0 ;  /* 0x000000b908007208 */ /* 0x001fe20000000000 */
[----:B------:R-:W4:Y:S04]  /*246f0*/  LDL.LU R178, [R1+0x19c] ;  /* 0x00019c0001b27983 */ /* 0x000f280000300800 */
[----:B------:R-:W2:Y:S04]  /*24700*/  LDL.LU R177, [R1+0x198] ;  /* 0x0001980001b17983 */ /* 0x000ea80000300800 */
[----:B------:R-:W3:Y:S01]  /*24710*/  LDL.LU R176, [R1+0x194] ;  /* 0x0001940001b07983 */ /* 0x000ee20000300800 */
[----:B------:R-:W-:-:S03]  /*24720*/  FSETP.GT.AND P2, PT, |R2|, 8.50705917302346158658e+37, PT ;  /* 0x7e8000000200780b */ /* 0x000fc60003f44200 */
[----:B------:R0:W-:Y:S02]  /*24730*/  STL [R1+0x864], R0 ;  /* 0x0008640001007387 */ /* 0x0001e40000100800 */
[----:B0-----:R-:W-:-:S05]  /*24740*/  FSEL R0, R7, R183, P3 ;  /* 0x000000b707007208 */ /* 0x001fca0001800000 */
[----:B------:R0:W-:Y:S02]  /*24750*/  STL [R1+0x86c], R0 ;  /* 0x00086c0001007387 */ /* 0x0001e40000100800 */
[----:B0-----:R-:W-:-:S05]  /*24760*/  FSEL R0, R6, R182, P2 ;  /* 0x000000b606007208 */ /* 0x001fca0001000000 */
[----:B------:R0:W-:Y:S02]  /*24770*/  STL [R1+0x868], R0 ;  /* 0x0008680001007387 */ /* 0x0001e40000100800 */
[----:B0-----:R-:W-:Y:S01]  /*24780*/  FSEL R0, R10, R151, P1 ;  /* 0x000000970a007208 */ /* 0x001fe20000800000 */
[----:B------:R-:W-:-:S04]  /*24790*/  FMUL R10, R149, 0.25 ;  /* 0x3e800000950a7820 */ /* 0x000fc80000400000 */
[----:B------:R0:W-:Y:S02]  /*247a0*/  STL [R1+0x860], R0 ;  /* 0x0008600001007387 */ /* 0x0001e40000100800 */
[----:B0-----:R-:W-:Y:S01]  /*247b0*/  FSEL R0, R9, R150, P1 ;  /* 0x0000009609007208 */ /* 0x001fe20000800000 */
[----:B------:R-:W-:-:S04]  /*247c0*/  FMUL R9, R148, 0.25 ;  /* 0x3e80000094097820 */ /* 0x000fc80000400000 */
[----:B------:R0:W-:Y:S01]  /*247d0*/  STL [R1+0x858], R0 ;  /* 0x0008580001007387 */ /* 0x0001e20000100800 */
[----:B------:R-:W-:Y:S01]  /*247e0*/  FMUL R8, R147, 0.25 ;  /* 0x3e80000093087820 */ /* 0x000fe20000400000 */
[----:B0-----:R-:W-:-:S05]  /*247f0*/  FSEL R0, R10, R149, P0 ;  /* 0x000000950a007208 */ /* 0x001fca0000000000 */
        /* <DEDUP_REMOVED lines=336> */
[----:B------:R0:W-:Y:S02]  /*25d00*/  STL [R1+0x69c], R0 ;  /* 0x00069c0001007387 */ /* 0x0001e40000100800 */
[----:B0-----:R-:W-:-:S05]  /*25d10*/  FSEL R0, R7, R36, P0 ;  /* 0x0000002407007208 */ /* 0x001fca0000000000 */
[----:B------:R0:W-:Y:S02]  /*25d20*/  STL [R1+0x694], R0 ;  /* 0x0006940001007387 */ /* 0x0001e40000100800 */
[----:B0-----:R-:W-:-:S05]  /*25d30*/  FSEL R0, R6, R35, P1 ;  /* 0x0000002306007208 */ /* 0x001fca0000800000 */
[----:B------:R0:W-:Y:S04]  /*25d40*/  STL [R1+0x690], R0 ;  /* 0x0006900001007387 */ /* 0x0001e80000100800 */
[----:B------:R-:W4:Y:S04]  /*25d50*/  LDL.LU R186, [R1+0x1fc] ;  /* 0x0001fc0001ba7983 */ /* 0x000f280000300800 */
[----:B------:R-:W2:Y:S04]  /*25d60*/  LDL.LU R185, [R1+0x1f8] ;  /* 0x0001f80001b97983 */ /* 0x000ea80000300800 */
[----:B------:R-:W3:Y:S04]  /*25d70*/  LDL.LU R183, [R1+0x1f4] ;  /* 0x0001f40001b77983 */ /* 0x000ee80000300800 */
[----:B------:R-:W3:Y:S01]  /*25d80*/  LDL.LU R182, [R1+0x1f0] ;  /* 0x0001f00001b67983 */ /* 0x000ee20000300800 */
[----:B------:R-:W-:Y:S01]  /*25d90*/  FMUL R10, R34, 0.25 ;  /* 0x3e800000220a7820 */ /* 0x000fe20000400000 */
[----:B------:R-:W-:-:S04]  /*25da0*/  FMUL R9, R33, 0.25 ;  /* 0x3e80000021097820 */ /* 0x000fc80000400000 */
        /* <DEDUP_REMOVED lines=14> */
[----:B------:R0:W-:Y:S04]  /*25e90*/  STL [R1+0x678], R0 ;  /* 0x0006780001007387 */ /* 0x0001e80000100800 */
[----:B------:R-:W3:Y:S04]  /*25ea0*/  LDL.LU R198, [R1+0x1e8] ;  /* 0x0001e80001c67983 */ /* 0x000ee80000300800 */
[----:B------:R-:W3:Y:S01]  /*25eb0*/  LDL.LU R197, [R1+0x1e4] ;  /* 0x0001e40001c57983 */ /* 0x000ee20000300800 */
[----:B0-----:R-:W-:-:S03]  /*25ec0*/  FSEL R0, R10, R29, P0 ;  /* 0x0000001d0a007208 */ /* 0x001fc60000000000 */
[----:B------:R-:W3:Y:S01]  /*25ed0*/  LDL.LU R196, [R1+0x1e0] ;  /* 0x0001e00001c47983 */ /* 0x000ee20000300800 */
[----:B------:R-:W-:-:S03]  /*25ee0*/  FMUL R8, R27, 0.25 ;  /* 0x3e8000001b087820 */ /* 0x000fc60000400000 */
[----:B------:R-:W3:Y:S04]  /*25ef0*/  LDL.LU R195, [R1+0x1dc] ;  /* 0x0001dc0001c37983 */ /* 0x000ee80000300800 */
        /* <DEDUP_REMOVED lines=11> */
[----:B------:R0:W-:Y:S04]  /*25fb0*/  STL [R1+0x66c], R0 ;  /* 0x00066c0001007387 */ /* 0x0001e80000100800 */
[----:B------:R-:W3:Y:S04]  /*25fc0*/  LDL.LU R194, [R1+0x1d4] ;  /* 0x0001d40001c27983 */ /* 0x000ee80000300800 */
[----:B------:R-:W3:Y:S01]  /*25fd0*/  LDL.LU R193, [R1+0x1d0] ;  /* 0x0001d00001c17983 */ /* 0x000ee20000300800 */
[----:B0-----:R-:W-:-:S03]  /*25fe0*/  FSEL R0, R10, R24, P0 ;  /* 0x000000180a007208 */ /* 0x001fc60000000000 */
[----:B------:R-:W3:Y:S04]  /*25ff0*/  LDL.LU R192, [R1+0x1cc] ;  /* 0x0001cc0001c07983 */ /* 0x000ee80000300800 */
[----:B------:R-:W3:Y:S04]  /*26000*/  LDL.LU R191, [R1+0x1c8] ;  /* 0x0001c80001bf7983 */ /* 0x000ee80000300800 */
[----:B------:R0:W-:Y:S01]  /*26010*/  STL [R1+0x664], R0 ;  /* 0x0006640001007387 */ /* 0x0001e20000100800 */
[----:B----4-:R-:W-:Y:S01]  /*26020*/  FMUL R9, R186, 0.25 ;  /* 0x3e800000ba097820 */ /* 0x010fe20000400000 */
[----:B--2---:R-:W-:-:S04]  /*26030*/  FMUL R8, R185, 0.25 ;  /* 0x3e800000b9087820 */ /* 0x004fc80000400000 */
[----:B0-----:R-:W-:Y:S01]  /*26040*/  FSEL R0, R9, R186, P1 ;  /* 0x000000ba09007208 */ /* 0x001fe20000800000 */
[----:B---3--:R-:W-:-:S04]  /*26050*/  FMUL R7, R183, 0.25 ;  /* 0x3e800000b7077820 */ /* 0x008fc80000400000 */
[----:B------:R0:W-:Y:S01]  /*26060*/  STL [R1+0x660], R0 ;  /* 0x0006600001007387 */ /* 0x0001e20000100800 */
[----:B------:R-:W-:Y:S01]  /*26070*/  FMUL R6, R182, 0.25 ;  /* 0x3e800000b6067820 */ /* 0x000fe20000400000 */
[----:B0-----:R-:W-:-:S05]  /*26080*/  FSEL R0, R8, R185, P1 ;  /* 0x000000b908007208 */ /* 0x001fca0000800000 */
[----:B------:R0:W-:Y:S04]  /*26090*/  STL [R1+0x658], R0 ;  /* 0x0006580001007387 */ /* 0x0001e80000100800 */
[----:B------:R-:W2:Y:S04]  /*260a0*/  LDL.LU R190, [R1+0x1c0] ;  /* 0x0001c00001be7983 */ /* 0x000ea80000300800 */
[----:B------:R-:W3:Y:S01]  /*260b0*/  LDL.LU R189, [R1+0x1bc] ;  /* 0x0001bc0001bd7983 */ /* 0x000ee20000300800 */
[----:B0-----:R-:W-:-:S03]  /*260c0*/  FSEL R0, R7, R183, P0 ;  /* 0x000000b707007208 */ /* 0x001fc60000000000 */
[----:B------:R-:W4:Y:S04]  /*260d0*/  LDL.LU R188, [R1+0x1b8] ;  /* 0x0001b80001bc7983 */ /* 0x000f280000300800 */
[----:B------:R-:W4:Y:S04]  /*260e0*/  LDL.LU R187, [R1+0x1b4] ;  /* 0x0001b40001bb7983 */ /* 0x000f280000300800 */
[----:B------:R0:W-:Y:S02]  /*260f0*/  STL [R1+0x65c], R0 ;  /* 0x00065c0001007387 */ /* 0x0001e40000100800 */
[----:B0-----:R-:W-:-:S02]  /*26100*/  FSEL R0, R6, R182, P0 ;  /* 0x000000b606007208 */ /* 0x001fc40000000000 */
[----:B------:R-:W-:Y:S02]  /*26110*/  MOV R182, R181 ;  /* 0x000000b500b67202 */ /* 0x000fe40000000f00 */
[----:B------:R-:W-:Y:S01]  /*26120*/  MOV R181, R180 ;  /* 0x000000b400b57202 */ /* 0x000fe20000000f00 */
[----:B------:R-:W-:Y:S01]  /*26130*/  IMAD.MOV.U32 R180, RZ, RZ, R179 ;  /* 0x000000ffffb47224 */ /* 0x000fe200078e00b3 */
[----:B------:R-:W-:Y:S01]  /*26140*/  MOV R179, R178 ;  /* 0x000000b200b37202 */ /* 0x000fe20000000f00 */
[----:B------:R0:W-:Y:S01]  /*26150*/  STL [R1+0x654], R0 ;  /* 0x0006540001007387 */ /* 0x0001e20000100800 */
[----:B------:R-:W-:Y:S02]  /*26160*/  MOV R178, R177 ;  /* 0x000000b100b27202 */ /* 0x000fe40000000f00 */
[----:B------:R-:W-:Y:S02]  /*26170*/  MOV R177, R176 ;  /* 0x000000b000b17202 */ /* 0x000fe40000000f00 */
[----:B------:R-:W2:Y:S01]  /*26180*/  LDL.LU R176, [R1+0x1b0] ;  /* 0x0001b00001b07983 */ /* 0x000ea20000300800 */
[----:B------:R-:W-:-:S05]  /*26190*/  FMUL R10, R182, 0.25 ;  /* 0x3e800000b60a7820 */ /* 0x000fca0000400000 */
[----:B0-----:R-:W-:-:S05]  /*261a0*/  FSEL R0, R10, R182, P1 ;  /* 0x000000b60a007208 */ /* 0x001fca0000800000 */
[----:B------:R0:W-:Y:S01]  /*261b0*/  STL [R1+0x650], R0 ;  /* 0x0006500001007387 */ /* 0x0001e20000100800 */
[----:B------:R-:W-:-:S03]  /*261c0*/  MOV R186, R181 ;  /* 0x000000b500ba7202 */ /* 0x000fc60000000f00 */
[----:B------:R-:W4:Y:S04]  /*261d0*/  LDL.LU R185, [R1+0x1ac] ;  /* 0x0001ac0001b97983 */ /* 0x000f280000300800 */
[----:B------:R-:W4:Y:S01]  /*261e0*/  LDL.LU R183, [R1+0x1a8] ;  /* 0x0001a80001b77983 */ /* 0x000f220000300800 */
[----:B------:R-:W-:-:S03]  /*261f0*/  FMUL R9, R198, 0.25 ;  /* 0x3e800000c6097820 */ /* 0x000fc60000400000 */
[----:B------:R-:W4:Y:S01]  /*26200*/  LDL.LU R182, [R1+0x1a4] ;  /* 0x0001a40001b67983 */ /* 0x000f220000300800 */
[----:B------:R-:W-:Y:S01]  /*26210*/  FMUL R8, R197, 0.25 ;  /* 0x3e800000c5087820 */ /* 0x000fe20000400000 */
[----:B0-----:R-:W-:Y:S02]  /*26220*/  FSEL R0, R9, R198, P1 ;  /* 0x000000c609007208 */ /* 0x001fe40000800000 */
[----:B------:R-:W4:Y:S01]  /*26230*/  LDL.LU R181, [R1+0x1a0] ;  /* 0x0001a00001b57983 */ /* 0x000f220000300800 */
[----:B------:R-:W-:-:S03]  /*26240*/  FMUL R7, R196, 0.25 ;  /* 0x3e800000c4077820 */ /* 0x000fc60000400000 */
[----:B------:R0:W-:Y:S01]  /*26250*/  STL [R1+0x648], R0 ;  /* 0x0006480001007387 */ /* 0x0001e20000100800 */
[----:B------:R-:W-:Y:S01]  /*26260*/  FMUL R6, R195, 0.25 ;  /* 0x3e800000c3067820 */ /* 0x000fe20000400000 */
[----:B0-----:R-:W-:-:S05]  /*26270*/  FSEL R0, R8, R197, P0 ;  /* 0x000000c508007208 */ /* 0x001fca0000000000 */
[----:B------:R0:W-:Y:S02]  /*26280*/  STL [R1+0x64c], R0 ;  /* 0x00064c0001007387 */ /* 0x0001e40000100800 */
[----:B0-----:R-:W-:-:S05]  /*26290*/  FSEL R0, R7, R196, P0 ;  /* 0x000000c407007208 */ /* 0x001fca0000000000 */
[----:B------:R0:W-:Y:S02]  /*262a0*/  STL [R1+0x644], R0 ;  /* 0x0006440001007387 */ /* 0x0001e40000100800 */
[----:B0-----:R-:W-:Y:S01]  /*262b0*/  FSEL R0, R6, R195, P1 ;  /* 0x000000c306007208 */ /* 0x001fe20000800000 */
[----:B------:R-:W-:Y:S01]  /*262c0*/  IMAD.MOV.U32 R195, RZ, RZ, R186 ;  /* 0x000000ffffc37224 */ /* 0x000fe200078e00ba */
[----:B------:R-:W-:Y:S02]  /*262d0*/  MOV R186, R180 ;  /* 0x000000b400ba7202 */ /* 0x000fe40000000f00 */
[----:B------:R-:W-:Y:S02]  /*262e0*/  MOV R180, R179 ;  /* 0x000000b300b47202 */ /* 0x000fe40000000f00 */
[----:B------:R-:W-:Y:S01]  /*262f0*/  MOV R179, R178 ;  /* 0x000000b200b37202 */ /* 0x000fe20000000f00 */
[----:B------:R0:W-:Y:S01]  /*26300*/  STL [R1+0x640], R0 ;  /* 0x0006400001007387 */ /* 0x0001e20000100800 */
[----:B------:R-:W-:Y:S01]  /*26310*/  MOV R178, R177 ;  /* 0x000000b100b27202 */ /* 0x000fe20000000f00 */
[----:B--2---:R-:W-:-:S02]  /*26320*/  IMAD.MOV.U32 R177, RZ, RZ, R176 ;  /* 0x000000ffffb17224 */ /* 0x004fc400078e00b0 */
[----:B------:R-:W2:Y:S01]  /*26330*/  LDL.LU R176, [R1+0x190] ;  /* 0x0001900001b07983 */ /* 0x000ea20000300800 */
        /* <DEDUP_REMOVED lines=13> */
[----:B0-----:R-:W-:Y:S02]  /*26410*/  FSEL R0, R6, R191, P1 ;  /* 0x000000bf06007208 */ /* 0x001fe40000800000 */
[----:B------:R-:W-:Y:S02]  /*26420*/  MOV R191, R186 ;  /* 0x000000ba00bf7202 */ /* 0x000fe40000000f00 */
[----:B------:R-:W-:Y:S01]  /*26430*/  MOV R186, R177 ;  /* 0x000000b100ba7202 */ /* 0x000fe20000000f00 */
[----:B------:R0:W-:Y:S01]  /*26440*/  STL [R1+0x628], R0 ;  /* 0x0006280001007387 */ /* 0x0001e20000100800 */
[----:B--2---:R-:W-:-:S03]  /*26450*/  MOV R177, R176 ;  /* 0x000000b000b17202 */ /* 0x004fc60000000f00 */
[----:B------:R-:W2:Y:S01]  /*26460*/  LDL.LU R176, [R1+0x18c] ;  /* 0x00018c0001b07983 */ /* 0x000ea20000300800 */
[----:B------:R-:W-:Y:S01]  /*26470*/  FMUL R10, R191, 0.25 ;  /* 0x3e800000bf0a7820 */ /* 0x000fe20000400000 */
[----:B------:R-:W-:-:S04]  /*26480*/  FMUL R9, R190, 0.25 ;  /* 0x3e800000be097820 */ /* 0x000fc80000400000 */
[----:B0-----:R-:W-:Y:S01]  /*26490*/  FSEL R0, R10, R191, P0 ;  /* 0x000000bf0a007208 */ /* 0x001fe20000000000 */
[----:B---3--:R-:W-:-:S04]  /*264a0*/  FMUL R8, R189, 0.25 ;  /* 0x3e800000bd087820 */ /* 0x008fc80000400000 */
[----:B------:R0:W-:Y:S01]  /*264b0*/  STL [R1+0x62c], R0 ;  /* 0x00062c0001007387 */ /* 0x0001e20000100800 */
[----:B----4-:R-:W-:Y:S01]  /*264c0*/  FMUL R7, R188, 0.25 ;  /* 0x3e800000bc077820 */ /* 0x010fe20000400000 */
[----:B------:R-:W-:Y:S01]  /*264d0*/  FMUL R6, R187, 0.25 ;  /* 0x3e800000bb067820 */ /* 0x000fe20000400000 */
[----:B0-----:R-:W-:-:S05]  /*264e0*/  FSEL R0, R9, R190, P0 ;  /* 0x000000be09007208 */ /* 0x001fca0000000000 */
[----:B------:R0:W-:Y:S01]  /*264f0*/  STL [R1+0x624], R0 ;  /* 0x0006240001007387 */ /* 0x0001e20000100800 */
[----:B------:R-:W-:Y:S01]  /*26500*/  FSEL R7, R7, R188, P1 ;  /* 0x000000bc07077208 */ /* 0x000fe20000800000 */
[----:B------:R-:W-:Y:S01]  /*26510*/  FMUL R10, R186, 0.25 ;  /* 0x3e800000ba0a7820 */ /* 0x000fe20000400000 */
[----:B0-----:R-:W-:-:S05]  /*26520*/  FSEL R0, R8, R189, P1 ;  /* 0x000000bd08007208 */ /* 0x001fca0000800000 */
[----:B------:R0:W-:Y:S01]  /*26530*/  STL [R1+0x620], R0 ;  /* 0x0006200001007387 */ /* 0x0001e20000100800 */
[----:B------:R-:W-:-:S03]  /*26540*/  FMUL R9, R185, 0.25 ;  /* 0x3e800000b9097820 */ /* 0x000fc60000400000 */
[----:B------:R1:W-:Y:S01]  /*26550*/  STL [R1+0x618], R7 ;  /* 0x0006180701007387 */ /* 0x0003e20000100800 */
[----:B0-----:R-:W-:Y:S01]  /*26560*/  FSEL R0, R6, R187, P0 ;  /* 0x000000bb06007208 */ /* 0x001fe20000000000 */
[----:B------:R-:W-:-:S04]  /*26570*/  FMUL R8, R183, 0.25 ;  /* 0x3e800000b7087820 */ /* 0x000fc80000400000 */
[----:B------:R0:W-:Y:S01]  /*26580*/  STL [R1+0x61c], R0 ;  /* 0x00061c0001007387 */ /* 0x0001e20000100800 */
[----:B-1----:R-:W-:Y:S01]  /*26590*/  FMUL R7, R182, 0.25 ;  /* 0x3e800000b6077820 */ /* 0x002fe20000400000 */
[----:B------:R-:W-:Y:S01]  /*265a0*/  FMUL R6, R181, 0.25 ;  /* 0x3e800000b5067820 */ /* 0x000fe20000400000 */
[----:B------:R-:W-:Y:S02]  /*265b0*/  FSEL R8, R8, R183, P1 ;  /* 0x000000b708087208 */ /* 0x000fe40000800000 */
[----:B0-----:R-:W-:-:S05]  /*265c0*/  FSEL R0, R10, R186, P0 ;  /* 0x000000ba0a007208 */ /* 0x001fca0000000000 */
[----:B------:R0:W-:Y:S01]  /*265d0*/  STL [R1+0x614], R0 ;  /* 0x0006140001007387 */ /* 0x0001e20000100800 */
[----:B------:R-:W-:Y:S01]  /*265e0*/  FSEL R7, R7, R182, P0 ;  /* 0x000000b607077208 */ /* 0x000fe20000000000 */
[----:B------:R-:W-:Y:S01]  /*265f0*/  FMUL R10, R180, 0.25 ;  /* 0x3e800000b40a7820 */ /* 0x000fe20000400000 */
[----:B0-----:R-:W-:Y:S01]  /*26600*/  FSEL R0, R9, R185, P1 ;  /* 0x000000b909007208 */ /* 0x001fe20000800000 */
[----:B------:R-:W-:-:S04]  /*26610*/  FMUL R9, R179, 0.25 ;  /* 0x3e800000b3097820 */ /* 0x000fc80000400000 */
[----:B------:R0:W-:Y:S04]  /*26620*/  STL [R1+0x610], R0 ;  /* 0x0006100001007387 */ /* 0x0001e80000100800 */
[----:B------:R1:W-:Y:S01]  /*26630*/  STL [R1+0x400], R8 ;  /* 0x0004000801007387 */ /* 0x0003e20000100800 */
[----:B------:R-:W-:Y:S02]  /*26640*/  FSEL R10, R10, R180, P1 ;  /* 0x000000b40a0a7208 */ /* 0x000fe40000800000 */
[----:B0-----:R-:W-:Y:S01]  /*26650*/  FSEL R0, R6, R181, P0 ;  /* 0x000000b506007208 */ /* 0x001fe20000000000 */
[----:B------:R0:W-:Y:S01]  /*26660*/  STL [R1+0x408], R7 ;  /* 0x0004080701007387 */ /* 0x0001e20000100800 */
[----:B-1----:R-:W-:-:S03]  /*26670*/  FMUL R8, R178, 0.25 ;  /* 0x3e800000b2087820 */ /* 0x002fc60000400000 */
[----:B------:R1:W-:Y:S01]  /*26680*/  STL [R1+0x1fc], R0 ;  /* 0x0001fc0001007387 */ /* 0x0003e20000100800 */
[----:B------:R-:W-:Y:S01]  /*26690*/  FSEL R9, R9, R179, P1 ;  /* 0x000000b309097208 */ /* 0x000fe20000800000 */
[----:B0-----:R-:W-:Y:S02]  /*266a0*/  FMUL R7, R177, 0.25 ;  /* 0x3e800000b1077820 */ /* 0x001fe40000400000 */
[----:B------:R0:W-:Y:S01]  /*266b0*/  STL [R1+0x1f8], R10 ;  /* 0x0001f80a01007387 */ /* 0x0001e20000100800 */
[----:B-1----:R-:W-:-:S03]  /*266c0*/  FSEL R0, R8, R178, P0 ;  /* 0x000000b208007208 */ /* 0x002fc60000000000 */
[----:B------:R1:W-:Y:S01]  /*266d0*/  STL [R1+0x1f0], R9 ;  /* 0x0001f00901007387 */ /* 0x0003e20000100800 */
[----:B------:R-:W-:-:S03]  /*266e0*/  FSEL R7, R7, R177, P0 ;  /* 0x000000b107077208 */ /* 0x000fc60000000000 */
[----:B------:R-:W-:Y:S01]  /*266f0*/  STL [R1+0x1f4], R0 ;  /* 0x0001f40001007387 */ /* 0x000fe20000100800 */
[----:B0-----:R-:W-:Y:S01]  /*26700*/  FMUL R10, R175, 0.25 ;  /* 0x3e800000af0a7820 */ /* 0x001fe20000400000 */
[----:B------:R-:W-:Y:S01]  /*26710*/  FMUL R8, R173, 0.25 ;  /* 0x3e800000ad087820 */ /* 0x000fe20000400000 */
[----:B-1----:R-:W-:Y:S01]  /*26720*/  FMUL R9, R174, 0.25 ;  /* 0x3e800000ae097820 */ /* 0x002fe20000400000 */
[----:B------:R0:W-:Y:S02]  /*26730*/  STL [R1+0x1ec], R7 ;  /* 0x0001ec0701007387 */ /* 0x0001e40000100800 */
[----:B------:R-:W-:Y:S02]  /*26740*/  FSEL R10, R10, R175, P1 ;  /* 0x000000af0a0a7208 */ /* 0x000fe40000800000 */
[----:B------:R-:W-:Y:S01]  /*26750*/  FSEL R8, R8, R173, P0 ;  /* 0x000000ad08087208 */ /* 0x000fe20000000000 */
[----:B0-----:R-:W-:-:S05]  /*26760*/  FMUL R7, R172, 0.25 ;  /* 0x3e800000ac077820 */ /* 0x001fca0000400000 */
[----:B------:R-:W-:Y:S01]  /*26770*/  FSEL R7, R7, R172, P1 ;  /* 0x000000ac07077208 */ /* 0x000fe20000800000 */
[----:B--2---:R-:W-:-:S05]  /*26780*/  FMUL R6, R176, 0.25 ;  /* 0x3e800000b0067820 */ /* 0x004fca0000400000 */
[----:B------:R-:W-:Y:S01]  /*26790*/  FSEL R0, R6, R176, P1 ;  /* 0x000000b006007208 */ /* 0x000fe20000800000 */
[----:B------:R-:W-:-:S04]  /*267a0*/  FMUL R6, R171, 0.25 ;  /* 0x3e800000ab067820 */ /* 0x000fc80000400000 */
[----:B------:R0:W-:Y:S04]  /*267b0*/  STL [R1+0x1e8], R0 ;  /* 0x0001e80001007387 */ /* 0x0001e80000100800 */
[----:B------:R1:W-:Y:S01]  /*267c0*/  STL [R1+0x1e0], R10 ;  /* 0x0001e00a01007387 */ /* 0x0003e20000100800 */
[----:B0-----:R-:W-:Y:S01]  /*267d0*/  FSEL R0, R9, R174, P0 ;  /* 0x000000ae09007208 */ /* 0x001fe20000000000 */
[----:B------:R-:W-:Y:S01]  /*267e0*/  FMUL R9, R169, 0.25 ;  /* 0x3e800000a9097820 */ /* 0x000fe20000400000 */
[----:B-1----:R-:W-:-:S03]  /*267f0*/  FMUL R10, R170, 0.25 ;  /* 0x3e800000aa0a7820 */ /* 0x002fc60000400000 */
[----:B------:R0:W-:Y:S04]  /*26800*/  STL [R1+0x1e4], R0 ;  /* 0x0001e40001007387 */ /* 0x0001e80000100800 */
[----:B------:R1:W-:Y:S01]  /*26810*/  STL [R1+0x1dc], R8 ;  /* 0x0001dc0801007387 */ /* 0x0003e20000100800 */
[----:B------:R-:W-:Y:S02]  /*26820*/  FSEL R10, R10, R170, P0 ;  /* 0x000000aa0a0a7208 */ /* 0x000fe40000000000 */
[----:B0-----:R-:W-:Y:S01]  /*26830*/  FSEL R0, R6, R171, P1 ;  /* 0x000000ab06007208 */ /* 0x001fe20000800000 */
[----:B------:R0:W-:Y:S01]  /*26840*/  STL [R1+0x1d8], R7 ;  /* 0x0001d80701007387 */ /* 0x0001e20000100800 */
[----:B-1----:R-:W-:-:S03]  /*26850*/  FMUL R8, R168, 0.25 ;  /* 0x3e800000a8087820 */ /* 0x002fc60000400000 */
[----:B------:R1:W-:Y:S01]  /*26860*/  STL [R1+0x1d0], R0 ;  /* 0x0001d00001007387 */ /* 0x0003e20000100800 */
[----:B------:R-:W-:Y:S01]  /*26870*/  FMUL R6, R165, 0.25 ;  /* 0x3e800000a5067820 */ /* 0x000fe20000400000 */
[----:B------:R-:W-:Y:S01]  /*26880*/  FSEL R8, R8, R168, P1 ;  /* 0x000000a808087208 */ /* 0x000fe20000800000 */
[----:B0-----:R-:W-:Y:S01]  /*26890*/  FMUL R7, R167, 0.25 ;  /* 0x3e800000a7077820 */ /* 0x001fe20000400000 */
[----:B-1----:R-:W-:Y:S01]  /*268a0*/  FSEL R0, R9, R169, P0 ;  /* 0x000000a909007208 */ /* 0x002fe20000000000 */
[----:B------:R0:W-:Y:S03]  /*268b0*/  STL [R1+0x1d4], R10 ;  /* 0x0001d40a01007387 */ /* 0x0001e60000100800 */
[----:B------:R-:W-:Y:S01]  /*268c0*/  FSEL R7, R7, R167, P1 ;  /* 0x000000a707077208 */ /* 0x000fe20000800000 */
[----:B------:R1:W-:Y:S01]  /*268d0*/  STL [R1+0x1cc], R0 ;  /* 0x0001cc0001007387 */ /* 0x0003e20000100800 */
[----:B------:R-:W-:-:S03]  /*268e0*/  FMUL R9, R160, 0.25 ;  /* 0x3e800000a0097820 */ /* 0x000fc60000400000 */
[----:B------:R2:W-:Y:S01]  /*268f0*/  STL [R1+0x1c8], R8 ;  /* 0x0001c80801007387 */ /* 0x0005e20000100800 */
[----:B0-----:R-:W-:Y:S01]  /*26900*/  FMUL R10, R166, 0.25 ;  /* 0x3e800000a60a7820 */ /* 0x001fe20000400000 */
[----:B-1----:R-:W-:Y:S02]  /*26910*/  FSEL R0, R6, R165, P0 ;  /* 0x000000a506007208 */ /* 0x002fe40000000000 */
[----:B------:R-:W3:Y:S01]  /*26920*/  LDL.LU R165, [R1+0x138] ;  /* 0x0001380001a57983 */ /* 0x000ee20000300800 */
[----:B--2---:R-:W-:Y:S01]  /*26930*/  FMUL R8, R159, 0.25 ;  /* 0x3e8000009f087820 */ /* 0x004fe20000400000 */
[----:B------:R-:W-:Y:S02]  /*26940*/  FSEL R10, R10, R166, P0 ;  /* 0x000000a60a0a7208 */ /* 0x000fe40000000000 */
[----:B------:R0:W-:Y:S01]  /*26950*/  STL [R1+0x1c0], R7 ;  /* 0x0001c00701007387 */ /* 0x0001e20000100800 */
[----:B------:R-:W-:-:S03]  /*26960*/  FMUL R6, R157, 0.25 ;  /* 0x3e8000009d067820 */ /* 0x000fc60000400000 */
[----:B------:R1:W-:Y:S01]  /*26970*/  STL [R1+0x1c4], R0 ;  /* 0x0001c40001007387 */ /* 0x0003e20000100800 */
[----:B------:R-:W-:Y:S01]  /*26980*/  FSEL R8, R8, R159, P1 ;  /* 0x0000009f08087208 */ /* 0x000fe20000800000 */
[----:B0-----:R-:W-:Y:S01]  /*26990*/  FMUL R7, R158, 0.25 ;  /* 0x3e8000009e077820 */ /* 0x001fe20000400000 */
[----:B-1----:R-:W-:Y:S01]  /*269a0*/  FSEL R0, R9, R160, P1 ;  /* 0x000000a009007208 */ /* 0x002fe20000800000 */
[----:B------:R-:W-:Y:S03]  /*269b0*/  STL [R1+0x1bc], R10 ;  /* 0x0001bc0a01007387 */ /* 0x000fe60000100800 */
[----:B------:R-:W-:Y:S01]  /*269c0*/  FSEL R7, R7, R158, P0 ;  /* 0x0000009e07077208 */ /* 0x000fe20000000000 */
[----:B------:R0:W-:Y:S04]  /*269d0*/  STL [R1+0x1b8], R0 ;  /* 0x0001b80001007387 */ /* 0x0001e80000100800 */
[----:B------:R1:W-:Y:S04]  /*269e0*/  STL [R1+0x1b0], R8 ;  /* 0x0001b00801007387 */ /* 0x0003e80000100800 */
[----:B------:R-:W2:Y:S01]  /*269f0*/  LDL.LU R166, [R1+0x124] ;  /* 0x0001240001a67983 */ /* 0x000ea20000300800 */
[----:B0-----:R-:W-:-:S03]  /*26a00*/  FSEL R0, R6, R157, P0 ;  /* 0x0000009d06007208 */ /* 0x001fc60000000000 */
[----:B------:R0:W-:Y:S04]  /*26a10*/  STL [R1+0x1b4], R7 ;  /* 0x0001b40701007387 */ /* 0x0001e80000100800 */
[----:B------:R-:W4:Y:S04]  /*26a20*/  LDL.LU R160, [R1+0x120] ;  /* 0x0001200001a07983 */ /* 0x000f280000300800 */
[----:B------:R0:W-:Y:S01]  /*26a30*/  STL [R1+0x1ac], R0 ;  /* 0x0001ac0001007387 */ /* 0x0001e20000100800 */
[----:B------:R-:W-:-:S03]  /*26a40*/  FMUL R10, R156, 0.25 ;  /* 0x3e8000009c0a7820 */ /* 0x000fc60000400000 */
[----:B------:R-:W4:Y:S01]  /*26a50*/  LDL.LU R159, [R1+0x11c] ;  /* 0x00011c00019f7983 */ /* 0x000f220000300800 */
[----:B------:R-:W-:-:S03]  /*26a60*/  FMUL R9, R155, 0.25 ;  /* 0x3e8000009b097820 */ /* 0x000fc60000400000 */
[----:B------:R-:W4:Y:S01]  /*26a70*/  LDL.LU R158, [R1+0x118] ;  /* 0x00011800019e7983 */ /* 0x000f220000300800 */
[----:B-1----:R-:W-:-:S03]  /*26a80*/  FMUL R8, R154, 0.25 ;  /* 0x3e8000009a087820 */ /* 0x002fc60000400000 */
[----:B------:R-:W4:Y:S01]  /*26a90*/  LDL.LU R157, [R1+0x114] ;  /* 0x00011400019d7983 */ /* 0x000f220000300800 */
[----:B0-----:R-:W-:Y:S01]  /*26aa0*/  FMUL R7, R153, 0.25 ;  /* 0x3e80000099077820 */ /* 0x001fe20000400000 */
[----:B------:R-:W-:Y:S01]  /*26ab0*/  FSEL R10, R10, R156, P1 ;  /* 0x0000009c0a0a7208 */ /* 0x000fe20000800000 */
[----:B------:R-:W-:Y:S01]  /*26ac0*/  FMUL R6, R152, 0.25 ;  /* 0x3e80000098067820 */ /* 0x000fe20000400000 */
[----:B------:R-:W-:Y:S02]  /*26ad0*/  FSEL R0, R9, R155, P1 ;  /* 0x0000009b09007208 */ /* 0x000fe40000800000 */
[----:B------:R-:W-:Y:S01]  /*26ae0*/  FSEL R8, R8, R154, P0 ;  /* 0x0000009a08087208 */ /* 0x000fe20000000000 */
[----:B------:R-:W-:Y:S01]  /*26af0*/  STL [R1+0x1a8], R10 ;  /* 0x0001a80a01007387 */ /* 0x000fe20000100800 */
[----:B------:R-:W-:-:S03]  /*26b00*/  FSEL R7, R7, R153, P0 ;  /* 0x0000009907077208 */ /* 0x000fc60000000000 */
[----:B------:R0:W-:Y:S04]  /*26b10*/  STL [R1+0x1a0], R0 ;  /* 0x0001a00001007387 */ /* 0x0001e80000100800 */
[----:B------:R1:W-:Y:S04]  /*26b20*/  STL [R1+0x1a4], R8 ;  /* 0x0001a40801007387 */ /* 0x0003e80000100800 */
[----:B------:R-:W4:Y:S01]  /*26b30*/  LDL.LU R156, [R1+0x110] ;  /* 0x00011000019c7983 */ /* 0x000f220000300800 */
[----:B0-----:R-:W-:-:S03]  /*26b40*/  FSEL R0, R6, R152, P1 ;  /* 0x0000009806007208 */ /* 0x001fc60000800000 */
[----:B------:R0:W-:Y:S04]  /*26b50*/  STL [R1+0x19c], R7 ;  /* 0x00019c0701007387 */ /* 0x0001e80000100800 */
[----:B------:R-:W4:Y:S04]  /*26b60*/  LDL.LU R155, [R1+0x10c] ;  /* 0x00010c00019b7983 */ /* 0x000f280000300800 */
[----:B------:R0:W-:Y:S04]  /*26b70*/  STL [R1+0x198], R0 ;  /* 0x0001980001007387 */ /* 0x0001e80000100800 */
[----:B------:R-:W4:Y:S04]  /*26b80*/  LDL.LU R154, [R1+0x108] ;  /* 0x00010800019a7983 */ /* 0x000f280000300800 */
[----:B------:R-:W4:Y:S04]  /*26b90*/  LDL.LU R153, [R1+0x104] ;  /* 0x0001040001997983 */ /* 0x000f280000300800 */
[----:B------:R-:W4:Y:S01]  /*26ba0*/  LDL.LU R152, [R1+0x100] ;  /* 0x0001000001987983 */ /* 0x000f220000300800 */
[----:B------:R-:W-:Y:S01]  /*26bb0*/  FMUL R9, R164, 0.25 ;  /* 0x3e800000a4097820 */ /* 0x000fe20000400000 */
[----:B-1----:R-:W-:Y:S01]  /*26bc0*/  FMUL R8, R163, 0.25 ;  /* 0x3e800000a3087820 */ /* 0x002fe20000400000 */
[----:B0-----:R-:W-:Y:S01]  /*26bd0*/  FMUL R7, R162, 0.25 ;  /* 0x3e800000a2077820 */ /* 0x001fe20000400000 */
[----:B------:R-:W-:-:S02]  /*26be0*/  FMUL R6, R161, 0.25 ;  /* 0x3e800000a1067820 */ /* 0x000fc40000400000 */
[----:B------:R-:W-:Y:S02]  /*26bf0*/  FSEL R0, R9, R164, P0 ;  /* 0x000000a409007208 */ /* 0x000fe40000000000 */
[----:B------:R-:W-:Y:S02]  /*26c00*/  FSEL R8, R8, R163, P0 ;  /* 0x000000a308087208 */ /* 0x000fe40000000000 */
[----:B------:R-:W-:Y:S01]  /*26c10*/  FSEL R7, R7, R162, P1 ;  /* 0x000000a207077208 */ /* 0x000fe20000800000 */
[----:B---3--:R-:W-:-:S05]  /*26c20*/  FMUL R10, R165, 0.25 ;  /* 0x3e800000a50a7820 */ /* 0x008fca0000400000 */
[----:B------:R-:W-:-:S05]  /*26c30*/  FSEL R10, R10, R165, P1 ;  /* 0x000000a50a0a7208 */ /* 0x000fca0000800000 */
[----:B------:R-:W-:Y:S04]  /*26c40*/  STL [R1+0x190], R10 ;  /* 0x0001900a01007387 */ /* 0x000fe80000100800 */
[----:B------:R0:W-:Y:S04]  /*26c50*/  STL [R1+0x194], R0 ;  /* 0x0001940001007387 */ /* 0x0001e80000100800 */
[----:B------:R1:W-:Y:S04]  /*26c60*/  STL [R1+0x18c], R8 ;  /* 0x00018c0801007387 */ /* 0x0003e80000100800 */
[----:B------:R-:W3:Y:S01]  /*26c70*/  LDL.LU R165, [R1+0xfc] ;  /* 0x0000fc0001a57983 */ /* 0x000ee20000300800 */
[----:B0-----:R-:W-:-:S03]  /*26c80*/  FSEL R0, R6, R161, P1 ;  /* 0x000000a106007208 */ /* 0x001fc60000800000 */
[----:B------:R-:W-:Y:S04]  /*26c90*/  STL [R1+0x188], R7 ;  /* 0x0001880701007387 */ /* 0x000fe80000100800 */
[----:B------:R-:W3:Y:S01]  /*26ca0*/  LDL.LU R164, [R1+0xf8] ;  /* 0x0000f80001a47983 */ /* 0x000ee20000300800 */
[----:B--2---:R-:W-:-:S03]  /*26cb0*/  FMUL R10, R166, 0.25 ;  /* 0x3e800000a60a7820 */ /* 0x004fc60000400000 */
[----:B------:R0:W-:Y:S01]  /*26cc0*/  STL [R1+0x180], R0 ;  /* 0x0001800001007387 */ /* 0x0001e20000100800 */
[----:B----4-:R-:W-:-:S03]  /*26cd0*/  FMUL R9, R160, 0.25 ;  /* 0x3e800000a0097820 */ /* 0x010fc60000400000 */
[----:B------:R-:W2:Y:S01]  /*26ce0*/  LDL.LU R163, [R1+0xf4] ;  /* 0x0000f40001a37983 */ /* 0x000ea20000300800 */
[----:B------:R-:W-:-:S03]  /*26cf0*/  FSEL R10, R10, R166, P0 ;  /* 0x000000a60a0a7208 */ /* 0x000fc60000000000 */
[----:B------:R-:W4:Y:S01]  /*26d00*/  LDL.LU R162, [R1+0xf0] ;  /* 0x0000f00001a27983 */ /* 0x000f220000300800 */
[----:B-1----:R-:W-:Y:S01]  /*26d10*/  FMUL R8, R159, 0.25 ;  /* 0x3e8000009f087820 */ /* 0x002fe20000400000 */
[----:B0-----:R-:W-:Y:S02]  /*26d20*/  FSEL R0, R9, R160, P0 ;  /* 0x000000a009007208 */ /* 0x001fe40000000000 */
[----:B------:R-:W4:Y:S01]  /*26d30*/  LDL.LU R161, [R1+0xec] ;  /* 0x0000ec0001a17983 */ /* 0x000f220000300800 */
[----:B------:R-:W-:Y:S01]  /*26d40*/  FMUL R7, R158, 0.25 ;  /* 0x3e8000009e077820 */ /* 0x000fe20000400000 */
[----:B------:R-:W-:Y:S01]  /*26d50*/  FSEL R8, R8, R159, P1 ;  /* 0x0000009f08087208 */ /* 0x000fe20000800000 */
[----:B------:R-:W-:Y:S01]  /*26d60*/  FMUL R6, R157, 0.25 ;  /* 0x3e8000009d067820 */ /* 0x000fe20000400000 */
[----:B------:R-:W-:Y:S02]  /*26d70*/  STL [R1+0x184], R10 ;  /* 0x0001840a01007387 */ /* 0x000fe40000100800 */
[----:B------:R-:W-:-:S02]  /*26d80*/  FSEL R7, R7, R158, P1 ;  /* 0x0000009e07077208 */ /* 0x000fc40000800000 */
[----:B------:R0:W-:Y:S04]  /*26d90*/  STL [R1+0x17c], R0 ;  /* 0x00017c0001007387 */ /* 0x0001e80000100800 */
[----:B------:R1:W-:Y:S04]  /*26da0*/  STL [R1+0x178], R8 ;  /* 0x0001780801007387 */ /* 0x0003e80000100800 */
[----:B------:R-:W4:Y:S01]  /*26db0*/  LDL.LU R166, [R1+0xe8] ;  /* 0x0000e80001a67983 */ /* 0x000f220000300800 */
        /* <DEDUP_REMOVED lines=10> */
[----:B------:R-:W-:Y:S01]  /*26e60*/  FSEL R10, R10, R156, P0 ;  /* 0x0000009c0a0a7208 */ /* 0x000fe20000000000 */
[----:B0-----:R-:W-:Y:S01]  /*26e70*/  FMUL R7, R153, 0.25 ;  /* 0x3e80000099077820 */ /* 0x001fe20000400000 */
[----:B------:R-:W-:Y:S02]  /*26e80*/  FSEL R0, R9, R155, P1 ;  /* 0x0000009b09007208 */ /* 0x000fe40000800000 */
[----:B------:R-:W-:Y:S01]  /*26e90*/  FSEL R8, R8, R154, P1 ;  /* 0x0000009a08087208 */ /* 0x000fe20000800000 */
[----:B------:R-:W-:Y:S01]  /*26ea0*/  FMUL R6, R152, 0.25 ;  /* 0x3e80000098067820 */ /* 0x000fe20000400000 */
[----:B------:R-:W-:Y:S01]  /*26eb0*/  STL [R1+0x16c], R10 ;  /* 0x00016c0a01007387 */ /* 0x000fe20000100800 */
[----:B------:R-:W-:-:S03]  /*26ec0*/  FSEL R7, R7, R153, P0 ;  /* 0x0000009907077208 */ /* 0x000fc60000000000 */
[----:B------:R0:W-:Y:S04]  /*26ed0*/  STL [R1+0x168], R0 ;  /* 0x0001680001007387 */ /* 0x0001e80000100800 */
[----:B------:R-:W-:Y:S04]  /*26ee0*/  STL [R1+0x160], R8 ;  /* 0x0001600801007387 */ /* 0x000fe80000100800 */
[----:B------:R-:W4:Y:S01]  /*26ef0*/  LDL.LU R156, [R1+0xd4] ;  /* 0x0000d400019c7983 */ /* 0x000f220000300800 */
[----:B0-----:R-:W-:-:S03]  /*26f00*/  FSEL R0, R6, R152, P0 ;  /* 0x0000009806007208 */ /* 0x001fc60000000000 */
[----:B------:R-:W-:Y:S04]  /*26f10*/  STL [R1+0x164], R7 ;  /* 0x0001640701007387 */ /* 0x000fe80000100800 */
[----:B------:R-:W4:Y:S04]  /*26f20*/  LDL.LU R155, [R1+0xd0] ;  /* 0x0000d000019b7983 */ /* 0x000f280000300800 */
[----:B------:R0:W-:Y:S04]  /*26f30*/  STL [R1+0x15c], R0 ;  /* 0x00015c0001007387 */ /* 0x0001e80000100800 */
[----:B------:R-:W4:Y:S04]  /*26f40*/  LDL.LU R154, [R1+0xcc] ;  /* 0x0000cc00019a7983 */ /* 0x000f280000300800 */
[----:B------:R-:W4:Y:S04]  /*26f50*/  LDL.LU R153, [R1+0xc8] ;  /* 0x0000c80001997983 */ /* 0x000f280000300800 */
[----:B------:R-:W4:Y:S01]  /*26f60*/  LDL.LU R152, [R1+0xc4] ;  /* 0x0000c40001987983 */ /* 0x000f220000300800 */
[----:B---3--:R-:W-:Y:S01]  /*26f70*/  FMUL R10, R165, 0.25 ;  /* 0x3e800000a50a7820 */ /* 0x008fe20000400000 */
[----:B------:R-:W-:-:S04]  /*26f80*/  FMUL R9, R164, 0.25 ;  /* 0x3e800000a4097820 */ /* 0x000fc80000400000 */
[----:B------:R-:W-:Y:S02]  /*26f90*/  FSEL R10, R10, R165, P1 ;  /* 0x000000a50a0a7208 */ /* 0x000fe40000800000 */
[----:B0-----:R-:W-:Y:S01]  /*26fa0*/  FSEL R0, R9, R164, P1 ;  /* 0x000000a409007208 */ /* 0x001fe20000800000 */
[----:B--2---:R-:W-:Y:S01]  /*26fb0*/  FMUL R8, R163, 0.25 ;  /* 0x3e800000a3087820 */ /* 0x004fe20000400000 */
[----:B----4-:R-:W-:-:S04]  /*26fc0*/  FMUL R7, R162, 0.25 ;  /* 0x3e800000a2077820 */ /* 0x010fc80000400000 */
[----:B------:R-:W-:Y:S01]  /*26fd0*/  FSEL R8, R8, R163, P0 ;  /* 0x000000a308087208 */ /* 0x000fe20000000000 */
[----:B------:R-:W-:Y:S01]  /*26fe0*/  STL [R1+0x158], R10 ;  /* 0x0001580a01007387 */ /* 0x000fe20000100800 */
[----:B------:R-:W-:Y:S01]  /*26ff0*/  FMUL R6, R161, 0.25 ;  /* 0x3e800000a1067820 */ /* 0x000fe20000400000 */
[----:B------:R-:W-:Y:S02]  /*27000*/  FSEL R7, R7, R162, P0 ;  /* 0x000000a207077208 */ /* 0x000fe40000000000 */
[----:B------:R0:W-:Y:S04]  /*27010*/  STL [R1+0x150], R0 ;  /* 0x0001500001007387 */ /* 0x0001e80000100800 */
[----:B------:R1:W-:Y:S04]  /*27020*/  STL [R1+0x154], R8 ;  /* 0x0001540801007387 */ /* 0x0003e80000100800 */
[----:B------:R-:W2:Y:S01]  /*27030*/  LDL.LU R165, [R1+0xc0] ;  /* 0x0000c00001a57983 */ /* 0x000ea20000300800 */
[----:B0-----:R-:W-:-:S03]  /*27040*/  FSEL R0, R6, R161, P1 ;  /* 0x000000a106007208 */ /* 0x001fc60000800000 */
[----:B------:R-:W-:Y:S04]  /*27050*/  STL [R1+0x14c], R7 ;  /* 0x00014c0701007387 */ /* 0x000fe80000100800 */
[----:B------:R-:W3:Y:S01]  /*27060*/  LDL.LU R164, [R1+0xbc] ;  /* 0x0000bc0001a47983 */ /* 0x000ee20000300800 */
[----:B------:R-:W-:-:S03]  /*27070*/  FMUL R10, R166, 0.25 ;  /* 0x3e800000a60a7820 */ /* 0x000fc60000400000 */
[----:B------:R0:W-:Y:S01]  /*27080*/  STL [R1+0x148], R0 ;  /* 0x0001480001007387 */ /* 0x0001e20000100800 */
[----:B------:R-:W-:-:S03]  /*27090*/  FMUL R9, R160, 0.25 ;  /* 0x3e800000a0097820 */ /* 0x000fc60000400000 */
[----:B------:R-:W4:Y:S01]  /*270a0*/  LDL.LU R163, [R1+0xb8] ;  /* 0x0000b80001a37983 */ /* 0x000f220000300800 */
        /* <DEDUP_REMOVED lines=40> */
[----:B--2---:R-:W-:Y:S01]  /*27330*/  FMUL R10, R165, 0.25 ;  /* 0x3e800000a50a7820 */ /* 0x004fe20000400000 */
[----:B---3--:R-:W-:-:S04]  /*27340*/  FMUL R9, R164, 0.25 ;  /* 0x3e800000a4097820 */ /* 0x008fc80000400000 */
[----:B------:R-:W-:Y:S02]  /*27350*/  FSEL R10, R10, R165, P0 ;  /* 0x000000a50a0a7208 */ /* 0x000fe40000000000 */
[----:B0-----:R-:W-:Y:S01]  /*27360*/  FSEL R0, R9, R164, P1 ;  /* 0x000000a409007208 */ /* 0x001fe20000800000 */
[----:B----4-:R-:W-:Y:S01]  /*27370*/  FMUL R8, R163, 0.25 ;  /* 0x3e800000a3087820 */ /* 0x010fe20000400000 */
[----:B------:R-:W-:-:S04]  /*27380*/  FMUL R7, R162, 0.25 ;  /* 0x3e800000a2077820 */ /* 0x000fc80000400000 */
        /* <DEDUP_REMOVED lines=28> */
[----:B------:R-:W-:Y:S04]  /*27550*/  STL [R1+0xfc], R7 ;  /* 0x0000fc0701007387 */ /* 0x000fe80000100800 */
[----:B------:R-:W4:Y:S04]  /*27560*/  LDL.LU R159, [R1+0x6c] ;  /* 0x00006c00019f7983 */ /* 0x000f280000300800 */
[----:B------:R0:W-:Y:S01]  /*27570*/  STL [R1+0xf8], R0 ;  /* 0x0000f80001007387 */ /* 0x0001e20000100800 */
[----:B------:R-:W-:-:S03]  /*27580*/  FMUL R10, R156, 0.25 ;  /* 0x3e8000009c0a7820 */ /* 0x000fc60000400000 */
[----:B------:R-:W4:Y:S01]  /*27590*/  LDL.LU R158, [R1+0x68] ;  /* 0x00006800019e7983 */ /* 0x000f220000300800 */
[----:B------:R-:W-:-:S03]  /*275a0*/  FMUL R9, R155, 0.25 ;  /* 0x3e8000009b097820 */ /* 0x000fc60000400000 */
[----:B------:R-:W4:Y:S01]  /*275b0*/  LDL.LU R157, [R1+0x64] ;  /* 0x00006400019d7983 */ /* 0x000f220000300800 */
[----:B-1----:R-:W-:Y:S01]  /*275c0*/  FMUL R8, R154, 0.25 ;  /* 0x3e8000009a087820 */ /* 0x002fe20000400000 */
[----:B------:R-:W-:Y:S02]  /*275d0*/  FSEL R10, R10, R156, P1 ;  /* 0x0000009c0a0a7208 */ /* 0x000fe40000800000 */
[----:B------:R-:W4:Y:S01]  /*275e0*/  LDL.LU R167, [R1+0x60] ;  /* 0x0000600001a77983 */ /* 0x000f220000300800 */
[----:B0-----:R-:W-:Y:S01]  /*275f0*/  FSEL R0, R9, R155, P0 ;  /* 0x0000009b09007208 */ /* 0x001fe20000000000 */
[----:B------:R-:W-:Y:S01]  /*27600*/  FMUL R7, R153, 0.25 ;  /* 0x3e80000099077820 */ /* 0x000fe20000400000 */
[----:B------:R-:W-:Y:S01]  /*27610*/  FSEL R8, R8, R154, P0 ;  /* 0x0000009a08087208 */ /* 0x000fe20000000000 */
[----:B------:R-:W-:Y:S01]  /*27620*/  FMUL R6, R152, 0.25 ;  /* 0x3e80000098067820 */ /* 0x000fe20000400000 */
[----:B------:R-:W-:Y:S02]  /*27630*/  STL [R1+0xf0], R10 ;  /* 0x0000f00a01007387 */ /* 0x000fe40000100800 */
[----:B------:R-:W-:-:S02]  /*27640*/  FSEL R7, R7, R153, P1 ;  /* 0x0000009907077208 */ /* 0x000fc40000800000 */
        /* <DEDUP_REMOVED lines=21> */
[----:B------:R-:W-:Y:S04]  /*277a0*/  STL [R1+0xd8], R8 ;  /* 0x0000d80801007387 */ /* 0x000fe80000100800 */
[----:B------:R-:W2:Y:S01]  /*277b0*/  LDL.LU R166, [R1+0x48] ;  /* 0x0000480001a67983 */ /* 0x000ea20000300800 */
[----:B0-----:R-:W-:-:S03]  /*277c0*/  FSEL R0, R6, R161, P0 ;  /* 0x000000a106007208 */ /* 0x001fc60000000000 */
[----:B------:R-:W-:Y:S04]  /*277d0*/  STL [R1+0xd0], R7 ;  /* 0x0000d00701007387 */ /* 0x000fe80000100800 */
[----:B------:R-:W3:Y:S01]  /*277e0*/  LDL.LU R165, [R1+0x44] ;  /* 0x0000440001a57983 */ /* 0x000ee20000300800 */
[----:B------:R-:W-:-:S03]  /*277f0*/  FMUL R10, R160, 0.25 ;  /* 0x3e800000a00a7820 */ /* 0x000fc60000400000 */
[----:B------:R0:W-:Y:S04]  /*27800*/  STL [R1+0xd4], R0 ;  /* 0x0000d40001007387 */ /* 0x0001e80000100800 */
[----:B------:R-:W4:Y:S01]  /*27810*/  LDL.LU R164, [R1+0x40] ;  /* 0x0000400001a47983 */ /* 0x000f220000300800 */
[----:B------:R-:W-:-:S03]  /*27820*/  FMUL R9, R159, 0.25 ;  /* 0x3e8000009f097820 */ /* 0x000fc60000400000 */
[----:B------:R-:W4:Y:S01]  /*27830*/  LDL.LU R163, [R1+0x3c] ;  /* 0x00003c0001a37983 */ /* 0x000f220000300800 */
[----:B0-----:R-:W-:Y:S01]  /*27840*/  FSEL R0, R10, R160, P0 ;  /* 0x000000a00a007208 */ /* 0x001fe20000000000 */
[----:B------:R-:W-:Y:S01]  /*27850*/  FMUL R8, R158, 0.25 ;  /* 0x3e8000009e087820 */ /* 0x000fe20000400000 */
[----:B------:R-:W-:Y:S01]  /*27860*/  FSEL R9, R9, R159, P1 ;  /* 0x0000009f09097208 */ /* 0x000fe20000800000 */
[----:B------:R-:W4:Y:S01]  /*27870*/  LDL.LU R162, [R1+0x38] ;  /* 0x0000380001a27983 */ /* 0x000f220000300800 */
[----:B------:R-:W-:Y:S02]  /*27880*/  FMUL R7, R157, 0.25 ;  /* 0x3e8000009d077820 */ /* 0x000fe40000400000 */
[----:B------:R-:W-:Y:S01]  /*27890*/  FSEL R8, R8, R158, P1 ;  /* 0x0000009e08087208 */ /* 0x000fe20000800000 */
[----:B------:R0:W-:Y:S04]  /*278a0*/  STL [R1+0xcc], R0 ;  /* 0x0000cc0001007387 */ /* 0x0001e80000100800 */
[----:B------:R1:W-:Y:S04]  /*278b0*/  STL [R1+0xc8], R9 ;  /* 0x0000c80901007387 */ /* 0x0003e80000100800 */
[----:B------:R-:W4:Y:S01]  /*278c0*/  LDL.LU R161, [R1+0x34] ;  /* 0x0000340001a17983 */ /* 0x000f220000300800 */
[----:B0-----:R-:W-:-:S03]  /*278d0*/  FSEL R0, R7, R157, P0 ;  /* 0x0000009d07007208 */ /* 0x001fc60000000000 */
[----:B------:R-:W-:Y:S01]  /*278e0*/  STL [R1+0xc0], R8 ;  /* 0x0000c00801007387 */ /* 0x000fe20000100800 */
[----:B------:R-:W-:-:S03]  /*278f0*/  FMUL R6, R167, 0.25 ;  /* 0x3e800000a7067820 */ /* 0x000fc60000400000 */
[----:B------:R-:W4:Y:S04]  /*27900*/  LDL.LU R160, [R1+0x30] ;  /* 0x0000300001a07983 */ /* 0x000f280000300800 */
[----:B------:R0:W-:Y:S04]  /*27910*/  STL [R1+0xc4], R0 ;  /* 0x0000c40001007387 */ /* 0x0001e80000100800 */
[----:B------:R-:W4:Y:S01]  /*27920*/  LDL.LU R159, [R1+0x2c] ;  /* 0x00002c00019f7983 */ /* 0x000f220000300800 */
[----:B------:R-:W-:-:S03]  /*27930*/  FMUL R10, R156, 0.25 ;  /* 0x3e8000009c0a7820 */ /* 0x000fc60000400000 */
[----:B------:R-:W4:Y:S01]  /*27940*/  LDL.LU R158, [R1+0x28] ;  /* 0x00002800019e7983 */ /* 0x000f220000300800 */
[----:B-1----:R-:W-:Y:S01]  /*27950*/  FMUL R9, R155, 0.25 ;  /* 0x3e8000009b097820 */ /* 0x002fe20000400000 */
[----:B0-----:R-:W-:Y:S02]  /*27960*/  FSEL R0, R6, R167, P0 ;  /* 0x000000a706007208 */ /* 0x001fe40000000000 */
[----:B------:R-:W4:Y:S01]  /*27970*/  LDL.LU R157, [R1+0x24] ;  /* 0x00002400019d7983 */ /* 0x000f220000300800 */
[----:B------:R-:W-:Y:S01]  /*27980*/  FSEL R10, R10, R156, P1 ;  /* 0x0000009c0a0a7208 */ /* 0x000fe20000800000 */
[----:B------:R-:W-:Y:S02]  /*27990*/  FMUL R8, R154, 0.25 ;  /* 0x3e8000009a087820 */ /* 0x000fe40000400000 */
[----:B------:R0:W-:Y:S01]  /*279a0*/  STL [R1+0xbc], R0 ;  /* 0x0000bc0001007387 */ /* 0x0001e20000100800 */
[----:B------:R-:W-:Y:S02]  /*279b0*/  FMUL R7, R153, 0.25 ;  /* 0x3e80000099077820 */ /* 0x000fe40000400000 */
[----:B------:R-:W-:Y:S01]  /*279c0*/  FSEL R8, R8, R154, P0 ;  /* 0x0000009a08087208 */ /* 0x000fe20000000000 */
[----:B------:R-:W-:Y:S01]  /*279d0*/  FMUL R6, R152, 0.25 ;  /* 0x3e80000098067820 */ /* 0x000fe20000400000 */
[----:B0-----:R-:W-:Y:S01]  /*279e0*/  FSEL R0, R9, R155, P1 ;  /* 0x0000009b09007208 */ /* 0x001fe20000800000 */
        /* <DEDUP_REMOVED lines=23> */
[----:B------:R1:W-:Y:S01]  /*27b60*/  STL [R1+0x9c], R8 ;  /* 0x00009c0801007387 */ /* 0x0003e20000100800 */
[----:B0-----:R-:W-:Y:S01]  /*27b70*/  FSEL R0, R6, R162, P1 ;  /* 0x000000a206007208 */ /* 0x001fe20000800000 */
[----:B------:R-:W-:-:S02]  /*27b80*/  FMUL R10, R161, 0.25 ;  /* 0x3e800000a10a7820 */ /* 0x000fc40000400000 */
[----:B------:R-:W-:Y:S01]  /*27b90*/  STL [R1+0x98], R7 ;  /* 0x0000980701007387 */ /* 0x000fe20000100800 */
[----:B------:R-:W-:-:S03]  /*27ba0*/  FMUL R9, R160, 0.25 ;  /* 0x3e800000a0097820 */ /* 0x000fc60000400000 */
[----:B------:R0:W-:Y:S02]  /*27bb0*/  STL [R1+0x90], R0 ;  /* 0x0000900001007387 */ /* 0x0001e40000100800 */
[----:B------:R-:W-:Y:S01]  /*27bc0*/  FSEL R9, R9, R160, P0 ;  /* 0x000000a009097208 */ /* 0x000fe20000000000 */
[----:B-1----:R-:W-:Y:S01]  /*27bd0*/  FMUL R8, R159, 0.25 ;  /* 0x3e8000009f087820 */ /* 0x002fe20000400000 */
[----:B0-----:R-:W-:Y:S01]  /*27be0*/  FSEL R0, R10, R161, P0 ;  /* 0x000000a10a007208 */ /* 0x001fe20000000000 */
[----:B------:R-:W-:-:S03]  /*27bf0*/  FMUL R7, R158, 0.25 ;  /* 0x3e8000009e077820 */ /* 0x000fc60000400000 */
[----:B------:R-:W-:Y:S01]  /*27c00*/  FSEL R8, R8, R159, P1 ;  /* 0x0000009f08087208 */ /* 0x000fe20000800000 */
[----:B------:R0:W-:Y:S04]  /*27c10*/  STL [R1+0x94], R0 ;  /* 0x0000940001007387 */ /* 0x0001e80000100800 */
[----:B------:R-:W-:Y:S04]  /*27c20*/  STL [R1+0x8c], R9 ;  /* 0x00008c0901007387 */ /* 0x000fe80000100800 */
[----:B------:R-:W2:Y:S01]  /*27c30*/  LDL.LU R170, [R1+0xc] ;  /* 0x00000c0001aa7983 */ /* 0x000ea20000300800 */
[----:B0-----:R-:W-:-:S03]  /*27c40*/  FSEL R0, R7, R158, P1 ;  /* 0x0000009e07007208 */ /* 0x001fc60000800000 */
[----:B------:R-:W-:Y:S01]  /*27c50*/  STL [R1+0x88], R8 ;  /* 0x0000880801007387 */ /* 0x000fe20000100800 */
[----:B------:R-:W-:-:S03]  /*27c60*/  FMUL R6, R157, 0.25 ;  /* 0x3e8000009d067820 */ /* 0x000fc60000400000 */
[----:B------:R-:W3:Y:S04]  /*27c70*/  LDL.LU R169, [R1+0x4] ;  /* 0x0000040001a97983 */ /* 0x000ee80000300800 */
[----:B------:R0:W-:Y:S04]  /*27c80*/  STL [R1+0x80], R0 ;  /* 0x0000800001007387 */ /* 0x0001e80000100800 */
[----:B------:R-:W4:Y:S04]  /*27c90*/  LDL.LU R168, [R1+0x3fc] ;  /* 0x0003fc0001a87983 */ /* 0x000f280000300800 */
[----:B------:R-:W4:Y:S01]  /*27ca0*/  LDL.LU R167, [R1+0x3f8] ;  /* 0x0003f80001a77983 */ /* 0x000f220000300800 */
[----:B------:R-:W-:Y:S01]  /*27cb0*/  FMUL R10, R156, 0.25 ;  /* 0x3e8000009c0a7820 */ /* 0x000fe20000400000 */
[----:B0-----:R-:W-:-:S02]  /*27cc0*/  FSEL R0, R6, R157, P0 ;  /* 0x0000009d06007208 */ /* 0x001fc40000000000 */
[----:B------:R-:W4:Y:S04]  /*27cd0*/  LDL.LU R166, [R1+0x3f4] ;  /* 0x0003f40001a67983 */ /* 0x000f280000300800 */
[----:B------:R-:W4:Y:S01]  /*27ce0*/  LDL.LU R165, [R1+0x3f0] ;  /* 0x0003f00001a57983 */ /* 0x000f220000300800 */
[----:B------:R-:W-:-:S03]  /*27cf0*/  FMUL R9, R155, 0.25 ;  /* 0x3e8000009b097820 */ /* 0x000fc60000400000 */
[----:B------:R-:W4:Y:S04]  /*27d00*/  LDL.LU R164, [R1+0x3ec] ;  /* 0x0003ec0001a47983 */ /* 0x000f280000300800 */
[----:B------:R0:W-:Y:S01]  /*27d10*/  STL [R1+0x84], R0 ;  /* 0x0000840001007387 */ /* 0x0001e20000100800 */
[----:B------:R-:W-:Y:S01]  /*27d20*/  FMUL R8, R154, 0.25 ;  /* 0x3e8000009a087820 */ /* 0x000fe20000400000 */
[----:B------:R-:W-:Y:S02]  /*27d30*/  FSEL R9, R9, R155, P1 ;  /* 0x0000009b09097208 */ /* 0x000fe40000800000 */
[----:B------:R-:W4:Y:S01]  /*27d40*/  LDL.LU R163, [R1+0x3e8] ;  /* 0x0003e80001a37983 */ /* 0x000f220000300800 */
[----:B------:R-:W-:Y:S01]  /*27d50*/  FMUL R7, R153, 0.25 ;  /* 0x3e80000099077820 */ /* 0x000fe20000400000 */
[----:B------:R-:W-:-:S02]  /*27d60*/  FSEL R8, R8, R154, P1 ;  /* 0x0000009a08087208 */ /* 0x000fc40000800000 */
[----:B------:R-:W4:Y:S01]  /*27d70*/  LDL.LU R162, [R1+0x3e4] ;  /* 0x0003e40001a27983 */ /* 0x000f220000300800 */
[----:B0-----:R-:W-:-:S03]  /*27d80*/  FSEL R0, R10, R156, P0 ;  /* 0x0000009c0a007208 */ /* 0x001fc60000000000 */
[----:B------:R-:W4:Y:S04]  /*27d90*/  LDL.LU R161, [R1+0x3e0] ;  /* 0x0003e00001a17983 */ /* 0x000f280000300800 */
[----:B------:R0:W-:Y:S04]  /*27da0*/  STL [R1+0x7c], R0 ;  /* 0x00007c0001007387 */ /* 0x0001e80000100800 */
[----:B------:R-:W-:Y:S04]  /*27db0*/  STL [R1+0x78], R9 ;  /* 0x0000780901007387 */ /* 0x000fe80000100800 */
[----:B------:R-:W4:Y:S01]  /*27dc0*/  LDL.LU R160, [R1+0x3dc] ;  /* 0x0003dc0001a07983 */ /* 0x000f220000300800 */
[----:B0-----:R-:W-:-:S03]  /*27dd0*/  FSEL R0, R7, R153, P0 ;  /* 0x0000009907007208 */ /* 0x001fc60000000000 */
[----:B------:R-:W-:Y:S04]  /*27de0*/  STL [R1+0x70], R8 ;  /* 0x0000700801007387 */ /* 0x000fe80000100800 */
[----:B------:R-:W4:Y:S04]  /*27df0*/  LDL.LU R159, [R1+0x3d8] ;  /* 0x0003d800019f7983 */ /* 0x000f280000300800 */
[----:B------:R0:W-:Y:S04]  /*27e00*/  STL [R1+0x74], R0 ;  /* 0x0000740001007387 */ /* 0x0001e80000100800 */
[----:B------:R-:W4:Y:S01]  /*27e10*/  LDL.LU R158, [R1+0x3d4] ;  /* 0x0003d400019e7983 */ /* 0x000f220000300800 */
[----:B------:R-:W-:-:S03]  /*27e20*/  FMUL R6, R152, 0.25 ;  /* 0x3e80000098067820 */ /* 0x000fc60000400000 */
[----:B------:R-:W4:Y:S04]  /*27e30*/  LDL.LU R157, [R1+0x3d0] ;  /* 0x0003d000019d7983 */ /* 0x000f280000300800 */
[----:B------:R-:W4:Y:S01]  /*27e40*/  LDL.LU R156, [R1+0x3cc] ;  /* 0x0003cc00019c7983 */ /* 0x000f220000300800 */
[----:B0-----:R-:W-:-:S03]  /*27e50*/  FSEL R0, R6, R152, P0 ;  /* 0x0000009806007208 */ /* 0x001fc60000000000 */
[----:B------:R-:W4:Y:S04]  /*27e60*/  LDL.LU R155, [R1+0x3c8] ;  /* 0x0003c800019b7983 */ /* 0x000f280000300800 */
        /* <DEDUP_REMOVED lines=8> */
[----:B0-----:R-:W-:-:S03]  /*27ef0*/  FSEL R0, R9, R169, P0 ;  /* 0x000000a909007208 */ /* 0x001fc60000000000 */
[----:B------:R0:W-:Y:S01]  /*27f00*/  STL [R1+0x54], R10 ;  /* 0x0000540a01007387 */ /* 0x0001e20000100800 */
[----:B----4-:R-:W-:Y:S01]  /*27f10*/  FMUL R8, R168, 0.25 ;  /* 0x3e800000a8087820 */ /* 0x010fe20000400000 */
[----:B------:R-:W-:Y:S01]  /*27f20*/  FMUL R7, R167, 0.25 ;  /* 0x3e800000a7077820 */ /* 0x000fe20000400000 */
[----:B------:R-:W-:-:S04]  /*27f30*/  FMUL R6, R166, 0.25 ;  /* 0x3e800000a6067820 */ /* 0x000fc80000400000 */
[----:B------:R-:W-:Y:S01]  /*27f40*/  FSEL R7, R7, R167, P3 ;  /* 0x000000a707077208 */ /* 0x000fe20001800000 */
[----:B------:R1:W-:Y:S01]  /*27f50*/  STL [R1+0x58], R0 ;  /* 0x0000580001007387 */ /* 0x0003e20000100800 */
[----:B0-----:R-:W-:Y:S01]  /*27f60*/  FMUL R10, R165, 0.25 ;  /* 0x3e800000a50a7820 */ /* 0x001fe20000400000 */
[----:B------:R-:W-:Y:S01]  /*27f70*/  FSEL R112, R8, R168, P3 ;  /* 0x000000a808707208 */ /* 0x000fe20001800000 */
[----:B------:R-:W-:Y:S01]  /*27f80*/  FMUL R9, R164, 0.25 ;  /* 0x3e800000a4097820 */ /* 0x000fe20000400000 */
[----:B-1----:R-:W-:Y:S01]  /*27f90*/  FSEL R0, R6, R166, P2 ;  /* 0x000000a606007208 */ /* 0x002fe20001000000 */
[----:B------:R0:W-:Y:S01]  /*27fa0*/  STL [R1+0x60], R7 ;  /* 0x0000600701007387 */ /* 0x0001e20000100800 */
[----:B------:R-:W-:Y:S01]  /*27fb0*/  FSEL R10, R10, R165, P2 ;  /* 0x000000a50a0a7208 */ /* 0x000fe20001000000 */
[----:B------:R-:W-:Y:S02]  /*27fc0*/  FMUL R8, R163, 0.25 ;  /* 0x3e800000a3087820 */ /* 0x000fe40000400000 */
[----:B------:R1:W-:Y:S03]  /*27fd0*/  STL [R1+0x64], R0 ;  /* 0x0000640001007387 */ /* 0x0003e60000100800 */
[----:B------:R-:W-:Y:S01]  /*27fe0*/  FSEL R8, R8, R163, P3 ;  /* 0x000000a308087208 */ /* 0x000fe20001800000 */
[----:B0-----:R-:W-:Y:S01]  /*27ff0*/  FMUL R7, R162, 0.25 ;  /* 0x3e800000a2077820 */ /* 0x001fe20000400000 */
[----:B------:R-:W-:Y:S01]  /*28000*/  FMUL R6, R161, 0.25 ;  /* 0x3e800000a1067820 */ /* 0x000fe20000400000 */
[----:B-1----:R-:W-:Y:S01]  /*28010*/  FSEL R0, R9, R164, P3 ;  /* 0x000000a409007208 */ /* 0x002fe20001800000 */
[----:B------:R0:W-:Y:S02]  /*28020*/  STL [R1+0x5c], R10 ;  /* 0x00005c0a01007387 */ /* 0x0001e40000100800 */
[----:B------:R-:W-:-:S02]  /*28030*/  FSEL R7, R7, R162, P2 ;  /* 0x000000a207077208 */ /* 0x000fc40001000000 */
[----:B------:R1:W-:Y:S04]  /*28040*/  STL [R1+0x50], R0 ;  /* 0x0000500001007387 */ /* 0x0003e80000100800 */
[----:B------:R2:W-:Y:S01]  /*28050*/  STL [R1+0x48], R8 ;  /* 0x0000480801007387 */ /* 0x0005e20000100800 */
[----:B0-----:R-:W-:Y:S01]  /*28060*/  FMUL R10, R160, 0.25 ;  /* 0x3e800000a00a7820 */ /* 0x001fe20000400000 */
[----:B-1----:R-:W-:Y:S01]  /*28070*/  FSEL R0, R6, R161, P2 ;  /* 0x000000a106007208 */ /* 0x002fe20001000000 */
[----:B------:R-:W-:Y:S01]  /*28080*/  FMUL R9, R159, 0.25 ;  /* 0x3e8000009f097820 */ /* 0x000fe20000400000 */
[----:B------:R0:W-:Y:S02]  /*28090*/  STL [R1+0x4c], R7 ;  /* 0x00004c0701007387 */ /* 0x0001e40000100800 */
[----:B------:R-:W-:-:S02]  /*280a0*/  FSEL R10, R10, R160, P3 ;  /* 0x000000a00a0a7208 */ /* 0x000fc40001800000 */
[----:B------:R1:W-:Y:S01]  /*280b0*/  STL [R1+0x44], R0 ;  /* 0x0000440001007387 */ /* 0x0003e20000100800 */
[----:B--2---:R-:W-:-:S03]  /*280c0*/  FMUL R8, R158, 0.25 ;  /* 0x3e8000009e087820 */ /* 0x004fc60000400000 */
[----:B------:R-:W-:Y:S01]  /*280d0*/  STL [R1+0x40], R10 ;  /* 0x0000400a01007387 */ /* 0x000fe20000100800 */
[----:B0-----:R-:W-:Y:S01]  /*280e0*/  FMUL R7, R157, 0.25 ;  /* 0x3e8000009d077820 */ /* 0x001fe20000400000 */
[----:B------:R-:W-:Y:S02]  /*280f0*/  FSEL R8, R8, R158, P2 ;  /* 0x0000009e08087208 */ /* 0x000fe40001000000 */
[----:B-1----:R-:W-:Y:S01]  /*28100*/  FSEL R0, R9, R159, P3 ;  /* 0x0000009f09007208 */ /* 0x002fe20001800000 */
[----:B------:R-:W-:Y:S01]  /*28110*/  FMUL R6, R156, 0.25 ;  /* 0x3e8000009c067820 */ /* 0x000fe20000400000 */
[----:B------:R-:W-:-:S03]  /*28120*/  FSEL R7, R7, R157, P2 ;  /* 0x0000009d07077208 */ /* 0x000fc60001000000 */
[----:B------:R0:W-:Y:S01]  /*28130*/  STL [R1+0x38], R0 ;  /* 0x0000380001007387 */ /* 0x0001e20000100800 */
[----:B------:R-:W-:-:S03]  /*28140*/  FMUL R9, R155, 0.25 ;  /* 0x3e8000009b097820 */ /* 0x000fc60000400000 */
[----:B------:R1:W-:Y:S01]  /*28150*/  STL [R1+0x3c], R8 ;  /* 0x00003c0801007387 */ /* 0x0003e20000100800 */
[----:B0-----:R-:W-:Y:S01]  /*28160*/  FSEL R0, R6, R156, P3 ;  /* 0x0000009c06007208 */ /* 0x001fe20001800000 */
[----:B-1----:R-:W-:Y:S02]  /*28170*/  FMUL R8, R154, 0.25 ;  /* 0x3e8000009a087820 */ /* 0x002fe40000400000 */
[----:B------:R0:W-:Y:S04]  /*28180*/  STL [R1+0x34], R7 ;  /* 0x0000340701007387 */ /* 0x0001e80000100800 */
[----:B------:R1:W-:Y:S01]  /*28190*/  STL [R1+0x30], R0 ;  /* 0x0000300001007387 */ /* 0x0003e20000100800 */
[----:B------:R-:W-:Y:S01]  /*281a0*/  FSEL R252, R8, R154, P2 ;  /* 0x0000009a08fc7208 */ /* 0x000fe20001000000 */
[----:B0-----:R-:W-:Y:S01]  /*281b0*/  FMUL R7, R153, 0.25 ;  /* 0x3e80000099077820 */ /* 0x001fe20000400000 */
[----:B-1----:R-:W-:-:S03]  /*281c0*/  FSEL R0, R9, R155, P3 ;  /* 0x0000009b09007208 */ /* 0x002fc60001800000 */
[----:B------:R-:W-:Y:S01]  /*281d0*/  STL [R1+0xde8], R252 ;  /* 0x000de8fc01007387 */ /* 0x000fe20000100800 */
[----:B------:R-:W-:-:S03]  /*281e0*/  FMUL R6, R152, 0.25 ;  /* 0x3e80000098067820 */ /* 0x000fc60000400000 */
[----:B------:R0:W-:Y:S02]  /*281f0*/  STL [R1+0x28], R0 ;  /* 0x0000280001007387 */ /* 0x0001e40000100800 */
[----:B0-----:R-:W-:-:S05]  /*28200*/  FSEL R0, R7, R153, P2 ;  /* 0x0000009907007208 */ /* 0x001fca0001000000 */
[----:B------:R0:W-:Y:S04]  /*28210*/  STL [R1+0xde4], R0 ;  /* 0x000de40001007387 */ /* 0x0001e80000100800 */
[----:B------:R-:W2:Y:S04]  /*28220*/  LDL.LU R151, [R1+0x3b4] ;  /* 0x0003b40001977983 */ /* 0x000ea80000300800 */
[----:B------:R-:W3:Y:S01]  /*28230*/  LDL.LU R11, [R1+0x3b0] ;  /* 0x0003b000010b7983 */ /* 0x000ee20000300800 */
[----:B0-----:R-:W-:-:S05]  /*28240*/  FSEL R0, R6, R152, P3 ;  /* 0x0000009806007208 */ /* 0x001fca0001800000 */
[----:B------:R-:W-:Y:S04]  /*28250*/  STL [R1+0x20], R0 ;  /* 0x0000200001007387 */ /* 0x000fe80000100800 */
[----:B------:R-:W4:Y:S04]  /*28260*/  LDL.LU R12, [R1+0x3ac] ;  /* 0x0003ac00010c7983 */ /* 0x000f280000300800 */
        /* <DEDUP_REMOVED lines=106> */
[----:B------:R-:W4:Y:S01]  /*28910*/  LDL.LU R152, [R1+0x200] ;  /* 0x0002000001987983 */ /* 0x000f220000300800 */
[----:B------:R-:W-:Y:S01]  /*28920*/  FMUL R249, R248, 0.25 ;  /* 0x3e800000f8f97820 */ /* 0x000fe20000400000 */
[----:B--2---:R-:W-:Y:S01]  /*28930*/  FMUL R251, R151, 0.25 ;  /* 0x3e80000097fb7820 */ /* 0x004fe20000400000 */
[----:B---3--:R-:W-:-:S03]  /*28940*/  FMUL R250, R11, 0.25 ;  /* 0x3e8000000bfa7820 */ /* 0x008fc60000400000 */
[----:B------:R-:W-:Y:S01]  /*28950*/  FSEL R249, R249, R248, P3 ;  /* 0x000000f8f9f97208 */ /* 0x000fe20001800000 */
[----:B----4-:R-:W-:Y:S01]  /*28960*/  FMUL R248, R244, 0.25 ;  /* 0x3e800000f4f87820 */ /* 0x010fe20000400000 */
[----:B------:R-:W-:Y:S01]  /*28970*/  FMUL R6, R12, 0.25 ;  /* 0x3e8000000c067820 */ /* 0x000fe20000400000 */
[----:B------:R-:W-:Y:S01]  /*28980*/  FMUL R7, R13, 0.25 ;  /* 0x3e8000000d077820 */ /* 0x000fe20000400000 */
[----:B------:R-:W-:Y:S02]  /*28990*/  FSEL R251, R251, R151, P2 ;  /* 0x00000097fbfb7208 */ /* 0x000fe40001000000 */
[----:B------:R-:W-:Y:S01]  /*289a0*/  FSEL R248, R248, R244, P2 ;  /* 0x000000f4f8f87208 */ /* 0x000fe20001000000 */
[----:B------:R-:W-:Y:S01]  /*289b0*/  FMUL R244, R16, 0.25 ;  /* 0x3e80000010f47820 */ /* 0x000fe20000400000 */
[----:B------:R-:W-:Y:S01]  /*289c0*/  FSEL R250, R250, R11, P2 ;  /* 0x0000000bfafa7208 */ /* 0x000fe20001000000 */
[----:B------:R-:W-:Y:S01]  /*289d0*/  FMUL R10, R15, 0.25 ;  /* 0x3e8000000f0a7820 */ /* 0x000fe20000400000 */
[----:B------:R-:W-:Y:S01]  /*289e0*/  FMUL R8, R17, 0.25 ;  /* 0x3e80000011087820 */ /* 0x000fe20000400000 */
[----:B------:R-:W-:Y:S01]  /*289f0*/  FMUL R11, R14, 0.25 ;  /* 0x3e8000000e0b7820 */ /* 0x000fe20000400000 */
[----:B------:R-:W-:Y:S01]  /*28a00*/  FSEL R6, R6, R12, P3 ;  /* 0x0000000c06067208 */ /* 0x000fe20001800000 */
[----:B------:R-:W-:Y:S01]  /*28a10*/  FMUL R9, R184, 0.25 ;  /* 0x3e800000b8097820 */ /* 0x000fe20000400000 */
[----:B------:R-:W-:Y:S01]  /*28a20*/  FSEL R7, R7, R13, P3 ;  /* 0x0000000d07077208 */ /* 0x000fe20001800000 */
[----:B------:R0:W-:Y:S01]  /*28a30*/  STL [R1+0xe10], R249 ;  /* 0x000e10f901007387 */ /* 0x0001e20000100800 */
[----:B------:R-:W-:Y:S01]  /*28a40*/  FSEL R244, R244, R16, P2 ;  /* 0x00000010f4f47208 */ /* 0x000fe20001000000 */
[----:B------:R-:W-:Y:S01]  /*28a50*/  FMUL R12, R23, 0.25 ;  /* 0x3e800000170c7820 */ /* 0x000fe20000400000 */
[----:B------:R-:W-:Y:S01]  /*28a60*/  FSEL R10, R10, R15, P2 ;  /* 0x0000000f0a0a7208 */ /* 0x000fe20001000000 */
[----:B------:R-:W-:Y:S01]  /*28a70*/  STL [R1+0xdec], R251 ;  /* 0x000decfb01007387 */ /* 0x000fe20000100800 */
[----:B------:R-:W-:Y:S01]  /*28a80*/  FMUL R16, R18, 0.25 ;  /* 0x3e80000012107820 */ /* 0x000fe20000400000 */
[----:B------:R-:W-:Y:S01]  /*28a90*/  FSEL R8, R8, R17, P3 ;  /* 0x0000001108087208 */ /* 0x000fe20001800000 */
[----:B------:R-:W-:Y:S01]  /*28aa0*/  FMUL R13, R21, 0.25 ;  /* 0x3e800000150d7820 */ /* 0x000fe20000400000 */
[----:B------:R-:W-:Y:S01]  /*28ab0*/  STL [R1+0xde0], R250 ;  /* 0x000de0fa01007387 */ /* 0x000fe20000100800 */
[----:B------:R-:W-:Y:S01]  /*28ac0*/  FSEL R11, R11, R14, P2 ;  /* 0x0000000e0b0b7208 */ /* 0x000fe20001000000 */
[----:B------:R-:W-:Y:S01]  /*28ad0*/  FMUL R15, R19, 0.25 ;  /* 0x3e800000130f7820 */ /* 0x000fe20000400000 */
[----:B------:R-:W-:Y:S01]  /*28ae0*/  FSEL R9, R9, R184, P3 ;  /* 0x000000b809097208 */ /* 0x000fe20001800000 */
[----:B------:R-:W-:Y:S01]  /*28af0*/  STL [R1+0xe14], R6 ;  /* 0x000e140601007387 */ /* 0x000fe20000100800 */
[----:B------:R-:W-:Y:S01]  /*28b00*/  FMUL R14, R20, 0.25 ;  /* 0x3e800000140e7820 */ /* 0x000fe20000400000 */
[----:B------:R-:W-:-:S02]  /*28b10*/  FMUL R17, R22, 0.25 ;  /* 0x3e80000016117820 */ /* 0x000fc40000400000 */
[----:B------:R-:W-:Y:S01]  /*28b20*/  STL [R1+0xe18], R7 ;  /* 0x000e180701007387 */ /* 0x000fe20000100800 */
[----:B------:R-:W-:Y:S02]  /*28b30*/  FSEL R12, R12, R23, P3 ;  /* 0x000000170c0c7208 */ /* 0x000fe40001800000 */
[----:B------:R-:W-:Y:S01]  /*28b40*/  FSEL R16, R16, R18, P3 ;  /* 0x0000001210107208 */ /* 0x000fe20001800000 */
[----:B------:R-:W-:Y:S01]  /*28b50*/  STL [R1+0xddc], R248 ;  /* 0x000ddcf801007387 */ /* 0x000fe20000100800 */
[----:B------:R-:W-:Y:S01]  /*28b60*/  FSEL R13, R13, R21, P3 ;  /* 0x000000150d0d7208 */ /* 0x000fe20001800000 */
[----:B------:R-:W-:Y:S01]  /*28b70*/  FMUL R18, R247, 0.25 ;  /* 0x3e800000f7127820 */ /* 0x000fe20000400000 */
[----:B------:R-:W-:Y:S01]  /*28b80*/  FSEL R15, R15, R19, P2 ;  /* 0x000000130f0f7208 */ /* 0x000fe20001000000 */
[----:B------:R-:W-:Y:S01]  /*28b90*/  STL [R1+0xdf0], R244 ;  /* 0x000df0f401007387 */ /* 0x000fe20000100800 */
[----:B------:R-:W-:Y:S01]  /*28ba0*/  FSEL R14, R14, R20, P2 ;  /* 0x000000140e0e7208 */ /* 0x000fe20001000000 */
[----:B------:R-:W-:-:S02]  /*28bb0*/  FMUL R19, R246, 0.25 ;  /* 0x3e800000f6137820 */ /* 0x000fc40000400000 */
[----:B------:R-:W-:Y:S01]  /*28bc0*/  STL [R1+0xe1c], R8 ;  /* 0x000e1c0801007387 */ /* 0x000fe20000100800 */
[----:B------:R-:W-:Y:S01]  /*28bd0*/  FMUL R20, R245, 0.25 ;  /* 0x3e800000f5147820 */ /* 0x000fe20000400000 */
[----:B------:R-:W-:Y:S02]  /*28be0*/  FMUL R21, R243, 0.25 ;  /* 0x3e800000f3157820 */ /* 0x000fe40000400000 */
[----:B------:R-:W-:Y:S01]  /*28bf0*/  STL [R1+0xe20], R9 ;  /* 0x000e200901007387 */ /* 0x000fe20000100800 */
[----:B------:R-:W-:Y:S01]  /*28c00*/  FSEL R17, R17, R22, P3 ;  /* 0x0000001611117208 */ /* 0x000fe20001800000 */
[----:B------:R-:W-:Y:S02]  /*28c10*/  FMUL R22, R242, 0.25 ;  /* 0x3e800000f2167820 */ /* 0x000fe40000400000 */
[----:B------:R-:W-:Y:S01]  /*28c20*/  STL [R1+0xdf4], R10 ;  /* 0x000df40a01007387 */ /* 0x000fe20000100800 */
[----:B------:R-:W-:Y:S01]  /*28c30*/  FSEL R18, R18, R247, P2 ;  /* 0x000000f712127208 */ /* 0x000fe20001000000 */
[----:B------:R-:W-:-:S02]  /*28c40*/  FMUL R23, R241, 0.25 ;  /* 0x3e800000f1177820 */ /* 0x000fc40000400000 */
[----:B------:R1:W-:Y:S01]  /*28c50*/  STL [R1+0xdf8], R11 ;  /* 0x000df80b01007387 */ /* 0x0003e20000100800 */
[----:B------:R-:W-:Y:S01]  /*28c60*/  FSEL R19, R19, R246, P2 ;  /* 0x000000f613137208 */ /* 0x000fe20001000000 */
[----:B------:R-:W-:Y:S02]  /*28c70*/  FMUL R24, R240, 0.25 ;  /* 0x3e800000f0187820 */ /* 0x000fe40000400000 */
[----:B------:R-:W-:Y:S01]  /*28c80*/  STL [R1+0xe24], R12 ;  /* 0x000e240c01007387 */ /* 0x000fe20000100800 */
[----:B------:R-:W-:Y:S01]  /*28c90*/  FSEL R20, R20, R245, P3 ;  /* 0x000000f514147208 */ /* 0x000fe20001800000 */
[----:B------:R-:W-:Y:S02]  /*28ca0*/  FMUL R25, R239, 0.25 ;  /* 0x3e800000ef197820 */ /* 0x000fe40000400000 */
[----:B------:R-:W-:Y:S01]  /*28cb0*/  STL [R1+0xe28], R13 ;  /* 0x000e280d01007387 */ /* 0x000fe20000100800 */
[----:B------:R-:W-:Y:S01]  /*28cc0*/  FSEL R21, R21, R243, P3 ;  /* 0x000000f315157208 */ /* 0x000fe20001800000 */
[----:B------:R-:W-:-:S02]  /*28cd0*/  FMUL R26, R238, 0.25 ;  /* 0x3e800000ee1a7820 */ /* 0x000fc40000400000 */
[----:B------:R-:W-:Y:S01]  /*28ce0*/  STL [R1+0xdfc], R14 ;  /* 0x000dfc0e01007387 */ /* 0x000fe20000100800 */
        /* <DEDUP_REMOVED lines=252> */
[----:B------:R-:W-:-:S03]  /*29cb0*/  FSEL R106, R106, R157, P2 ;  /* 0x0000009d6a6a7208 */ /* 0x000fc60001000000 */
        /* <DEDUP_REMOVED lines=16> */
[----:B------:R-:W2:Y:S04]  /*29dc0*/  LDL.LU R122, [R1+0x5fc] ;  /* 0x0005fc00017a7983 */ /* 0x000ea80000300800 */
[----:B------:R-:W3:Y:S04]  /*29dd0*/  LDL.LU R123, [R1+0x5f8] ;  /* 0x0005f800017b7983 */ /* 0x000ee80000300800 */
[----:B------:R-:W4:Y:S04]  /*29de0*/  LDL.LU R124, [R1+0x5f4] ;  /* 0x0005f400017c7983 */ /* 0x000f280000300800 */
[----:B------:R-:W2:Y:S04]  /*29df0*/  LDL.LU R125, [R1+0x5f0] ;  /* 0x0005f000017d7983 */ /* 0x000ea80000300800 */
        /* <DEDUP_REMOVED lines=26> */
[----:B------:R-:W3:Y:S01]  /*29fa0*/  LDL.LU R184, [R1+0x584] ;  /* 0x0005840001b87983 */ /* 0x000ee20000300800 */
[----:B------:R-:W-:-:S03]  /*29fb0*/  FMUL R111, R152, 0.25 ;  /* 0x3e800000986f7820 */ /* 0x000fc60000400000 */
[----:B------:R-:W3:Y:S04]  /*29fc0*/  LDL.LU R247, [R1+0x580] ;  /* 0x0005800001f77983 */ /* 0x000ee80000300800 */
[----:B------:R-:W3:Y:S04]  /*29fd0*/  LDL.LU R246, [R1+0x57c] ;  /* 0x00057c0001f67983 */ /* 0x000ee80000300800 */
[----:B------:R-:W3:Y:S04]  /*29fe0*/  LDL.LU R245, [R1+0x578] ;  /* 0x0005780001f57983 */ /* 0x000ee80000300800 */
[----:B------:R-:W3:Y:S04]  /*29ff0*/  LDL.LU R243, [R1+0x574] ;  /* 0x0005740001f37983 */ /* 0x000ee80000300800 */
[----:B------:R-:W3:Y:S01]  /*2a000*/  LDL.LU R158, [R1+0x570] ;  /* 0x00057000019e7983 */ /* 0x000ee20000300800 */
[----:B------:R-:W-:-:S03]  /*2a010*/  FSEL R111, R111, R152, P2 ;  /* 0x000000986f6f7208 */ /* 0x000fc60001000000 */
        /* <DEDUP_REMOVED lines=89> */
[----:B0-----:R-:W3:Y:S01]  /*2a5b0*/  LDL.LU R249, [R1+0x404] ;  /* 0x0004040001f97983 */ /* 0x001ee20000300800 */
[----:B----4-:R-:W-:Y:S01]  /*2a5c0*/  FMUL R114, R124, 0.25 ;  /* 0x3e8000007c727820 */ /* 0x010fe20000400000 */
[----:B--2---:R-:W-:-:S04]  /*2a5d0*/  FMUL R115, R125, 0.25 ;  /* 0x3e8000007d737820 */ /* 0x004fc80000400000 */
[----:B------:R-:W-:Y:S01]  /*2a5e0*/  FSEL R114, R114, R124, P2 ;  /* 0x0000007c72727208 */ /* 0x000fe20001000000 */
[----:B---3--:R-:W-:Y:S01]  /*2a5f0*/  FMUL R124, R136, 0.25 ;  /* 0x3e800000887c7820 */ /* 0x008fe20000400000 */
[----:B------:R-:W-:Y:S01]  /*2a600*/  FMUL R119, R127, 0.25 ;  /* 0x3e8000007f777820 */ /* 0x000fe20000400000 */
[----:B------:R-:W-:-:S03]  /*2a610*/  FMUL R118, R126, 0.25 ;  /* 0x3e8000007e767820 */ /* 0x000fc60000400000 */
[----:B------:R-:W-:Y:S01]  /*2a620*/  FSEL R124, R124, R136, P2 ;  /* 0x000000887c7c7208 */ /* 0x000fe20001000000 */
[----:B------:R-:W-:Y:S01]  /*2a630*/  FMUL R136, R148, 0.25 ;  /* 0x3e80000094887820 */ /* 0x000fe20000400000 */
        /* <DEDUP_REMOVED lines=61> */
[----:B------:R-:W-:-:S02]  /*2aa10*/  FSEL R140, R140, R184, P2 ;  /* 0x000000b88c8c7208 */ /* 0x000fc40001000000 */
[----:B------:R-:W-:Y:S01]  /*2aa20*/  FSEL R168, R168, R173, P2 ;  /* 0x000000ada8a87208 */ /* 0x000fe20001000000 */
[----:B------:R-:W-:Y:S01]  /*2aa30*/  FMUL R173, R177, 0.25 ;  /* 0x3e800000b1ad7820 */ /* 0x000fe20000400000 */
[----:B------:R-:W-:Y:S01]  /*2aa40*/  FSEL R160, R160, R171, P2 ;  /* 0x000000aba0a07208 */ /* 0x000fe20001000000 */
[----:B------:R-:W-:Y:S01]  /*2aa50*/  FMUL R171, R174, 0.25 ;  /* 0x3e800000aeab7820 */ /* 0x000fe20000400000 */
[----:B------:R-:W-:Y:S01]  /*2aa60*/  FSEL R161, R161, R170, P2 ;  /* 0x000000aaa1a17208 */ /* 0x000fe20001000000 */
        /* <DEDUP_REMOVED lines=8> */
[----:B------:R-:W-:-:S04]  /*2aaf0*/  FSEL R170, R170, R175, P3 ;  /* 0x000000afaaaa7208 */ /* 0x000fc80001800000 */
        /* <DEDUP_REMOVED lines=9> */
[----:B------:R-:W-:Y:S01]  /*2ab90*/  FMUL R183, R180, 0.25 ;  /* 0x3e800000b4b77820 */ /* 0x000fe20000400000 */
[----:B------:R-:W-:Y:S01]  /*2aba0*/  FSEL R175, R175, R182, P3 ;  /* 0x000000b6afaf7208 */ /* 0x000fe20001800000 */
[----:B------:R-:W-:-:S02]  /*2abb0*/  FMUL R182, R181, 0.25 ;  /* 0x3e800000b5b67820 */ /* 0x000fc40000400000 */
[----:B------:R-:W-:Y:S02]  /*2abc0*/  FSEL R188, R188, R193, P2 ;  /* 0x000000c1bcbc7208 */ /* 0x000fe40001000000 */
[----:B------:R-:W-:Y:S01]  /*2abd0*/  FSEL R186, R186, R189, P3 ;  /* 0x000000bdbaba7208 */ /* 0x000fe20001800000 */
[----:B------:R-:W-:Y:S01]  /*2abe0*/  FMUL R189, R192, 0.25 ;  /* 0x3e800000c0bd7820 */ /* 0x000fe20000400000 */
[----:B------:R-:W-:Y:S01]  /*2abf0*/  FSEL R183, R183, R180, P3 ;  /* 0x000000b4b7b77208 */ /* 0x000fe20001800000 */
[----:B------:R-:W-:Y:S01]  /*2ac00*/  FMUL R180, R191, 0.25 ;  /* 0x3e800000bfb47820 */ /* 0x000fe20000400000 */
[----:B------:R-:W-:Y:S01]  /*2ac10*/  FSEL R182, R182, R181, P3 ;  /* 0x000000b5b6b67208 */ /* 0x000fe20001800000 */
[----:B------:R-:W-:Y:S01]  /*2ac20*/  FMUL R181, R190, 0.25 ;  /* 0x3e800000beb57820 */ /* 0x000fe20000400000 */
[----:B------:R-:W-:Y:S01]  /*2ac30*/  FMUL R121, R133, 0.25 ;  /* 0x3e80000085797820 */ /* 0x000fe20000400000 */
[----:B------:R-:W-:Y:S01]  /*2ac40*/  FMUL R193, R197, 0.25 ;  /* 0x3e800000c5c17820 */ /* 0x000fe20000400000 */
[----:B------:R-:W-:-:S04]  /*2ac50*/  FMUL R198, R196, 0.25 ;  /* 0x3e800000c4c67820 */ /* 0x000fc80000400000 */
[----:B------:R-:W-:Y:S02]  /*2ac60*/  FSEL R193, R193, R197, P2 ;  /* 0x000000c5c1c17208 */ /* 0x000fe40001000000 */
[----:B------:R-:W-:Y:S01]  /*2ac70*/  FSEL R198, R198, R196, P3 ;  /* 0x000000c4c6c67208 */ /* 0x000fe20001800000 */
[----:B------:R-:W-:Y:S01]  /*2ac80*/  FMUL R196, R206, 0.25 ;  /* 0x3e800000cec47820 */ /* 0x000fe20000400000 */
[----:B------:R-:W-:Y:S01]  /*2ac90*/  FSEL R189, R189, R192, P2 ;  /* 0x000000c0bdbd7208 */ /* 0x000fe20001000000 */
[----:B------:R-:W-:-:S03]  /*2aca0*/  FMUL R197, R204, 0.25 ;  /* 0x3e800000ccc57820 */ /* 0x000fc60000400000 */
        /* <DEDUP_REMOVED lines=14> */
[----:B------:R-:W-:-:S03]  /*2ad90*/  FSEL R190, R190, R195, P3 ;  /* 0x000000c3bebe7208 */ /* 0x000fc60001800000 */
[----:B------:R-:W-:Y:S01]  /*2ada0*/  FSEL R206, R206, R209, P3 ;  /* 0x000000d1cece7208 */ /* 0x000fe20001800000 */
[----:B------:R-:W-:Y:S01]  /*2adb0*/  FMUL R204, R205, 0.25 ;  /* 0x3e800000cdcc7820 */ /* 0x000fe20000400000 */
[----:B------:R-:W-:Y:S01]  /*2adc0*/  FSEL R133, R133, R145, P2 ;  /* 0x0000009185857208 */ /* 0x000fe20001000000 */
[----:B------:R-:W-:Y:S01]  /*2add0*/  FMUL R195, R202, 0.25 ;  /* 0x3e800000cac37820 */ /* 0x000fe20000400000 */
[----:B------:R-:W-:Y:S02]  /*2ade0*/  FMUL R145, R158, 0.25 ;  /* 0x3e8000009e917820 */ /* 0x000fe40000400000 */
        /* <DEDUP_REMOVED lines=9> */
[----:B------:R-:W-:-:S04]  /*2ae80*/  FSEL R205, R205, R218, P2 ;  /* 0x000000dacdcd7208 */ /* 0x000fc80001000000 */
        /* <DEDUP_REMOVED lines=42> */
[----:B------:R-:W-:-:S02]  /*2b130*/  FMUL R214, R223, 0.25 ;  /* 0x3e800000dfd67820 */ /* 0x000fc40000400000 */
[----:B------:R-:W-:Y:S02]  /*2b140*/  FSEL R227, R227, R228, P3 ;  /* 0x000000e4e3e37208 */ /* 0x000fe40001800000 */
        /* <DEDUP_REMOVED lines=25> */
[----:B------:R-:W-:-:S02]  /*2b2e0*/  FSEL R147, R147, R245, P3 ;  /* 0x000000f593937208 */ /* 0x000fc40001800000 */
[----:B------:R-:W-:Y:S01]  /*2b2f0*/  FSEL R224, R224, R225, P2 ;  /* 0x000000e1e0e07208 */ /* 0x000fe20001000000 */
[----:B------:R-:W-:Y:S01]  /*2b300*/  FMUL R225, R241, 0.25 ;  /* 0x3e800000f1e17820 */ /* 0x000fe20000400000 */
[----:B------:R-:W-:Y:S01]  /*2b310*/  FSEL R234, R234, R235, P2 ;  /* 0x000000ebeaea7208 */ /* 0x000fe20001000000 */
[----:B------:R-:W-:Y:S01]  /*2b320*/  FMUL R245, R232, 0.25 ;  /* 0x3e800000e8f57820 */ /* 0x000fe20000400000 */
[----:B------:R-:W-:Y:S01]  /*2b330*/  FSEL R223, R223, R220, P3 ;  /* 0x000000dcdfdf7208 */ /* 0x000fe20001800000 */
[C---:B------:R-:W-:Y:S01]  /*2b340*/  FMUL R235, R2.reuse, 8388608 ;  /* 0x4b00000002eb7820 */ /* 0x040fe20000400000 */
[----:B------:R-:W-:Y:S01]  /*2b350*/  FMUL R220, R231, 0.25 ;  /* 0x3e800000e7dc7820 */ /* 0x000fe20000400000 */
[----:B------:R-:W-:Y:S02]  /*2b360*/  FSETP.GEU.AND P5, PT, R2, 1.175494350822287508e-38, PT ;  /* 0x008000000200780b */ /* 0x000fe40003fae000 */
[----:B------:R-:W-:Y:S01]  /*2b370*/  MOV R252, R112 ;  /* 0x0000007000fc7202 */ /* 0x000fe20000000f00 */
[----:B------:R-:W-:Y:S01]  /*2b380*/  FMUL R112, R122, 0.25 ;  /* 0x3e8000007a707820 */ /* 0x000fe20000400000 */
[----:B------:R-:W-:Y:S01]  /*2b390*/  FSEL R222, R222, R221, P3 ;  /* 0x000000dddede7208 */ /* 0x000fe20001800000 */
[----:B------:R-:W-:Y:S01]  /*2b3a0*/  FMUL R221, R230, 0.25 ;  /* 0x3e800000e6dd7820 */ /* 0x000fe20000400000 */
[----:B------:R-:W-:Y:S01]  /*2b3b0*/  FSEL R233, R233, R236, P2 ;  /* 0x000000ece9e97208 */ /* 0x000fe20001000000 */
[----:B------:R-:W-:Y:S01]  /*2b3c0*/  FMUL R236, R3, 8388608 ;  /* 0x4b00000003ec7820 */ /* 0x000fe20000400000 */
[----:B------:R-:W-:Y:S01]  /*2b3d0*/  FSEL R172, R172, R179, P2 ;  /* 0x000000b3acac7208 */ /* 0x000fe20001000000 */
[----:B------:R-:W-:Y:S01]  /*2b3e0*/  FMUL R179, R242, 0.25 ;  /* 0x3e800000f2b37820 */ /* 0x000fe20000400000 */
[----:B------:R-:W-:Y:S01]  /*2b3f0*/  FSEL R243, R243, R237, P3 ;  /* 0x000000edf3f37208 */ /* 0x000fe20001800000 */
[----:B------:R-:W-:Y:S01]  /*2b400*/  FMUL R237, R4, 8388608 ;  /* 0x4b00000004ed7820 */ /* 0x000fe20000400000 */
[----:B------:R-:W-:Y:S01]  /*2b410*/  FSETP.GEU.AND P6, PT, R3, 1.175494350822287508e-38, PT ;  /* 0x008000000300780b */ /* 0x000fe20003fce000 */
[----:B------:R-:W-:Y:S01]  /*2b420*/  FMUL R117, R129, 0.25 ;  /* 0x3e80000081757820 */ /* 0x000fe20000400000 */
[----:B------:R-:W-:Y:S01]  /*2b430*/  FSEL R225, R225, R241, P2 ;  /* 0x000000f1e1e17208 */ /* 0x000fe20001000000 */
[----:B------:R-:W-:Y:S01]  /*2b440*/  FMUL R241, R238, 0.25 ;  /* 0x3e800000eef17820 */ /* 0x000fe20000400000 */
[----:B------:R-:W-:Y:S01]  /*2b450*/  FSEL R245, R245, R232, P3 ;  /* 0x000000e8f5f57208 */ /* 0x000fe20001800000 */
[----:B------:R-:W-:Y:S01]  /*2b460*/  FMUL R232, R5, 8388608 ;  /* 0x4b00000005e87820 */ /* 0x000fe20000400000 */
[----:B------:R-:W-:-:S02]  /*2b470*/  FSETP.GEU.AND P4, PT, R4, 1.175494350822287508e-38, PT ;  /* 0x008000000400780b */ /* 0x000fc40003f8e000 */
[----:B------:R-:W-:Y:S02]  /*2b480*/  FSEL R235, R235, R2, !P5 ;  /* 0x00000002ebeb7208 */ /* 0x000fe40006800000 */
[----:B------:R-:W-:Y:S01]  /*2b490*/  FSEL R220, R220, R231, P2 ;  /* 0x000000e7dcdc7208 */ /* 0x000fe20001000000 */
[----:B------:R-:W-:Y:S01]  /*2b4a0*/  FMUL R231, R239, 0.25 ;  /* 0x3e800000efe77820 */ /* 0x000fe20000400000 */
[----:B-1----:R-:W-:Y:S02]  /*2b4b0*/  FSEL R11, RZ, -23, P5 ;  /* 0xc1b80000ff0b7808 */ /* 0x002fe40002800000 */
[----:B------:R-:W-:Y:S02]  /*2b4c0*/  FSETP.GEU.AND P5, PT, R5, 1.175494350822287508e-38, PT ;  /* 0x008000000500780b */ /* 0x000fe40003fae000 */
[----:B------:R-:W-:Y:S02]  /*2b4d0*/  FSEL R112, R112, R122, P3 ;  /* 0x0000007a70707208 */ /* 0x000fe40001800000 */
[----:B------:R-:W-:Y:S01]  /*2b4e0*/  FSEL R221, R221, R230, P2 ;  /* 0x000000e6dddd7208 */ /* 0x000fe20001000000 */
[----:B------:R-:W-:Y:S01]  /*2b4f0*/  FMUL R230, R240, 0.25 ;  /* 0x3e800000f0e67820 */ /* 0x000fe20000400000 */
[----:B------:R-:W-:-:S02]  /*2b500*/  FSEL R236, R236, R3, !P6 ;  /* 0x00000003ecec7208 */ /* 0x000fc40007000000 */
[----:B------:R-:W-:Y:S01]  /*2b510*/  FSEL R179, R179, R242, P3 ;  /* 0x000000f2b3b37208 */ /* 0x000fe20001800000 */
[----:B------:R-:W-:Y:S01]  /*2b520*/  VIADD R242, R235, 0xc0cafb0d ;  /* 0xc0cafb0debf27836 */ /* 0x000fe20000000000 */
[----:B------:R-:W-:Y:S01]  /*2b530*/  FSEL R237, R237, R4, !P4 ;  /* 0x00000004eded7208 */ /* 0x000fe20006000000 */
[----:B------:R-:W-:Y:S01]  /*2b540*/  FMUL R122, R130, 0.25 ;  /* 0x3e800000827a7820 */ /* 0x000fe20000400000 */
[----:B------:R-:W-:Y:S01]  /*2b550*/  FSEL R117, R117, R129, P2 ;  /* 0x0000008175757208 */ /* 0x000fe20001000000 */
[----:B------:R-:W-:Y:S01]  /*2b560*/  FMUL R129, R141, 0.25 ;  /* 0x3e8000008d817820 */ /* 0x000fe20000400000 */
[----:B------:R-:W-:Y:S01]  /*2b570*/  FSEL R241, R241, R238, P3 ;  /* 0x000000eef1f17208 */ /* 0x000fe20001800000 */
[----:B------:R-:W-:Y:S01]  /*2b580*/  STL [R1+0xf9c], R111 ;  /* 0x000f9c6f01007387 */ /* 0x000fe20000100800 */
[----:B------:R-:W-:Y:S02]  /*2b590*/  FSEL R232, R232, R5, !P5 ;  /* 0x00000005e8e87208 */ /* 0x000fe40006800000 */
[----:B------:R-:W-:Y:S01]  /*2b5a0*/  FSEL R231, R231, R239, P3 ;  /* 0x000000efe7e77208 */ /* 0x000fe20001800000 */
[----:B------:R-:W-:Y:S01]  /*2b5b0*/  STL [R1+0xfa0], R112 ;  /* 0x000fa07001007387 */ /* 0x000fe20000100800 */
[----:B------:R-:W-:-:S02]  /*2b5c0*/  IADD3 R238, R236, -0x3f3504f3, RZ ;  /* 0xc0cafb0decee7810 */ /* 0x000fc40007ffe0ff */
[----:B------:R-:W-:Y:S01]  /*2b5d0*/  IADD3 R239, R237, -0x3f3504f3, RZ ;  /* 0xc0cafb0dedef7810 */ /* 0x000fe20007ffe0ff */
[----:B------:R-:W-:Y:S01]  /*2b5e0*/  STL [R1+0xfa4], R113 ;  /* 0x000fa47101007387 */ /* 0x000fe20000100800 */
[----:B------:R-:W-:Y:S02]  /*2b5f0*/  FSEL R230, R230, R240, P3 ;  /* 0x000000f0e6e67208 */ /* 0x000fe40001800000 */
[----:B------:R-:W-:Y:S01]  /*2b600*/  IADD3 R240, R232, -0x3f3504f3, RZ ;  /* 0xc0cafb0de8f07810 */ /* 0x000fe20007ffe0ff */
[----:B------:R-:W-:Y:S01]  /*2b610*/  STL [R1+0xfa8], R114 ;  /* 0x000fa87201007387 */ /* 0x000fe20000100800 */
[----:B------:R-:W-:Y:S02]  /*2b620*/  LOP3.LUT R242, R242, 0xff800000, RZ, 0xc0, !PT ;  /* 0xff800000f2f27812 */ /* 0x000fe400078ec0ff */
[----:B------:R-:W-:Y:S01]  /*2b630*/  FSEL R122, R122, R130, P3 ;  /* 0x000000827a7a7208 */ /* 0x000fe20001800000 */
[----:B------:R-:W-:Y:S01]  /*2b640*/  STL [R1+0xfac], R115 ;  /* 0x000fac7301007387 */ /* 0x000fe20000100800 */
[----:B------:R-:W-:Y:S01]  /*2b650*/  FSEL R129, R129, R141, P2 ;  /* 0x0000008d81817208 */ /* 0x000fe20001000000 */
[----:B------:R-:W-:Y:S01]  /*2b660*/  FMUL R141, R247, 0.25 ;  /* 0x3e800000f78d7820 */ /* 0x000fe20000400000 */
[----:B------:R-:W-:Y:S01]  /*2b670*/  LOP3.LUT R238, R238, 0xff800000, RZ, 0xc0, !PT ;  /* 0xff800000eeee7812 */ /* 0x000fe200078ec0ff */
[----:B------:R-:W-:Y:S01]  /*2b680*/  STL [R1+0xfb0], R118 ;  /* 0x000fb07601007387 */ /* 0x000fe20000100800 */
[----:B------:R-:W-:-:S02]  /*2b690*/  LOP3.LUT R239, R239, 0xff800000, RZ, 0xc0, !PT ;  /* 0xff800000efef7812 */ /* 0x000fc400078ec0ff */
[----:B------:R-:W-:Y:S01]  /*2b6a0*/  LOP3.LUT R240, R240, 0xff800000, RZ, 0xc0, !PT ;  /* 0xff800000f0f07812 */ /* 0x000fe200078ec0ff */
[----:B------:R-:W-:Y:S01]  /*2b6b0*/  STL [R1+0xfb4], R119 ;  /* 0x000fb47701007387 */ /* 0x000fe20000100800 */
[----:B------:R-:W-:Y:S02]  /*2b6c0*/  I2FP.F32.S32 R10, R242 ;  /* 0x000000f2000a7245 */ /* 0x000fe40000201400 */
[----:B------:R-:W-:Y:S01]  /*2b6d0*/  FSEL R9, RZ, -23, P6 ;  /* 0xc1b80000ff097808 */ /* 0x000fe20003000000 */
[----:B------:R-:W-:Y:S01]  /*2b6e0*/  STL [R1+0xfb8], R116 ;  /* 0x000fb87401007387 */ /* 0x000fe20000100800 */
[----:B------:R-:W-:Y:S02]  /*2b6f0*/  I2FP.F32.S32 R8, R238 ;  /* 0x000000ee00087245 */ /* 0x000fe40000201400 */
[----:B------:R-:W-:Y:S01]  /*2b700*/  FSEL R7, RZ, -23, P4 ;  /* 0xc1b80000ff077808 */ /* 0x000fe20002000000 */
[----:B------:R-:W-:Y:S01]  /*2b710*/  STL [R1+0xfbc], R117 ;  /* 0x000fbc7501007387 */ /* 0x000fe20000100800 */
[----:B------:R-:W-:-:S02]  /*2b720*/  I2FP.F32.S32 R6, R239 ;  /* 0x000000ef00067245 */ /* 0x000fc40000201400 */
[----:B------:R-:W-:Y:S01]  /*2b730*/  FSEL R141, R141, R247, P2 ;  /* 0x000000f78d8d7208 */ /* 0x000fe20001000000 */
[----:B------:R-:W-:Y:S01]  /*2b740*/  STL [R1+0xfc0], R122 ;  /* 0x000fc07a01007387 */ /* 0x000fe20000100800 */
[----:B------:R-:W-:Y:S01]  /*2b750*/  FSEL R0, RZ, -23, P5 ;  /* 0xc1b80000ff007808 */ /* 0x000fe20002800000 */
[----:B------:R-:W-:Y:S01]  /*2b760*/  FFMA.FTZ R10, R10, 1.1920928955078125e-07, R11 ;  /* 0x340000000a0a7823 */ /* 0x000fe2000001000b */
[----:B------:R-:W-:Y:S01]  /*2b770*/  I2FP.F32.S32 R247, R240 ;  /* 0x000000f000f77245 */ /* 0x000fe20000201400 */
[----:B------:R-:W-:Y:S01]  /*2b780*/  STL [R1+0xfc4], R123 ;  /* 0x000fc47b01007387 */ /* 0x000fe20000100800 */
[----:B------:R-:W-:-:S03]  /*2b790*/  FFMA.FTZ R8, R8, 1.1920928955078125e-07, R9 ;  /* 0x3400000008087823 */ /* 0x000fc60000010009 */
[----:B------:R-:W-:Y:S01]  /*2b7a0*/  STL [R1+0xfc8], R120 ;  /* 0x000fc87801007387 */ /* 0x000fe20000100800 */
[----:B------:R-:W-:-:S03]  /*2b7b0*/  FFMA.FTZ R6, R6, 1.1920928955078125e-07, R7 ;  /* 0x3400000006067823 */ /* 0x000fc60000010007 */
[----:B------:R-:W-:Y:S01]  /*2b7c0*/  STL [R1+0xfcc], R121 ;  /* 0x000fcc7901007387 */ /* 0x000fe20000100800 */
[----:B------:R-:W-:-:S03]  /*2b7d0*/  FFMA.FTZ R0, R247, 1.1920928955078125e-07, R0 ;  /* 0x34000000f7007823 */ /* 0x000fc60000010000 */
[----:B------:R-:W-:Y:S04]  /*2b7e0*/  STL [R1+0xfd0], R126 ;  /* 0x000fd07e01007387 */ /* 0x000fe80000100800 */
[----:B------:R-:W-:Y:S04]  /*2b7f0*/  STL [R1+0xfd4], R127 ;  /* 0x000fd47f01007387 */ /* 0x000fe80000100800 */
[----:B------:R-:W-:Y:S04]  /*2b800*/  STL [R1+0xfd8], R124 ;  /* 0x000fd87c01007387 */ /* 0x000fe80000100800 */
[----:B------:R0:W-:Y:S04]  /*2b810*/  STL [R1+0xfdc], R125 ;  /* 0x000fdc7d01007387 */ /* 0x0001e80000100800 */
[----:B------:R1:W-:Y:S04]  /*2b820*/  STL [R1+0x1c], R10 ;  /* 0x00001c0a01007387 */ /* 0x0003e80000100800 */
[----:B------:R2:W-:Y:S04]  /*2b830*/  STL [R1+0x18], R8 ;  /* 0x0000180801007387 */ /* 0x0005e80000100800 */
[----:B------:R3:W-:Y:S04]  /*2b840*/  STL [R1+0x14], R6 ;  /* 0x0000140601007387 */ /* 0x0007e80000100800 */
[----:B------:R-:W4:Y:S04]  /*2b850*/  LDL.LU R248, [R1+0x870] ;  /* 0x0008700001f87983 */ /* 0x000f280000300800 */
[----:B------:R3:W-:Y:S04]  /*2b860*/  STL [R1+0x10], R0 ;  /* 0x0000100001007387 */ /* 0x0007e80000100800 */
[----:B0-----:R-:W4:Y:S04]  /*2b870*/  LDL.LU R125, [R1+0x860] ;  /* 0x00086000017d7983 */ /* 0x001f280000300800 */
        /* <DEDUP_REMOVED lines=100> */
[----:B------:R-:W-:-:S03]  /*2bec0*/  FMUL R130, R138, 0.25 ;  /* 0x3e8000008a827820 */ /* 0x000fc60000400000 */
[----:B------:R-:W4:Y:S04]  /*2bed0*/  LDL.LU R26, [R1+0x130] ;  /* 0x00013000011a7983 */ /* 0x000f280000300800 */
[----:B------:R-:W4:Y:S04]  /*2bee0*/  LDL.LU R25, [R1+0x128] ;  /* 0x0001280001197983 */ /* 0x000f280000300800 */
[----:B------:R-:W4:Y:S04]  /*2bef0*/  LDL.LU R24, [R1+0x120] ;  /* 0x0001200001187983 */ /* 0x000f280000300800 */
[----:B------:R-:W4:Y:S04]  /*2bf00*/  LDL.LU R23, [R1+0x118] ;  /* 0x0001180001177983 */ /* 0x000f280000300800 */
[----:B------:R-:W4:Y:S01]  /*2bf10*/  LDL.LU R22, [R1+0x110] ;  /* 0x0001100001167983 */ /* 0x000f220000300800 */
[----:B------:R-:W-:-:S03]  /*2bf20*/  FSEL R130, R130, R138, P3 ;  /* 0x0000008a82827208 */ /* 0x000fc60001800000 */
        /* <DEDUP_REMOVED lines=14> */
[----:B-1----:R-:W4:Y:S01]  /*2c010*/  LDL.LU R10, [R1+0xb0] ;  /* 0x0000b000010a7983 */ /* 0x002f220000300800 */
[----:B------:R-:W-:-:S03]  /*2c020*/  FSEL R146, R146, R246, P3 ;  /* 0x000000f692927208 */ /* 0x000fc60001800000 */
[----:B------:R-:W4:Y:S01]  /*2c030*/  LDL.LU R9, [R1+0xa8] ;  /* 0x0000a80001097983 */ /* 0x000f220000300800 */
[----:B------:R-:W-:-:S03]  /*2c040*/  FMUL R246, R249, 0.25 ;  /* 0x3e800000f9f67820 */ /* 0x000fc60000400000 */
[----:B--2---:R-:W2:Y:S04]  /*2c050*/  LDL.LU R8, [R1+0xa0] ;  /* 0x0000a00001087983 */ /* 0x004ea80000300800 */
[----:B------:R-:W2:Y:S04]  /*2c060*/  LDL.LU R244, [R1+0x98] ;  /* 0x0000980001f47983 */ /* 0x000ea80000300800 */
[----:B------:R-:W2:Y:S04]  /*2c070*/  LDL.LU R7, [R1+0x90] ;  /* 0x0000900001077983 */ /* 0x000ea80000300800 */
[----:B---3--:R-:W3:Y:S01]  /*2c080*/  LDL.LU R6, [R1+0x88] ;  /* 0x0000880001067983 */ /* 0x008ee20000300800 */
[----:B------:R-:W-:-:S03]  /*2c090*/  FSEL R246, R246, R249, P2 ;  /* 0x000000f9f6f67208 */ /* 0x000fc60001000000 */
[----:B------:R-:W3:Y:S04]  /*2c0a0*/  LDL.LU R250, [R1+0x80] ;  /* 0x0000800001fa7983 */ /* 0x000ee80000300800 */
[----:B------:R-:W3:Y:S04]  /*2c0b0*/  LDL.LU R251, [R1+0x78] ;  /* 0x0000780001fb7983 */ /* 0x000ee80000300800 */
[----:B------:R-:W3:Y:S04]  /*2c0c0*/  LDL.LU R249, [R1+0x70] ;  /* 0x0000700001f97983 */ /* 0x000ee80000300800 */
[----:B------:R-:W3:Y:S01]  /*2c0d0*/  LDL.LU R0, [R1+0x54] ;  /* 0x0000540001007983 */ /* 0x000ee20000300800 */
[C---:B------:R-:W-:Y:S01]  /*2c0e0*/  FSETP.GEU.AND P6, PT, |R5|.reuse, 1.175494350822287508e-38, PT ;  /* 0x008000000500780b */ /* 0x040fe20003fce200 */
[----:B------:R-:W-:-:S12]  /*2c0f0*/  @P1 FMUL R5, R5, 0.25 ;  /* 0x3e80000005051820 */ /* 0x000fd80000400000 */
[----:B------:R-:W-:-:S06]  /*2c100*/  @!P6 FMUL R5, R5, 16777216 ;  /* 0x4b8000000505e820 */ /* 0x000fcc0000400000 */
[----:B------:R-:W0:Y:S01]  /*2c110*/  MUFU.RCP R5, R5 ;  /* 0x0000000500057308 */ /* 0x000e220000001000 */
[----:B----4-:R-:W-:Y:S01]  /*2c120*/  @!P6 FMUL R125, R125, 16777216 ;  /* 0x4b8000007d7de820 */ /* 0x010fe20000400000 */
[----:B------:R-:W-:Y:S01]  /*2c130*/  @!P6 FMUL R124, R124, 16777216 ;  /* 0x4b8000007c7ce820 */ /* 0x000fe20000400000 */
[----:B------:R-:W-:Y:S01]  /*2c140*/  @!P6 FMUL R127, R127, 16777216 ;  /* 0x4b8000007f7fe820 */ /* 0x000fe20000400000 */
[----:B------:R-:W-:Y:S01]  /*2c150*/  @!P6 FMUL R126, R126, 16777216 ;  /* 0x4b8000007e7ee820 */ /* 0x000fe20000400000 */
[----:B------:R-:W-:Y:S01]  /*2c160*/  @!P6 FMUL R121, R121, 16777216 ;  /* 0x4b8000007979e820 */ /* 0x000fe20000400000 */
[----:B------:R-:W-:Y:S01]  /*2c170*/  @!P6 FMUL R120, R120, 16777216 ;  /* 0x4b8000007878e820 */ /* 0x000fe20000400000 */
[----:B------:R-:W-:Y:S01]  /*2c180*/  @!P6 FMUL R123, R123, 16777216 ;  /* 0x4b8000007b7be820 */ /* 0x000fe20000400000 */
[C---:B0-----:R-:W-:Y:S01]  /*2c190*/  FMUL R125, R5.reuse, R125 ;  /* 0x0000007d057d7220 */ /* 0x041fe20000400000 */
[C---:B------:R-:W-:Y:S01]  /*2c1a0*/  FMUL R124, R5.reuse, R124 ;  /* 0x0000007c057c7220 */ /* 0x040fe20000400000 */
[----:B------:R-:W-:-:S03]  /*2c1b0*/  FMUL R127, R5, R127 ;  /* 0x0000007f057f7220 */ /* 0x000fc60000400000 */
[----:B------:R0:W-:Y:S01]  /*2c1c0*/  STL [R1+0xdc8], R125 ;  /* 0x000dc87d01007387 */ /* 0x0001e20000100800 */
[----:B------:R-:W-:-:S03]  /*2c1d0*/  FMUL R120, R5, R120 ;  /* 0x0000007805787220 */ /* 0x000fc60000400000 */
[----:B------:R1:W-:Y:S01]  /*2c1e0*/  STL [R1+0xdc4], R124 ;  /* 0x000dc47c01007387 */ /* 0x0003e20000100800 */
[----:B------:R-:W-:Y:S01]  /*2c1f0*/  @!P6 FMUL R122, R122, 16777216 ;  /* 0x4b8000007a7ae820 */ /* 0x000fe20000400000 */
[C---:B0-----:R-:W-:Y:S02]  /*2c200*/  FMUL R125, R5.reuse, R126 ;  /* 0x0000007e057d7220 */ /* 0x041fe40000400000 */
[----:B------:R-:W-:Y:S01]  /*2c210*/  STL [R1+0xdc0], R127 ;  /* 0x000dc07f01007387 */ /* 0x000fe20000100800 */
[----:B-1----:R-:W-:Y:S01]  /*2c220*/  FMUL R124, R5, R121 ;  /* 0x00000079057c7220 */ /* 0x002fe20000400000 */
[----:B------:R-:W-:Y:S02]  /*2c230*/  @!P6 FMUL R117, R117, 16777216 ;  /* 0x4b8000007575e820 */ /* 0x000fe40000400000 */
[----:B------:R-:W-:Y:S01]  /*2c240*/  STL [R1+0xdbc], R125 ;  /* 0x000dbc7d01007387 */ /* 0x000fe20000100800 */
[----:B------:R-:W-:Y:S01]  /*2c250*/  @!P6 FMUL R116, R116, 16777216 ;  /* 0x4b8000007474e820 */ /* 0x000fe20000400000 */
[----:B------:R-:W-:-:S02]  /*2c260*/  FMUL R121, R5, R123 ;  /* 0x0000007b05797220 */ /* 0x000fc40000400000 */
[----:B------:R-:W-:Y:S01]  /*2c270*/  STL [R1+0xdb8], R124 ;  /* 0x000db87c01007387 */ /* 0x000fe20000100800 */
[----:B------:R-:W-:-:S03]  /*2c280*/  FMUL R117, R5, R117 ;  /* 0x0000007505757220 */ /* 0x000fc60000400000 */
[----:B------:R0:W-:Y:S01]  /*2c290*/  STL [R1+0xdb4], R120 ;  /* 0x000db47801007387 */ /* 0x0001e20000100800 */
[----:B------:R-:W-:Y:S01]  /*2c2a0*/  @!P6 FMUL R119, R119, 16777216 ;  /* 0x4b8000007777e820 */ /* 0x000fe20000400000 */
[----:B------:R-:W-:Y:S01]  /*2c2b0*/  FMUL R116, R5, R116 ;  /* 0x0000007405747220 */ /* 0x000fe20000400000 */
[----:B------:R-:W-:Y:S01]  /*2c2c0*/  @!P6 FMUL R118, R118, 16777216 ;  /* 0x4b8000007676e820 */ /* 0x000fe20000400000 */
[----:B------:R-:W-:Y:S01]  /*2c2d0*/  @!P6 FMUL R115, R115, 16777216 ;  /* 0x4b8000007373e820 */ /* 0x000fe20000400000 */
[----:B------:R-:W-:Y:S01]  /*2c2e0*/  STL [R1+0xdb0], R121 ;  /* 0x000db07901007387 */ /* 0x000fe20000100800 */
[----:B0-----:R-:W-:Y:S01]  /*2c2f0*/  FMUL R120, R5, R122 ;  /* 0x0000007a05787220 */ /* 0x001fe20000400000 */
[----:B------:R-:W-:Y:S01]  /*2c300*/  @!P6 FMUL R114, R114, 16777216 ;  /* 0x4b8000007272e820 */ /* 0x000fe20000400000 */
[----:B------:R-:W-:Y:S01]  /*2c310*/  @!P6 FMUL R113, R113, 16777216 ;  /* 0x4b8000007171e820 */ /* 0x000fe20000400000 */
[----:B------:R-:W-:Y:S02]  /*2c320*/  FMUL R119, R5, R119 ;  /* 0x0000007705777220 */ /* 0x000fe40000400000 */
[----:B------:R-:W-:Y:S01]  /*2c330*/  STL [R1+0xdac], R120 ;  /* 0x000dac7801007387 */ /* 0x000fe20000100800 */
[----:B------:R-:W-:Y:S01]  /*2c340*/  @!P6 FMUL R112, R112, 16777216 ;  /* 0x4b8000007070e820 */ /* 0x000fe20000400000 */
[----:B------:R-:W-:-:S02]  /*2c350*/  @!P6 FMUL R111, R111, 16777216 ;  /* 0x4b8000006f6fe820 */ /* 0x000fc40000400000 */
[----:B------:R0:W-:Y:S01]  /*2c360*/  STL [R1+0xda8], R117 ;  /* 0x000da87501007387 */ /* 0x0001e20000100800 */
[----:B------:R-:W-:-:S03]  /*2c370*/  @!P6 FMUL R110, R110, 16777216 ;  /* 0x4b8000006e6ee820 */ /* 0x000fc60000400000 */
[----:B------:R1:W-:Y:S01]  /*2c380*/  STL [R1+0xda4], R116 ;  /* 0x000da47401007387 */ /* 0x0003e20000100800 */
[----:B------:R-:W-:Y:S01]  /*2c390*/  @!P6 FMUL R109, R109, 16777216 ;  /* 0x4b8000006d6de820 */ /* 0x000fe20000400000 */
[----:B------:R-:W-:Y:S01]  /*2c3a0*/  @!P6 FMUL R108, R108, 16777216 ;  /* 0x4b8000006c6ce820 */ /* 0x000fe20000400000 */
[C---:B0-----:R-:W-:Y:S01]  /*2c3b0*/  FMUL R117, R5.reuse, R118 ;  /* 0x0000007605757220 */ /* 0x041fe20000400000 */
[----:B------:R-:W-:Y:S01]  /*2c3c0*/  STL [R1+0xda0], R119 ;  /* 0x000da07701007387 */ /* 0x000fe20000100800 */
[C---:B-1----:R-:W-:Y:S01]  /*2c3d0*/  FMUL R116, R5.reuse, R115 ;  /* 0x0000007305747220 */ /* 0x042fe20000400000 */
[C---:B------:R-:W-:Y:S01]  /*2c3e0*/  FMUL R115, R5.reuse, R114 ;  /* 0x0000007205737220 */ /* 0x040fe20000400000 */
[C---:B------:R-:W-:Y:S01]  /*2c3f0*/  FMUL R114, R5.reuse, R113 ;  /* 0x0000007105727220 */ /* 0x040fe20000400000 */
[----:B------:R-:W-:Y:S01]  /*2c400*/  FMUL R113, R5, R112 ;  /* 0x0000007005717220 */ /* 0x000fe20000400000 */
[----:B------:R-:W-:Y:S01]  /*2c410*/  @!P6 FMUL R107, R107, 16777216 ;  /* 0x4b8000006b6be820 */ /* 0x000fe20000400000 */
[----:B------:R-:W-:Y:S01]  /*2c420*/  STL [R1+0xd9c], R117 ;  /* 0x000d9c7501007387 */ /* 0x000fe20000100800 */
[C---:B------:R-:W-:Y:S01]  /*2c430*/  FMUL R112, R5.reuse, R111 ;  /* 0x0000006f05707220 */ /* 0x040fe20000400000 */
[----:B------:R-:W-:Y:S01]  /*2c440*/  @!P6 FMUL R106, R106, 16777216 ;  /* 0x4b8000006a6ae820 */ /* 0x000fe20000400000 */
[----:B------:R-:W-:Y:S01]  /*2c450*/  FMUL R111, R5, R110 ;  /* 0x0000006e056f7220 */ /* 0x000fe20000400000 */
[----:B------:R-:W-:Y:S01]  /*2c460*/  STL [R1+0xd98], R116 ;  /* 0x000d987401007387 */ /* 0x000fe20000100800 */
[----:B------:R-:W-:Y:S01]  /*2c470*/  @!P6 FMUL R105, R105, 16777216 ;  /* 0x4b8000006969e820 */ /* 0x000fe20000400000 */
[C---:B------:R-:W-:Y:S01]  /*2c480*/  FMUL R110, R5.reuse, R109 ;  /* 0x0000006d056e7220 */ /* 0x040fe20000400000 */
[----:B------:R-:W-:Y:S01]  /*2c490*/  @!P6 FMUL R104, R104, 16777216 ;  /* 0x4b8000006868e820 */ /* 0x000fe20000400000 */
[----:B------:R-:W-:Y:S01]  /*2c4a0*/  STL [R1+0xd94], R115 ;  /* 0x000d947301007387 */ /* 0x000fe20000100800 */
[----:B------:R-:W-:Y:S01]  /*2c4b0*/  FMUL R109, R5, R108 ;  /* 0x0000006c056d7220 */ /* 0x000fe20000400000 */
[----:B------:R-:W-:Y:S01]  /*2c4c0*/  @!P6 FMUL R103, R103, 16777216 ;  /* 0x4b8000006767e820 */ /* 0x000fe20000400000 */
[C---:B------:R-:W-:Y:S01]  /*2c4d0*/  FMUL R108, R5.reuse, R107 ;  /* 0x0000006b056c7220 */ /* 0x040fe20000400000 */
[----:B------:R-:W-:Y:S01]  /*2c4e0*/  STL [R1+0xd90], R114 ;  /* 0x000d907201007387 */ /* 0x000fe20000100800 */
[----:B------:R-:W-:Y:S01]  /*2c4f0*/  @!P6 FMUL R102, R102, 16777216 ;  /* 0x4b8000006666e820 */ /* 0x000fe20000400000 */
[----:B------:R-:W-:-:S02]  /*2c500*/  FMUL R107, R5, R106 ;  /* 0x0000006a056b7220 */ /* 0x000fc40000400000 */
[----:B------:R-:W-:Y:S01]  /*2c510*/  STL [R1+0xd8c], R113 ;  /* 0x000d8c7101007387 */ /* 0x000fe20000100800 */
[----:B------:R-:W-:Y:S01]  /*2c520*/  @!P6 FMUL R101, R101, 16777216 ;  /* 0x4b8000006565e820 */ /* 0x000fe20000400000 */
[C---:B------:R-:W-:Y:S02]  /*2c530*/  FMUL R106, R5.reuse, R105 ;  /* 0x00000069056a7220 */ /* 0x040fe40000400000 */
[----:B------:R-:W-:Y:S01]  /*2c540*/  STL [R1+0xd88], R112 ;  /* 0x000d887001007387 */ /* 0x000fe20000100800 */
[----:B------:R-:W-:Y:S01]  /*2c550*/  @!P6 FMUL R100, R100, 16777216 ;  /* 0x4b8000006464e820 */ /* 0x000fe20000400000 */
[----:B------:R-:W-:Y:S02]  /*2c560*/  FMUL R105, R5, R104 ;  /* 0x0000006805697220 */ /* 0x000fe40000400000 */
[----:B------:R-:W-:Y:S01]  /*2c570*/  STL [R1+0xd84], R111 ;  /* 0x000d846f01007387 */ /* 0x000fe20000100800 */
[----:B------:R-:W-:Y:S01]  /*2c580*/  @!P6 FMUL R99, R99, 16777216 ;  /* 0x4b8000006363e820 */ /* 0x000fe20000400000 */
[----:B------:R-:W-:-:S02]  /*2c590*/  FMUL R104, R5, R103 ;  /* 0x0000006705687220 */ /* 0x000fc40000400000 */
[----:B------:R-:W-:Y:S01]  /*2c5a0*/  STL [R1+0xd80], R110 ;  /* 0x000d806e01007387 */ /* 0x000fe20000100800 */
[----:B------:R-:W-:Y:S01]  /*2c5b0*/  @!P6 FMUL R98, R98, 16777216 ;  /* 0x4b8000006262e820 */ /* 0x000fe20000400000 */
[----:B------:R-:W-:Y:S02]  /*2c5c0*/  FMUL R103, R5, R102 ;  /* 0x0000006605677220 */ /* 0x000fe40000400000 */
[----:B------:R-:W-:Y:S01]  /*2c5d0*/  STL [R1+0xd7c], R109 ;  /* 0x000d7c6d01007387 */ /* 0x000fe20000100800 */
[----:B------:R-:W-:Y:S01]  /*2c5e0*/  @!P6 FMUL R97, R97, 16777216 ;  /* 0x4b8000006161e820 */ /* 0x000fe20000400000 */
[C---:B------:R-:W-:Y:S02]  /*2c5f0*/  FMUL R102, R5.reuse, R101 ;  /* 0x0000006505667220 */ /* 0x040fe40000400000 */
        /* <DEDUP_REMOVED lines=265> */
[----:B--2---:R-:W-:Y:S01]  /*2d690*/  @!P6 FMUL R8, R8, 16777216 ;  /* 0x4b8000000808e820 */ /* 0x004fe20000400000 */
        /* <DEDUP_REMOVED lines=8> */
[----:B---3--:R-:W-:Y:S01]  /*2d720*/  @!P6 FMUL R6, R6, 16777216 ;  /* 0x4b8000000606e820 */ /* 0x008fe20000400000 */
[C---:B------:R-:W-:Y:S02]  /*2d730*/  FMUL R10, R5.reuse, R9 ;  /* 0x00000009050a7220 */ /* 0x040fe40000400000 */
[----:B------:R-:W-:Y:S01]  /*2d740*/  STL [R1+0xa08], R16 ;  /* 0x000a081001007387 */ /* 0x000fe20000100800 */
[C---:B------:R-:W-:Y:S01]  /*2d750*/  FMUL R9, R5.reuse, R8 ;  /* 0x0000000805097220 */ /* 0x040fe20000400000 */
[C---:B------:R-:W-:Y:S02]  /*2d760*/  FMUL R8, R5.reuse, R244 ;  /* 0x000000f405087220 */ /* 0x040fe40000400000 */
[----:B------:R-:W-:Y:S01]  /*2d770*/  STL [R1+0xa00], R15 ;  /* 0x000a000f01007387 */ /* 0x000fe20000100800 */
[----:B------:R-:W-:-:S03]  /*2d780*/  FMUL R7, R5, R7 ;  /* 0x0000000705077220 */ /* 0x000fc60000400000 */
[----:B------:R-:W-:Y:S01]  /*2d790*/  STL [R1+0x9e8], R14 ;  /* 0x0009e80e01007387 */ /* 0x000fe20000100800 */
[----:B------:R-:W-:Y:S01]  /*2d7a0*/  @!P6 FMUL R250, R250, 16777216 ;  /* 0x4b800000fafae820 */ /* 0x000fe20000400000 */
[----:B------:R-:W-:Y:S02]  /*2d7b0*/  FMUL R6, R5, R6 ;  /* 0x0000000605067220 */ /* 0x000fe40000400000 */
[----:B------:R-:W-:Y:S01]  /*2d7c0*/  STL [R1+0x9b8], R13 ;  /* 0x0009b80d01007387 */ /* 0x000fe20000100800 */
[----:B------:R-:W-:-:S03]  /*2d7d0*/  @!P6 FMUL R251, R251, 16777216 ;  /* 0x4b800000fbfbe820 */ /* 0x000fc60000400000 */
[----:B------:R-:W-:Y:S01]  /*2d7e0*/  STL [R1+0x5a8], R12 ;  /* 0x0005a80c01007387 */ /* 0x000fe20000100800 */
[----:B------:R-:W-:-:S03]  /*2d7f0*/  @!P6 FMUL R249, R249, 16777216 ;  /* 0x4b800000f9f9e820 */ /* 0x000fc60000400000 */
[----:B------:R-:W-:Y:S04]  /*2d800*/  STL [R1+0x5a0], R11 ;  /* 0x0005a00b01007387 */ /* 0x000fe80000100800 */
[----:B------:R-:W-:Y:S04]  /*2d810*/  STL [R1+0x598], R10 ;  /* 0x0005980a01007387 */ /* 0x000fe80000100800 */
[----:B------:R-:W-:Y:S01]  /*2d820*/  STL [R1+0x590], R9 ;  /* 0x0005900901007387 */ /* 0x000fe20000100800 */
[----:B------:R-:W-:-:S03]  /*2d830*/  @!P6 FMUL R0, R0, 16777216 ;  /* 0x4b8000000000e820 */ /* 0x000fc60000400000 */
[----:B------:R0:W-:Y:S04]  /*2d840*/  STL [R1+0x568], R8 ;  /* 0x0005680801007387 */ /* 0x0001e80000100800 */
[----:B------:R1:W-:Y:S04]  /*2d850*/  STL [R1+0x560], R7 ;  /* 0x0005600701007387 */ /* 0x0003e80000100800 */
[----:B------:R2:W-:Y:S01]  /*2d860*/  STL [R1+0x558], R6 ;  /* 0x0005580601007387 */ /* 0x0005e20000100800 */
[C---:B0-----:R-:W-:Y:S01]  /*2d870*/  FMUL R8, R5.reuse, R250 ;  /* 0x000000fa05087220 */ /* 0x041fe20000400000 */
[----:B-1----:R-:W-:-:S04]  /*2d880*/  FMUL R7, R5, R251 ;  /* 0x000000fb05077220 */ /* 0x002fc80000400000 */
[----:B------:R0:W-:Y:S01]  /*2d890*/  STL [R1+0x550], R8 ;  /* 0x0005500801007387 */ /* 0x0001e20000100800 */
[----:B--2---:R-:W-:-:S03]  /*2d8a0*/  FMUL R6, R5, R249 ;  /* 0x000000f905067220 */ /* 0x004fc60000400000 */
[----:B------:R1:W-:Y:S01]  /*2d8b0*/  STL [R1+0x528], R7 ;  /* 0x0005280701007387 */ /* 0x0003e20000100800 */
[----:B------:R-:W-:-:S03]  /*2d8c0*/  FMUL R250, R5, R0 ;  /* 0x0000000005fa7220 */ /* 0x000fc60000400000 */
[----:B------:R2:W-:Y:S04]  /*2d8d0*/  STL [R1+0x520], R6 ;  /* 0x0005200601007387 */ /* 0x0005e80000100800 */
[----:B------:R-:W3:Y:S04]  /*2d8e0*/  LDL.LU R0, [R1+0x864] ;  /* 0x0008640001007983 */ /* 0x000ee80000300800 */
[----:B------:R-:W4:Y:S04]  /*2d8f0*/  LDL.LU R125, [R1+0x85c] ;  /* 0x00085c00017d7983 */ /* 0x000f280000300800 */
        /* <DEDUP_REMOVED lines=94> */
[----:B------:R-:W-:-:S03]  /*2dee0*/  @!P6 FMUL R248, R248, 16777216 ;  /* 0x4b800000f8f8e820 */ /* 0x000fc60000400000 */
[----:B------:R-:W3:Y:S04]  /*2def0*/  LDL.LU R32, [R1+0x15c] ;  /* 0x00015c0001207983 */ /* 0x000ee80000300800 */
[----:B------:R-:W3:Y:S01]  /*2df00*/  LDL.LU R31, [R1+0x154] ;  /* 0x00015400011f7983 */ /* 0x000ee20000300800 */
[----:B------:R-:W-:-:S03]  /*2df10*/  FMUL R248, R5, R248 ;  /* 0x000000f805f87220 */ /* 0x000fc60000400000 */
        /* <DEDUP_REMOVED lines=25> */
[----:B0-----:R-:W3:Y:S04]  /*2e0b0*/  LDL.LU R8, [R1+0x84] ;  /* 0x0000840001087983 */ /* 0x001ee80000300800 */
[----:B-1----:R-:W3:Y:S04]  /*2e0c0*/  LDL.LU R7, [R1+0x7c] ;  /* 0x00007c0001077983 */ /* 0x002ee80000300800 */
[----:B--2---:R-:W2:Y:S04]  /*2e0d0*/  LDL.LU R6, [R1+0x74] ;  /* 0x0000740001067983 */ /* 0x004ea80000300800 */
[----:B------:R-:W2:Y:S01]  /*2e0e0*/  LDL.LU R249, [R1+0x6c] ;  /* 0x00006c0001f97983 */ /* 0x000ea20000300800 */
[C---:B------:R-:W-:Y:S01]  /*2e0f0*/  FSETP.GEU.AND P4, PT, |R4|.reuse, 1.175494350822287508e-38, PT ;  /* 0x008000000400780b */ /* 0x040fe20003f8e200 */
[----:B------:R-:W-:-:S12]  /*2e100*/  @P0 FMUL R4, R4, 0.25 ;  /* 0x3e80000004040820 */ /* 0x000fd80000400000 */
[----:B------:R-:W-:-:S06]  /*2e110*/  @!P4 FMUL R4, R4, 16777216 ;  /* 0x4b8000000404c820 */ /* 0x000fcc0000400000 */
[----:B------:R-:W0:Y:S01]  /*2e120*/  MUFU.RCP R4, R4 ;  /* 0x0000000400047308 */ /* 0x000e220000001000 */
[----:B----4-:R-:W-:Y:S01]  /*2e130*/  @!P4 FMUL R125, R125, 16777216 ;  /* 0x4b8000007d7dc820 */ /* 0x010fe20000400000 */
[----:B---3--:R-:W-:Y:S01]  /*2e140*/  @!P4 FMUL R124, R124, 16777216 ;  /* 0x4b8000007c7cc820 */ /* 0x008fe20000400000 */
[----:B------:R-:W-:Y:S01]  /*2e150*/  @!P4 FMUL R127, R127, 16777216 ;  /* 0x4b8000007f7fc820 */ /* 0x000fe20000400000 */
[----:B------:R-:W-:Y:S01]  /*2e160*/  @!P4 FMUL R126, R126, 16777216 ;  /* 0x4b8000007e7ec820 */ /* 0x000fe20000400000 */
[----:B------:R-:W-:Y:S01]  /*2e170*/  MOV R251, R252 ;  /* 0x000000fc00fb7202 */ /* 0x000fe20000000f00 */
[----:B------:R-:W-:Y:S01]  /*2e180*/  @!P4 FMUL R121, R121, 16777216 ;  /* 0x4b8000007979c820 */ /* 0x000fe20000400000 */
[----:B------:R-:W3:Y:S01]  /*2e190*/  LDL.LU R252, [R1+0x58] ;  /* 0x0000580001fc7983 */ /* 0x000ee20000300800 */
[----:B------:R-:W-:Y:S01]  /*2e1a0*/  @!P4 FMUL R120, R120, 16777216 ;  /* 0x4b8000007878c820 */ /* 0x000fe20000400000 */
[----:B------:R-:W-:Y:S01]  /*2e1b0*/  @!P4 FMUL R123, R123, 16777216 ;  /* 0x4b8000007b7bc820 */ /* 0x000fe20000400000 */
[C---:B0-----:R-:W-:Y:S01]  /*2e1c0*/  FMUL R125, R4.reuse, R125 ;  /* 0x0000007d047d7220 */ /* 0x041fe20000400000 */
[C---:B------:R-:W-:Y:S01]  /*2e1d0*/  FMUL R124, R4.reuse, R124 ;  /* 0x0000007c047c7220 */ /* 0x040fe20000400000 */
[C---:B------:R-:W-:Y:S01]  /*2e1e0*/  FMUL R127, R4.reuse, R127 ;  /* 0x0000007f047f7220 */ /* 0x040fe20000400000 */
[----:B------:R-:W-:-:S02]  /*2e1f0*/  FMUL R126, R4, R126 ;  /* 0x0000007e047e7220 */ /* 0x000fc40000400000 */
[----:B------:R0:W-:Y:S01]  /*2e200*/  STL [R1+0xd58], R125 ;  /* 0x000d587d01007387 */ /* 0x0001e20000100800 */
[----:B------:R-:W-:Y:S01]  /*2e210*/  FMUL R121, R4, R121 ;  /* 0x0000007904797220 */ /* 0x000fe20000400000 */
[----:B------:R-:W-:Y:S01]  /*2e220*/  @!P4 FMUL R122, R122, 16777216 ;  /* 0x4b8000007a7ac820 */ /* 0x000fe20000400000 */
[C---:B------:R-:W-:Y:S01]  /*2e230*/  FMUL R120, R4.reuse, R120 ;  /* 0x0000007804787220 */ /* 0x040fe20000400000 */
[----:B------:R-:W-:Y:S01]  /*2e240*/  @!P4 FMUL R117, R117, 16777216 ;  /* 0x4b8000007575c820 */ /* 0x000fe20000400000 */
[----:B0-----:R-:W4:Y:S04]  /*2e250*/  LDL.LU R125, [R1+0xfdc] ;  /* 0x000fdc00017d7983 */ /* 0x001f280000300800 */
[----:B------:R0:W-:Y:S01]  /*2e260*/  STL [R1+0xd54], R124 ;  /* 0x000d547c01007387 */ /* 0x0001e20000100800 */
[----:B------:R-:W-:Y:S01]  /*2e270*/  FMUL R123, R4, R123 ;  /* 0x0000007b047b7220 */ /* 0x000fe20000400000 */
[----:B------:R-:W-:Y:S01]  /*2e280*/  @!P4 FMUL R116, R116, 16777216 ;  /* 0x4b8000007474c820 */ /* 0x000fe20000400000 */
[C---:B------:R-:W-:Y:S01]  /*2e290*/  FMUL R122, R4.reuse, R122 ;  /* 0x0000007a047a7220 */ /* 0x040fe20000400000 */
[----:B0-----:R-:W4:Y:S04]  /*2e2a0*/  LDL.LU R124, [R1+0xfd8] ;  /* 0x000fd800017c7983 */ /* 0x001f280000300800 */
[----:B------:R0:W-:Y:S01]  /*2e2b0*/  STL [R1+0xd50], R127 ;  /* 0x000d507f01007387 */ /* 0x0001e20000100800 */
[----:B------:R-:W-:Y:S01]  /*2e2c0*/  @!P4 FMUL R119, R119, 16777216 ;  /* 0x4b8000007777c820 */ /* 0x000fe20000400000 */
[----:B------:R-:W-:-:S02]  /*2e2d0*/  FMUL R117, R4, R117 ;  /* 0x0000007504757220 */ /* 0x000fc40000400000 */
[----:B0-----:R-:W4:Y:S04]  /*2e2e0*/  LDL.LU R127, [R1+0xfd4] ;  /* 0x000fd400017f7983 */ /* 0x001f280000300800 */
[----:B------:R0:W-:Y:S01]  /*2e2f0*/  STL [R1+0xd4c], R126 ;  /* 0x000d4c7e01007387 */ /* 0x0001e20000100800 */
[----:B------:R-:W-:Y:S01]  /*2e300*/  @!P4 FMUL R118, R118, 16777216 ;  /* 0x4b8000007676c820 */ /* 0x000fe20000400000 */
[C---:B------:R-:W-:Y:S02]  /*2e310*/  FMUL R116, R4.reuse, R116 ;  /* 0x0000007404747220 */ /* 0x040fe40000400000 */
        /* <DEDUP_REMOVED lines=354> */
[C---:B------:R-:W-:Y:S01]  /*2f940*/  FMUL R29, R4.reuse, R29 ;  /* 0x0000001d041d7220 */ /* 0x040fe20000400000 */
[----:B------:R-:W-:-:S02]  /*2f950*/  FMUL R5, R4, R5 ;  /* 0x0000000504057220 */ /* 0x000fc40000400000 */
[----:B0-----:R-:W4:Y:S04]  /*2f960*/  LDL.LU R35, [R1+0xe6c] ;  /* 0x000e6c0001237983 */ /* 0x001f280000300800 */
[----:B------:R0:W-:Y:S01]  /*2f970*/  STL [R1+0x580], R34 ;  /* 0x0005802201007387 */ /* 0x0001e20000100800 */
[----:B------:R-:W-:-:S03]  /*2f980*/  @!P4 FMUL R247, R247, 16777216 ;  /* 0x4b800000f7f7c820 */ /* 0x000fc60000400000 */
[----:B0-----:R-:W4:Y:S04]  /*2f990*/  LDL.LU R34, [R1+0xe68] ;  /* 0x000e680001227983 */ /* 0x001f280000300800 */
[----:B------:R0:W-:Y:S04]  /*2f9a0*/  STL [R1+0x578], R33 ;  /* 0x0005782101007387 */ /* 0x0001e80000100800 */
[----:B0-----:R-:W4:Y:S04]  /*2f9b0*/  LDL.LU R33, [R1+0xe64] ;  /* 0x000e640001217983 */ /* 0x001f280000300800 */
[----:B------:R0:W-:Y:S01]  /*2f9c0*/  STL [R1+0x570], R32 ;  /* 0x0005702001007387 */ /* 0x0001e20000100800 */
[----:B------:R-:W-:-:S03]  /*2f9d0*/  @!P4 FMUL R22, R22, 16777216 ;  /* 0x4b8000001616c820 */ /* 0x000fc60000400000 */
[----:B0-----:R-:W4:Y:S04]  /*2f9e0*/  LDL.LU R32, [R1+0xe60] ;  /* 0x000e600001207983 */ /* 0x001f280000300800 */
[----:B------:R0:W-:Y:S01]  /*2f9f0*/  STL [R1+0x548], R31 ;  /* 0x0005481f01007387 */ /* 0x0001e20000100800 */
[----:B------:R-:W-:Y:S01]  /*2fa00*/  @!P4 FMUL R19, R19, 16777216 ;  /* 0x4b8000001313c820 */ /* 0x000fe20000400000 */
[----:B------:R-:W-:Y:S02]  /*2fa10*/  @!P4 FMUL R18, R18, 16777216 ;  /* 0x4b8000001212c820 */ /* 0x000fe40000400000 */
        /* <DEDUP_REMOVED lines=11> */
[----:B0-----:R-:W-:Y:S01]  /*2fad0*/  FMUL R5, R4, R247 ;  /* 0x000000f704057220 */ /* 0x001fe20000400000 */
[----:B------:R-:W-:-:S04]  /*2fae0*/  @!P4 FMUL R10, R10, 16777216 ;  /* 0x4b8000000a0ac820 */ /* 0x000fc80000400000 */
[----:B------:R0:W-:Y:S04]  /*2faf0*/  STL [R1+0x518], R5 ;  /* 0x0005180501007387 */ /* 0x0001e80000100800 */
[----:B------:R-:W-:Y:S01]  /*2fb00*/  STL [R1+0x510], R22 ;  /* 0x0005101601007387 */ /* 0x000fe20000100800 */
[C---:B0-----:R-:W-:Y:S01]  /*2fb10*/  FMUL R5, R4.reuse, R18 ;  /* 0x0000001204057220 */ /* 0x041fe20000400000 */
[C---:B------:R-:W-:Y:S01]  /*2fb20*/  FMUL R18, R4.reuse, R15 ;  /* 0x0000000f04127220 */ /* 0x040fe20000400000 */
[C---:B------:R-:W-:Y:S01]  /*2fb30*/  FMUL R15, R4.reuse, R14 ;  /* 0x0000000e040f7220 */ /* 0x040fe20000400000 */
[----:B------:R-:W-:Y:S01]  /*2fb40*/  STL [R1+0x508], R19 ;  /* 0x0005081301007387 */ /* 0x000fe20000100800 */
[C---:B------:R-:W-:Y:S01]  /*2fb50*/  FMUL R14, R4.reuse, R11 ;  /* 0x0000000b040e7220 */ /* 0x040fe20000400000 */
[----:B------:R-:W-:-:S02]  /*2fb60*/  FMUL R11, R4, R10 ;  /* 0x0000000a040b7220 */ /* 0x000fc40000400000 */
[----:B------:R0:W-:Y:S01]  /*2fb70*/  STL [R1+0x500], R5 ;  /* 0x0005000501007387 */ /* 0x0001e20000100800 */
[----:B------:R-:W-:-:S03]  /*2fb80*/  @!P4 FMUL R244, R244, 16777216 ;  /* 0x4b800000f4f4c820 */ /* 0x000fc60000400000 */
[----:B0-----:R-:W4:Y:S04]  /*2fb90*/  LDL.LU R5, [R1+0x86c] ;  /* 0x00086c0001057983 */ /* 0x001f280000300800 */
[----:B------:R0:W-:Y:S04]  /*2fba0*/  STL [R1+0x4f8], R18 ;  /* 0x0004f81201007387 */ /* 0x0001e80000100800 */
[----:B------:R1:W-:Y:S01]  /*2fbb0*/  STL [R1+0x4f0], R15 ;  /* 0x0004f00f01007387 */ /* 0x0003e20000100800 */
[----:B------:R-:W-:-:S03]  /*2fbc0*/  FMUL R10, R4, R244 ;  /* 0x000000f4040a7220 */ /* 0x000fc60000400000 */
[----:B------:R-:W4:Y:S04]  /*2fbd0*/  LDL.LU R22, [R1+0x868] ;  /* 0x0008680001167983 */ /* 0x000f280000300800 */
[----:B------:R2:W-:Y:S04]  /*2fbe0*/  STL [R1+0x4e8], R14 ;  /* 0x0004e80e01007387 */ /* 0x0005e80000100800 */
[----:B------:R3:W-:Y:S01]  /*2fbf0*/  STL [R1+0x4e0], R11 ;  /* 0x0004e00b01007387 */ /* 0x0007e20000100800 */
[----:B------:R-:W-:-:S03]  /*2fc00*/  @!P4 FMUL R28, R28, 16777216 ;  /* 0x4b8000001c1cc820 */ /* 0x000fc60000400000 */
[----:B------:R-:W4:Y:S01]  /*2fc10*/  LDL.LU R19, [R1+0x60] ;  /* 0x0000600001137983 */ /* 0x000f220000300800 */
[----:B------:R-:W-:-:S03]  /*2fc20*/  @!P4 FMUL R27, R27, 16777216 ;  /* 0x4b8000001b1bc820 */ /* 0x000fc60000400000 */
[----:B------:R3:W-:Y:S01]  /*2fc30*/  STL [R1+0x4d8], R10 ;  /* 0x0004d80a01007387 */ /* 0x0007e20000100800 */
[----:B------:R-:W-:Y:S01]  /*2fc40*/  @!P4 FMUL R26, R26, 16777216 ;  /* 0x4b8000001a1ac820 */ /* 0x000fe20000400000 */
[----:B------:R-:W-:Y:S02]  /*2fc50*/  FMUL R28, R4, R28 ;  /* 0x0000001c041c7220 */ /* 0x000fe40000400000 */
[----:B0-----:R-:W4:Y:S01]  /*2fc60*/  LDL.LU R18, [R1+0x50] ;  /* 0x0000500001127983 */ /* 0x001f220000300800 */
[----:B------:R-:W-:-:S03]  /*2fc70*/  @!P4 FMUL R25, R25, 16777216 ;  /* 0x4b8000001919c820 */ /* 0x000fc60000400000 */
[----:B-1----:R-:W4:Y:S01]  /*2fc80*/  LDL.LU R15, [R1+0x48] ;  /* 0x00004800010f7983 */ /* 0x002f220000300800 */
[----:B------:R-:W-:-:S03]  /*2fc90*/  FMUL R27, R4, R27 ;  /* 0x0000001b041b7220 */ /* 0x000fc60000400000 */
[----:B--2---:R-:W2:Y:S01]  /*2fca0*/  LDL.LU R14, [R1+0x40] ;  /* 0x00004000010e7983 */ /* 0x004ea20000300800 */
[----:B------:R-:W-:-:S03]  /*2fcb0*/  IMAD.MOV.U32 R247, RZ, RZ, R251 ;  /* 0x000000fffff77224 */ /* 0x000fc600078e00fb */
[----:B---3--:R-:W3:Y:S01]  /*2fcc0*/  LDL.LU R11, [R1+0x38] ;  /* 0x00003800010b7983 */ /* 0x008ee20000300800 */
[----:B------:R-:W-:Y:S01]  /*2fcd0*/  @!P4 FMUL R24, R24, 16777216 ;  /* 0x4b8000001818c820 */ /* 0x000fe20000400000 */
[----:B------:R-:W-:Y:S02]  /*2fce0*/  FMUL R26, R4, R26 ;  /* 0x0000001a041a7220 */ /* 0x000fe40000400000 */
[----:B------:R-:W3:Y:S01]  /*2fcf0*/  LDL.LU R10, [R1+0x30] ;  /* 0x00003000010a7983 */ /* 0x000ee20000300800 */
[----:B------:R-:W-:-:S03]  /*2fd00*/  @!P4 FMUL R23, R23, 16777216 ;  /* 0x4b8000001717c820 */ /* 0x000fc60000400000 */
[----:B------:R-:W3:Y:S01]  /*2fd10*/  LDL.LU R244, [R1+0x28] ;  /* 0x0000280001f47983 */ /* 0x000ee20000300800 */
[----:B------:R-:W-:-:S03]  /*2fd20*/  FMUL R25, R4, R25 ;  /* 0x0000001904197220 */ /* 0x000fc60000400000 */
[----:B------:R-:W3:Y:S01]  /*2fd30*/  LDL.LU R251, [R1+0x20] ;  /* 0x0000200001fb7983 */ /* 0x000ee20000300800 */
[----:B------:R-:W-:-:S03]  /*2fd40*/  @!P4 FMUL R21, R21, 16777216 ;  /* 0x4b8000001515c820 */ /* 0x000fc60000400000 */
[----:B------:R0:W-:Y:S01]  /*2fd50*/  STL [R1+0x470], R28 ;  /* 0x0004701c01007387 */ /* 0x0001e20000100800 */
[----:B------:R-:W-:Y:S01]  /*2fd60*/  FMUL R24, R4, R24 ;  /* 0x0000001804187220 */ /* 0x000fe20000400000 */
[----:B------:R-:W-:Y:S01]  /*2fd70*/  @!P4 FMUL R20, R20, 16777216 ;  /* 0x4b8000001414c820 */ /* 0x000fe20000400000 */
[C---:B------:R-:W-:Y:S01]  /*2fd80*/  FMUL R23, R4.reuse, R23 ;  /* 0x0000001704177220 */ /* 0x040fe20000400000 */
[----:B------:R-:W-:Y:S01]  /*2fd90*/  @!P4 FMUL R17, R17, 16777216 ;  /* 0x4b8000001111c820 */ /* 0x000fe20000400000 */
[----:B0-----:R-:W3:Y:S04]  /*2fda0*/  LDL.LU R28, [R1+0xe50] ;  /* 0x000e5000011c7983 */ /* 0x001ee80000300800 */
[----:B------:R0:W-:Y:S01]  /*2fdb0*/  STL [R1+0x468], R27 ;  /* 0x0004681b01007387 */ /* 0x0001e20000100800 */
[----:B------:R-:W-:Y:S01]  /*2fdc0*/  FMUL R21, R4, R21 ;  /* 0x0000001504157220 */ /* 0x000fe20000400000 */
[----:B------:R-:W-:Y:S01]  /*2fdd0*/  @!P4 FMUL R16, R16, 16777216 ;  /* 0x4b8000001010c820 */ /* 0x000fe20000400000 */
[C---:B------:R-:W-:Y:S01]  /*2fde0*/  FMUL R20, R4.reuse, R20 ;  /* 0x0000001404147220 */ /* 0x040fe20000400000 */
[----:B0-----:R-:W3:Y:S04]  /*2fdf0*/  LDL.LU R27, [R1+0xe4c] ;  /* 0x000e4c00011b7983 */ /* 0x001ee80000300800 */
[----:B------:R0:W-:Y:S01]  /*2fe00*/  STL [R1+0x460], R26 ;  /* 0x0004601a01007387 */ /* 0x0001e20000100800 */
[----:B------:R-:W-:Y:S01]  /*2fe10*/  @!P4 FMUL R13, R13, 16777216 ;  /* 0x4b8000000d0dc820 */ /* 0x000fe20000400000 */
[----:B------:R-:W-:-:S02]  /*2fe20*/  FMUL R17, R4, R17 ;  /* 0x0000001104117220 */ /* 0x000fc40000400000 */
[----:B0-----:R-:W3:Y:S04]  /*2fe30*/  LDL.LU R26, [R1+0xe48] ;  /* 0x000e4800011a7983 */ /* 0x001ee80000300800 */
[----:B------:R0:W-:Y:S01]  /*2fe40*/  STL [R1+0x458], R25 ;  /* 0x0004581901007387 */ /* 0x0001e20000100800 */
[----:B------:R-:W-:Y:S01]  /*2fe50*/  @!P4 FMUL R12, R12, 16777216 ;  /* 0x4b8000000c0cc820 */ /* 0x000fe20000400000 */
[C---:B------:R-:W-:Y:S02]  /*2fe60*/  FMUL R16, R4.reuse, R16 ;  /* 0x0000001004107220 */ /* 0x040fe40000400000 */
        /* <DEDUP_REMOVED lines=22> */
[C---:B------:R-:W-:Y:S01]  /*2ffd0*/  FMUL R6, R4.reuse, R6 ;  /* 0x0000000604067220 */ /* 0x040fe20000400000 */
[----:B------:R-:W-:Y:S02]  /*2ffe0*/  FMUL R249, R4, R249 ;  /* 0x000000f904f97220 */ /* 0x000fe40000400000 */
[----:B0-----:R-:W3:Y:S04]  /*2fff0*/  LDL.LU R16, [R1+0xe2c] ;  /* 0x000e2c0001107983 */ /* 0x001ee80000300800 */
[----:B------:R0:W-:Y:S04]  /*30000*/  STL [R1+0xa0], R13 ;  /* 0x0000a00d01007387 */ /* 0x0001e80000100800 */
        /* <DEDUP_REMOVED lines=12> */
[----:B0-----:R-:W3:Y:S01]  /*300d0*/  LDL.LU R249, [R1+0xe10] ;  /* 0x000e100001f97983 */ /* 0x001ee20000300800 */
[C---:B------:R-:W-:Y:S01]  /*300e0*/  FSETP.GEU.AND P1, PT, |R3|.reuse, 1.175494350822287508e-38, PT ;  /* 0x008000000300780b */ /* 0x040fe20003f2e200 */
[----:B------:R-:W-:Y:S01]  /*300f0*/  @P3 FMUL R3, R3, 0.25 ;  /* 0x3e80000003033820 */ /* 0x000fe20000400000 */
[----:B------:R-:W-:Y:S01]  /*30100*/  @!P4 FMUL R0, R0, 16777216 ;  /* 0x4b8000000000c820 */ /* 0x000fe20000400000 */
[----:B------:R-:W-:-:S03]  /*30110*/  @!P4 FMUL R252, R252, 16777216 ;  /* 0x4b800000fcfcc820 */ /* 0x000fc60000400000 */
[C---:B------:R-:W-:Y:S01]  /*30120*/  FMUL R0, R4.reuse, R0 ;  /* 0x0000000004007220 */ /* 0x040fe20000400000 */
[----:B------:R-:W-:-:S06]  /*30130*/  FMUL R252, R4, R252 ;  /* 0x000000fc04fc7220 */ /* 0x000fcc0000400000 */
[----:B------:R-:W-:Y:S01]  /*30140*/  @!P1 FMUL R3, R3, 16777216 ;  /* 0x4b80000003039820 */ /* 0x000fe20000400000 */
[----:B------:R-:W-:-:S03]  /*30150*/  FSETP.GEU.AND P5, PT, |R2|, 1.175494350822287508e-38, PT ;  /* 0x008000000200780b */ /* 0x000fc60003fae200 */
[----:B------:R0:W1:Y:S01]  /*30160*/  MUFU.RCP R4, R3 ;  /* 0x0000000300047308 */ /* 0x0000620000001000 */
[----:B------:R-:W-:Y:S01]  /*30170*/  @!P1 FMUL R247, R247, 16777216 ;  /* 0x4b800000f7f79820 */ /* 0x000fe20000400000 */
[----:B------:R-:W-:-:S04]  /*30180*/  @P2 FMUL R2, R2, 0.25 ;  /* 0x3e80000002022820 */ /* 0x000fc80000400000 */
[----:B0-----:R-:W-:-:S04]  /*30190*/  MOV R3, R247 ;  /* 0x000000f700037202 */ /* 0x001fc80000000f00 */
[----:B----4-:R-:W-:Y:S01]  /*301a0*/  @!P5 FMUL R22, R22, 16777216 ;  /* 0x4b8000001616d820 */ /* 0x010fe20000400000 */
[----:B------:R-:W-:Y:S01]  /*301b0*/  @!P5 FMUL R2, R2, 16777216 ;  /* 0x4b8000000202d820 */ /* 0x000fe20000400000 */
[----:B------:R-:W-:-:S03]  /*301c0*/  @!P1 FMUL R19, R19, 16777216 ;  /* 0x4b80000013139820 */ /* 0x000fc60000400000 */
[----:B------:R0:W4:Y:S01]  /*301d0*/  MUFU.RCP R247, R2 ;  /* 0x0000000200f77308 */ /* 0x0001220000001000 */
[----:B-1----:R-:W-:Y:S01]  /*301e0*/  FMUL R3, R4, R3 ;  /* 0x0000000304037220 */ /* 0x002fe20000400000 */
[----:B0-----:R-:W-:Y:S02]  /*301f0*/  MOV R2, R22 ;  /* 0x0000001600027202 */ /* 0x001fe40000000f00 */
[----:B------:R-:W4:Y:S01]  /*30200*/  LDL.LU R22, [R1+0xe0c] ;  /* 0x000e0c0001167983 */ /* 0x000f220000300800 */
[----:B------:R-:W-:-:S03]  /*30210*/  @!P1 FMUL R18, R18, 16777216 ;  /* 0x4b80000012129820 */ /* 0x000fc60000400000 */
[----:B------:R0:W-:Y:S01]  /*30220*/  STL [R1+0xc74], R3 ;  /* 0x000c740301007387 */ /* 0x0001e20000100800 */
[----:B------:R-:W-:Y:S01]  /*30230*/  @!P1 FMUL R15, R15, 16777216 ;  /* 0x4b8000000f0f9820 */ /* 0x000fe20000400000 */
[----:B0-----:R-:W-:Y:S02]  /*30240*/  FMUL R3, R4, R19 ;  /* 0x0000001304037220 */ /* 0x001fe40000400000 */
[----:B------:R-:W4:Y:S04]  /*30250*/  LDL.LU R19, [R1+0xe08] ;  /* 0x000e080001137983 */ /* 0x000f280000300800 */
[----:B------:R0:W-:Y:S01]  /*30260*/  STL [R1+0xc70], R3 ;  /* 0x000c700301007387 */ /* 0x0001e20000100800 */
[----:B--2---:R-:W-:Y:S01]  /*30270*/  @!P1 FMUL R14, R14, 16777216 ;  /* 0x4b8000000e0e9820 */ /* 0x004fe20000400000 */
[----:B0-----:R-:W-:-:S02]  /*30280*/  FMUL R3, R4, R18 ;  /* 0x0000001204037220 */ /* 0x001fc40000400000 */
[----:B------:R-:W2:Y:S04]  /*30290*/  LDL.LU R18, [R1+0xe04] ;  /* 0x000e040001127983 */ /* 0x000ea80000300800 */
[----:B------:R0:W-:Y:S01]  /*302a0*/  STL [R1+0xc6c], R3 ;  /* 0x000c6c0301007387 */ /* 0x0001e20000100800 */
[----:B---3--:R-:W-:Y:S01]  /*302b0*/  @!P1 FMUL R11, R11, 16777216 ;  /* 0x4b8000000b0b9820 */ /* 0x008fe20000400000 */
[----:B0-----:R-:W-:Y:S02]  /*302c0*/  FMUL R3, R4, R15 ;  /* 0x0000000f04037220 */ /* 0x001fe40000400000 */
[----:B------:R-:W3:Y:S04]  /*302d0*/  LDL.LU R15, [R1+0xe00] ;  /* 0x000e0000010f7983 */ /* 0x000ee80000300800 */
[----:B------:R0:W-:Y:S01]  /*302e0*/  STL [R1+0xc64], R3 ;  /* 0x000c640301007387 */ /* 0x0001e20000100800 */
[----:B------:R-:W-:Y:S01]  /*302f0*/  @!P1 FMUL R10, R10, 16777216 ;  /* 0x4b8000000a0a9820 */ /* 0x000fe20000400000 */
[----:B0-----:R-:W-:-:S02]  /*30300*/  FMUL R3, R4, R14 ;  /* 0x0000000e04037220 */ /* 0x001fc40000400000 */
[----:B------:R-:W2:Y:S04]  /*30310*/  LDL.LU R14, [R1+0xdfc] ;  /* 0x000dfc00010e7983 */ /* 0x000ea80000300800 */
[----:B------:R0:W-:Y:S01]  /*30320*/  STL [R1+0xc44], R3 ;  /* 0x000c440301007387 */ /* 0x0001e20000100800 */
[----:B------:R-:W-:Y:S01]  /*30330*/  @!P1 FMUL R244, R244, 16777216 ;  /* 0x4b800000f4f49820 */ /* 0x000fe20000400000 */
[C---:B0-----:R-:W-:Y:S02]  /*30340*/  FMUL R3, R4.reuse, R11 ;  /* 0x0000000b04037220 */ /* 0x041fe40000400000 */
[----:B------:R-:W3:Y:S04]  /*30350*/  LDL.LU R11, [R1+0xdf8] ;  /* 0x000df800010b7983 */ /* 0x000ee80000300800 */
[----:B------:R0:W-:Y:S01]  /*30360*/  STL [R1+0xc40], R3 ;  /* 0x000c400301007387 */ /* 0x0001e20000100800 */
[----:B------:R-:W-:Y:S01]  /*30370*/  @!P1 FMUL R251, R251, 16777216 ;  /* 0x4b800000fbfb9820 */ /* 0x000fe20000400000 */
[----:B0-----:R-:W-:-:S02]  /*30380*/  FMUL R3, R4, R10 ;  /* 0x0000000a04037220 */ /* 0x001fc40000400000 */
[----:B------:R-:W2:Y:S04]  /*30390*/  LDL.LU R10, [R1+0xdf4] ;  /* 0x000df400010a7983 */ /* 0x000ea80000300800 */
[----:B------:R0:W-:Y:S02]  /*303a0*/  STL [R1+0xc3c], R3 ;  /* 0x000c3c0301007387 */ /* 0x0001e40000100800 */
[C---:B0-----:R-:W-:Y:S02]  /*303b0*/  FMUL R3, R4.reuse, R244 ;  /* 0x000000f404037220 */ /* 0x041fe40000400000 */
[----:B------:R-:W2:Y:S04]  /*303c0*/  LDL.LU R244, [R1+0xdf0] ;  /* 0x000df00001f47983 */ /* 0x000ea80000300800 */
[----:B------:R0:W-:Y:S02]  /*303d0*/  STL [R1+0xc34], R3 ;  /* 0x000c340301007387 */ /* 0x0001e40000100800 */
[----:B0-----:R-:W-:-:S02]  /*303e0*/  FMUL R3, R4, R251 ;  /* 0x000000fb04037220 */ /* 0x001fc40000400000 */
[----:B------:R-:W3:Y:S04]  /*303f0*/  LDL.LU R251, [R1+0xdec] ;  /* 0x000dec0001fb7983 */ /* 0x000ee80000300800 */
[----:B------:R0:W-:Y:S01]  /*30400*/  STL [R1+0xc14], R3 ;  /* 0x000c140301007387 */ /* 0x0001e20000100800 */
[----:B------:R-:W-:Y:S01]  /*30410*/  @!P1 FMUL R20, R20, 16777216 ;  /* 0x4b80000014149820 */ /* 0x000fe20000400000 */
        /* <DEDUP_REMOVED lines=10> */
[----:B------:R-:W-:-:S04]  /*304c0*/  @!P1 FMUL R7, R7, 16777216 ;  /* 0x4b80000007079820 */ /* 0x000fc80000400000 */
[C---:B0-----:R-:W-:Y:S01]  /*304d0*/  FMUL R3, R4.reuse, R7 ;  /* 0x0000000704037220 */ /* 0x041fe20000400000 */
[----:B------:R-:W-:Y:S01]  /*304e0*/  FMUL R7, R4, R8 ;  /* 0x0000000804077220 */ /* 0x000fe20000400000 */
[----:B------:R-:W-:-:S04]  /*304f0*/  @!P1 FMUL R6, R6, 16777216 ;  /* 0x4b80000006069820 */ /* 0x000fc80000400000 */
[----:B------:R-:W-:Y:S01]  /*30500*/  FMUL R6, R4, R6 ;  /* 0x0000000604067220 */ /* 0x000fe20000400000 */
[----:B------:R-:W-:-:S04]  /*30510*/  @!P1 FMUL R249, R249, 16777216 ;  /* 0x4b800000f9f99820 */ /* 0x000fc80000400000 */
[----:B------:R-:W-:-:S05]  /*30520*/  FMUL R249, R4, R249 ;  /* 0x000000f904f97220 */ /* 0x000fca0000400000 */
[----:B------:R-:W-:Y:S04]  /*30530*/  STL [R1+0xc10], R249 ;  /* 0x000c10f901007387 */ /* 0x000fe80000100800 */
[----:B------:R0:W-:Y:S04]  /*30540*/  STL [R1+0xc0c], R6 ;  /* 0x000c0c0601007387 */ /* 0x0001e80000100800 */
[----:B------:R1:W-:Y:S04]  /*30550*/  STL [R1+0xc04], R3 ;  /* 0x000c040301007387 */ /* 0x0003e80000100800 */
[----:B------:R1:W-:Y:S01]  /*30560*/  STL [R1+0xbe4], R7 ;  /* 0x000be40701007387 */ /* 0x0003e20000100800 */
[C---:B0-----:R-:W-:Y:S01]  /*30570*/  FMUL R6, R4.reuse, R9 ;  /* 0x0000000904067220 */ /* 0x041fe20000400000 */
[----:B-1----:R-:W-:-:S04]  /*30580*/  FMUL R3, R4, R12 ;  /* 0x0000000c04037220 */ /* 0x002fc80000400000 */
[----:B------:R0:W-:Y:S01]  /*30590*/  STL [R1+0xbe0], R6 ;  /* 0x000be00601007387 */ /* 0x0001e20000100800 */
[----:B------:R-:W-:-:S03]  /*305a0*/  FMUL R7, R4, R13 ;  /* 0x0000000d04077220 */ /* 0x000fc60000400000 */
[----:B------:R1:W-:Y:S04]  /*305b0*/  STL [R1+0xbdc], R3 ;  /* 0x000bdc0301007387 */ /* 0x0003e80000100800 */
[----:B------:R1:W-:Y:S01]  /*305c0*/  STL [R1+0xbd4], R7 ;  /* 0x000bd40701007387 */ /* 0x0003e20000100800 */
[C---:B0-----:R-:W-:Y:S01]  /*305d0*/  FMUL R6, R4.reuse, R16 ;  /* 0x0000001004067220 */ /* 0x041fe20000400000 */
[----:B-1----:R-:W-:-:S04]  /*305e0*/  FMUL R3, R4, R17 ;  /* 0x0000001104037220 */ /* 0x002fc80000400000 */
[----:B------:R0:W-:Y:S01]  /*305f0*/  STL [R1+0xbb4], R6 ;  /* 0x000bb40601007387 */ /* 0x0001e20000100800 */
[----:B------:R-:W-:-:S03]  /*30600*/  FMUL R7, R4, R20 ;  /* 0x0000001404077220 */ /* 0x000fc60000400000 */
[----:B------:R1:W-:Y:S01]  /*30610*/  STL [R1+0xbb0], R3 ;  /* 0x000bb00301007387 */ /* 0x0003e20000100800 */
[----:B------:R-:W-:-:S03]  /*30620*/  @!P1 FMUL R29, R29, 16777216 ;  /* 0x4b8000001d1d9820 */ /* 0x000fc60000400000 */
[----:B------:R4:W-:Y:S01]  /*30630*/  STL [R1+0xbac], R7 ;  /* 0x000bac0701007387 */ /* 0x0009e20000100800 */
[C---:B0-----:R-:W-:Y:S01]  /*30640*/  FMUL R6, R4.reuse, R21 ;  /* 0x0000001504067220 */ /* 0x041fe20000400000 */
[----:B-1----:R-:W-:-:S04]  /*30650*/  FMUL R3, R4, R24 ;  /* 0x0000001804037220 */ /* 0x002fc80000400000 */
[----:B------:R0:W-:Y:S01]  /*30660*/  STL [R1+0x68], R6 ;  /* 0x0000680601007387 */ /* 0x0001e20000100800 */
[----:B----4-:R-:W-:-:S03]  /*30670*/  FMUL R7, R4, R25 ;  /* 0x0000001904077220 */ /* 0x010fc60000400000 */
[----:B------:R1:W-:Y:S04]  /*30680*/  STL [R1+0x60], R3 ;  /* 0x0000600301007387 */ /* 0x0003e80000100800 */
[----:B------:R-:W-:Y:S01]  /*30690*/  STL [R1+0x58], R7 ;  /* 0x0000580701007387 */ /* 0x000fe20000100800 */
[----:B0-----:R-:W-:-:S03]  /*306a0*/  FMUL R6, R4, R28 ;  /* 0x0000001c04067220 */ /* 0x001fc60000400000 */
[----:B------:R-:W4:Y:S01]  /*306b0*/  LDL.LU R20, [R1+0x64] ;  /* 0x0000640001147983 */ /* 0x000f220000300800 */
[----:B-1----:R-:W-:-:S03]  /*306c0*/  FMUL R3, R4, R29 ;  /* 0x0000001d04037220 */ /* 0x002fc60000400000 */
[----:B------:R0:W-:Y:S04]  /*306d0*/  STL [R1+0x50], R6 ;  /* 0x0000500601007387 */ /* 0x0001e80000100800 */
[----:B------:R-:W2:Y:S04]  /*306e0*/  LDL.LU R16, [R1+0x5c] ;  /* 0x00005c0001107983 */ /* 0x000ea80000300800 */
[----:B------:R1:W-:Y:S04]  /*306f0*/  STL [R1+0x48], R3 ;  /* 0x0000480301007387 */ /* 0x0003e80000100800 */
[----:B------:R-:W3:Y:S04]  /*30700*/  LDL.LU R12, [R1+0x4c] ;  /* 0x00004c00010c7983 */ /* 0x000ee80000300800 */
[----:B------:R-:W3:Y:S01]  /*30710*/  LDL.LU R8, [R1+0x44] ;  /* 0x0000440001087983 */ /* 0x000ee20000300800 */
[----:B0-----:R-:W-:-:S03]  /*30720*/  F2FP.F16.F32.PACK_AB R6, R252, R0 ;  /* 0x00000000fc06723e */ /* 0x001fc600000000ff */
[----:B------:R-:W3:Y:S04]  /*30730*/  LDL.LU R249, [R1+0x3c] ;  /* 0x00003c0001f97983 */ /* 0x000ee80000300800 */
[----:B-1----:R-:W3:Y:S04]  /*30740*/  LDL.LU R3, [R1+0x34] ;  /* 0x0000340001037983 */ /* 0x002ee80000300800 */
[----:B------:R-:W3:Y:S04]  /*30750*/  LDL.LU R252, [R1+0xde8] ;  /* 0x000de80001fc7983 */ /* 0x000ee80000300800 */
[----:B------:R-:W3:Y:S01]  /*30760*/  LDL.LU R0, [R1+0xde4] ;  /* 0x000de40001007983 */ /* 0x000ee20000300800 */
        /* <DEDUP_REMOVED lines=105> */
[C---:B------:R-:W-:Y:S01]  /*30e00*/  FMUL R2, R247.reuse, R2 ;  /* 0x00000002f7027220 */ /* 0x040fe20000400000 */
[----:B------:R-:W-:Y:S01]  /*30e10*/  FMUL R246, R247, R246 ;  /* 0x000000f6f7f67220 */ /* 0x000fe20000400000 */
[C---:B------:R-:W-:Y:S01]  /*30e20*/  FMUL R5, R4.reuse, R5 ;  /* 0x0000000504057220 */ /* 0x040fe20000400000 */
        /* <DEDUP_REMOVED lines=102> */
[----:B------:R-:W-:Y:S01]  /*31490*/  FMUL R243, R4, R243 ;  /* 0x000000f304f37220 */ /* 0x000fe20000400000 */
[----:B------:R-:W-:-:S02]  /*314a0*/  F2FP.F16.F32.PACK_AB R4, R246, R2 ;  /* 0x00000002f604723e */ /* 0x000fc400000000ff */
[----:B------:R-:W-:Y:S02]  /*314b0*/  F2FP.F16.F32.PACK_AB R7, R250, R248 ;  /* 0x000000f8fa07723e */ /* 0x000fe400000000ff */
[----:B------:R-:W3:Y:S04]  /*314c0*/  LDL.LU R250, [R1+0xde0] ;  /* 0x000de00001fa7983 */ /* 0x000ee80000300800 */
[----:B------:R-:W3:Y:S01]  /*314d0*/  LDL.LU R248, [R1+0xddc] ;  /* 0x000ddc0001f87983 */ /* 0x000ee20000300800 */
[----:B----4-:R-:W-:-:S04]  /*314e0*/  @!P5 FMUL R20, R20, 16777216 ;  /* 0x4b8000001414d820 */ /* 0x010fc80000400000 */
[----:B------:R-:W-:Y:S01]  /*314f0*/  FMUL R2, R247, R20 ;  /* 0x00000014f7027220 */ /* 0x000fe20000400000 */
[----:B--2---:R-:W-:-:S04]  /*31500*/  @!P5 FMUL R16, R16, 16777216 ;  /* 0x4b8000001010d820 */ /* 0x004fc80000400000 */
[----:B------:R0:W-:Y:S01]  /*31510*/  STL [R1+0x40], R2 ;  /* 0x0000400201007387 */ /* 0x0001e20000100800 */
[----:B------:R-:W-:Y:S01]  /*31520*/  FMUL R16, R247, R16 ;  /* 0x00000010f7107220 */ /* 0x000fe20000400000 */
[----:B---3--:R-:W-:Y:S01]  /*31530*/  @!P5 FMUL R12, R12, 16777216 ;  /* 0x4b8000000c0cd820 */ /* 0x008fe20000400000 */
[----:B------:R-:W-:-:S03]  /*31540*/  @!P5 FMUL R8, R8, 16777216 ;  /* 0x4b8000000808d820 */ /* 0x000fc60000400000 */
[----:B------:R-:W-:Y:S01]  /*31550*/  FMUL R12, R247, R12 ;  /* 0x0000000cf70c7220 */ /* 0x000fe20000400000 */
[----:B------:R-:W-:Y:S01]  /*31560*/  @!P5 FMUL R249, R249, 16777216 ;  /* 0x4b800000f9f9d820 */ /* 0x000fe20000400000 */
[C---:B0-----:R-:W-:Y:S01]  /*31570*/  FMUL R2, R247.reuse, R8 ;  /* 0x00000008f7027220 */ /* 0x041fe20000400000 */
[----:B------:R-:W-:Y:S02]  /*31580*/  STL [R1+0x38], R16 ;  /* 0x0000381001007387 */ /* 0x000fe40000100800 */
[C---:B------:R-:W-:Y:S01]  /*31590*/  FMUL R8, R247.reuse, R249 ;  /* 0x000000f9f7087220 */ /* 0x040fe20000400000 */
[----:B------:R-:W-:Y:S01]  /*315a0*/  @!P5 FMUL R252, R252, 16777216 ;  /* 0x4b800000fcfcd820 */ /* 0x000fe20000400000 */
[----:B------:R-:W-:Y:S04]  /*315b0*/  STL [R1+0x30], R12 ;  /* 0x0000300c01007387 */ /* 0x000fe80000100800 */
[----:B------:R0:W-:Y:S04]  /*315c0*/  STL [R1+0x28], R2 ;  /* 0x0000280201007387 */ /* 0x0001e80000100800 */
[----:B------:R-:W-:Y:S01]  /*315d0*/  STL [R1+0x20], R8 ;  /* 0x0000200801007387 */ /* 0x000fe20000100800 */
[----:B0-----:R-:W-:-:S03]  /*315e0*/  FMUL R2, R247, R252 ;  /* 0x000000fcf7027220 */ /* 0x001fc60000400000 */
[----:B------:R-:W2:Y:S01]  /*315f0*/  LDL.LU R252, [R1+0xdd8] ;  /* 0x000dd80001fc7983 */ /* 0x000ea20000300800 */
[----:B------:R-:W-:Y:S01]  /*31600*/  @!P5 FMUL R3, R3, 16777216 ;  /* 0x4b8000000303d820 */ /* 0x000fe20000400000 */
[----:B------:R-:W-:-:S03]  /*31610*/  @!P5 FMUL R0, R0, 16777216 ;  /* 0x4b8000000000d820 */ /* 0x000fc60000400000 */
[----:B------:R-:W-:Y:S01]  /*31620*/  FMUL R3, R247, R3 ;  /* 0x00000003f7037220 */ /* 0x000fe20000400000 */
[----:B------:R-:W-:-:S04]  /*31630*/  @!P5 FMUL R251, R251, 16777216 ;  /* 0x4b800000fbfbd820 */ /* 0x000fc80000400000 */
[----:B------:R0:W-:Y:S02]  /*31640*/  STL [R1+0xc], R3 ;  /* 0x00000c0301007387 */ /* 0x0001e40000100800 */
[C---:B0-----:R-:W-:Y:S02]  /*31650*/  FMUL R3, R247.reuse, R0 ;  /* 0x00000000f7037220 */ /* 0x041fe40000400000 */
[----:B------:R-:W3:Y:S04]  /*31660*/  LDL.LU R0, [R1+0xdd4] ;  /* 0x000dd40001007983 */ /* 0x000ee80000300800 */
[----:B------:R0:W-:Y:S04]  /*31670*/  STL [R1+0x8], R2 ;  /* 0x0000080201007387 */ /* 0x0001e80000100800 */
[----:B------:R-:W-:Y:S01]  /*31680*/  STL [R1+0x4], R3 ;  /* 0x0000040301007387 */ /* 0x000fe20000100800 */
[----:B0-----:R-:W-:Y:S01]  /*31690*/  FMUL R2, R247, R251 ;  /* 0x000000fbf7027220 */ /* 0x001fe20000400000 */
[----:B------:R-:W-:Y:S01]  /*316a0*/  F2FP.F16.F32.PACK_AB R5, R245, R5 ;  /* 0x00000005f505723e */ /* 0x000fe200000000ff */
[----:B------:R-:W-:Y:S01]  /*316b0*/  @!P5 FMUL R11, R11, 16777216 ;  /* 0x4b8000000b0bd820 */ /* 0x000fe20000400000 */
[----:B------:R-:W-:Y:S01]  /*316c0*/  @!P5 FMUL R10, R10, 16777216 ;  /* 0x4b8000000a0ad820 */ /* 0x000fe20000400000 */
[----:B------:R-:W-:Y:S01]  /*316d0*/  @!P5 FMUL R14, R14, 16777216 ;  /* 0x4b8000000e0ed820 */ /* 0x000fe20000400000 */
[----:B------:R0:W-:Y:S01]  /*316e0*/  STL [R1], R2 ;  /* 0x0000000201007387 */ /* 0x0001e20000100800 */
[----:B------:R-:W-:Y:S01]  /*316f0*/  @!P5 FMUL R15, R15, 16777216 ;  /* 0x4b8000000f0fd820 */ /* 0x000fe20000400000 */
[----:B------:R-:W-:Y:S01]  /*31700*/  @!P5 FMUL R156, R156, 16777216 ;  /* 0x4b8000009c9cd820 */ /* 0x000fe20000400000 */
[----:B------:R-:W-:Y:S01]  /*31710*/  @!P5 FMUL R157, R157, 16777216 ;  /* 0x4b8000009d9dd820 */ /* 0x000fe20000400000 */
[----:B------:R-:W4:Y:S01]  /*31720*/  LDL.LU R231, [R1+0x1c] ;  /* 0x00001c0001e77983 */ /* 0x000f220000300800 */
[----:B------:R-:W-:Y:S01]  /*31730*/  @!P5 FMUL R152, R152, 16777216 ;  /* 0x4b8000009898d820 */ /* 0x000fe20000400000 */
[----:B------:R-:W-:Y:S01]  /*31740*/  @!P5 FMUL R153, R153, 16777216 ;  /* 0x4b8000009999d820 */ /* 0x000fe20000400000 */
[----:B------:R-:W-:Y:S01]  /*31750*/  @!P5 FMUL R148, R148, 16777216 ;  /* 0x4b8000009494d820 */ /* 0x000fe20000400000 */
[----:B------:R-:W3:Y:S01]  /*31760*/  LDL.LU R227, [R1+0x18] ;  /* 0x0000180001e37983 */ /* 0x000ee20000300800 */
[----:B------:R-:W-:Y:S01]  /*31770*/  @!P5 FMUL R149, R149, 16777216 ;  /* 0x4b8000009595d820 */ /* 0x000fe20000400000 */
[----:B------:R-:W-:Y:S01]  /*31780*/  @!P5 FMUL R144, R144, 16777216 ;  /* 0x4b8000009090d820 */ /* 0x000fe20000400000 */
[----:B------:R-:W-:Y:S01]  /*31790*/  @!P5 FMUL R145, R145, 16777216 ;  /* 0x4b8000009191d820 */ /* 0x000fe20000400000 */
[----:B------:R-:W4:Y:S01]  /*317a0*/  LDL.LU R223, [R1+0x14] ;  /* 0x0000140001df7983 */ /* 0x000f220000300800 */
[----:B------:R-:W-:Y:S01]  /*317b0*/  @!P5 FMUL R140, R140, 16777216 ;  /* 0x4b8000008c8cd820 */ /* 0x000fe20000400000 */
[----:B------:R-:W-:Y:S01]  /*317c0*/  @!P5 FMUL R141, R141, 16777216 ;  /* 0x4b8000008d8dd820 */ /* 0x000fe20000400000 */
[----:B------:R-:W-:Y:S01]  /*317d0*/  @!P5 FMUL R136, R136, 16777216 ;  /* 0x4b8000008888d820 */ /* 0x000fe20000400000 */
[----:B------:R-:W4:Y:S01]  /*317e0*/  LDL.LU R249, [R1+0x10] ;  /* 0x0000100001f97983 */ /* 0x000f220000300800 */
[C---:B------:R-:W-:Y:S01]  /*317f0*/  FMUL R28, R247.reuse, R11 ;  /* 0x0000000bf71c7220 */ /* 0x040fe20000400000 */
[----:B------:R-:W-:Y:S01]  /*31800*/  FMUL R29, R247, R10 ;  /* 0x0000000af71d7220 */ /* 0x000fe20000400000 */
[----:B------:R-:W-:Y:S01]  /*31810*/  IADD3 R11, R235, -R242, RZ ;  /* 0x800000f2eb0b7210 */ /* 0x000fe20007ffe0ff */
[----:B------:R-:W-:Y:S01]  /*31820*/  IMAD.IADD R10, R236, 0x1, -R238 ;  /* 0x00000001ec0a7824 */ /* 0x000fe200078e0aee */
[----:B0-----:R-:W-:Y:S01]  /*31830*/  MOV R2, 0x3dc6b27f ;  /* 0x3dc6b27f00027802 */ /* 0x001fe20000000f00 */
[C---:B------:R-:W-:Y:S01]  /*31840*/  FMUL R25, R247.reuse, R14 ;  /* 0x0000000ef7197220 */ /* 0x040fe20000400000 */
[----:B------:R-:W-:Y:S01]  /*31850*/  FMUL R24, R247, R15 ;  /* 0x0000000ff7187220 */ /* 0x000fe20000400000 */
[----:B------:R-:W-:Y:S01]  /*31860*/  FADD R11, R11, -1 ;  /* 0xbf8000000b0b7421 */ /* 0x000fe20000000000 */
[----:B------:R-:W-:Y:S01]  /*31870*/  FADD R10, R10, -1 ;  /* 0xbf8000000a0a7421 */ /* 0x000fe20000000000 */
[C---:B------:R-:W-:Y:S01]  /*31880*/  FMUL R156, R247.reuse, R156 ;  /* 0x0000009cf79c7220 */ /* 0x040fe20000400000 */
[----:B------:R-:W-:Y:S01]  /*31890*/  FMUL R157, R247, R157 ;  /* 0x0000009df79d7220 */ /* 0x000fe20000400000 */
[-C--:B------:R-:W-:Y:S01]  /*318a0*/  FFMA.FTZ R15, R11, R2.reuse, -0.16845393180847167969 ;  /* 0xbe2c7f300b0f7423 */ /* 0x080fe20000010002 */
[C---:B------:R-:W-:Y:S01]  /*318b0*/  FFMA.FTZ R14, R10.reuse, R2, -0.16845393180847167969 ;  /* 0xbe2c7f300a0e7423 */ /* 0x040fe20000010002 */
[C---:B------:R-:W-:Y:S01]  /*318c0*/  FMUL R152, R247.reuse, R152 ;  /* 0x00000098f7987220 */ /* 0x040fe20000400000 */
[----:B------:R-:W-:Y:S01]  /*318d0*/  FMUL R153, R247, R153 ;  /* 0x00000099f7997220 */ /* 0x000fe20000400000 */
[----:B------:R-:W-:Y:S01]  /*318e0*/  FFMA.FTZ R15, R11, R15, 0.1716887056827545166 ;  /* 0x3e2fcf2a0b0f7423 */ /* 0x000fe2000001000f */
[C---:B------:R-:W-:Y:S01]  /*318f0*/  FFMA.FTZ R14, R10.reuse, R14, 0.1716887056827545166 ;  /* 0x3e2fcf2a0a0e7423 */ /* 0x040fe2000001000e */
[C---:B------:R-:W-:Y:S01]  /*31900*/  FMUL R148, R247.reuse, R148 ;  /* 0x00000094f7947220 */ /* 0x040fe20000400000 */
[----:B------:R-:W-:Y:S01]  /*31910*/  FMUL R149, R247, R149 ;  /* 0x00000095f7957220 */ /* 0x000fe20000400000 */
[----:B------:R-:W-:Y:S01]  /*31920*/  FFMA.FTZ R15, R11, R15, -0.17900948226451873779 ;  /* 0xbe374e430b0f7423 */ /* 0x000fe2000001000f */
[----:B------:R-:W-:Y:S01]  /*31930*/  FFMA.FTZ R14, R10, R14, -0.17900948226451873779 ;  /* 0xbe374e430a0e7423 */ /* 0x000fe2000001000e */
[----:B------:R-:W-:Y:S01]  /*31940*/  @!P5 FMUL R137, R137, 16777216 ;  /* 0x4b8000008989d820 */ /* 0x000fe20000400000 */
[----:B------:R-:W-:Y:S01]  /*31950*/  FMUL R144, R247, R144 ;  /* 0x00000090f7907220 */ /* 0x000fe20000400000 */
[----:B------:R-:W-:Y:S01]  /*31960*/  FFMA.FTZ R15, R11, R15, 0.20512372255325317383 ;  /* 0x3e520bf40b0f7423 */ /* 0x000fe2000001000f */
[----:B------:R-:W-:Y:S01]  /*31970*/  STL.64 [R1+0x10b0], R156 ;  /* 0x0010b09c01007387 */ /* 0x000fe20000100a00 */
[----:B------:R-:W-:Y:S01]  /*31980*/  FMUL R145, R247, R145 ;  /* 0x00000091f7917220 */ /* 0x000fe20000400000 */
[----:B------:R-:W-:Y:S01]  /*31990*/  @!P5 FMUL R132, R132, 16777216 ;  /* 0x4b8000008484d820 */ /* 0x000fe20000400000 */
[----:B------:R-:W-:Y:S01]  /*319a0*/  FFMA.FTZ R15, R11, R15, -0.24046532809734344482 ;  /* 0xbe763c8b0b0f7423 */ /* 0x000fe2000001000f */
[C---:B------:R-:W-:Y:S01]  /*319b0*/  FFMA.FTZ R14, R10.reuse, R14, 0.20512372255325317383 ;  /* 0x3e520bf40a0e7423 */ /* 0x040fe2000001000e */
[----:B------:R-:W-:Y:S01]  /*319c0*/  STL.64 [R1+0x10a8], R158 ;  /* 0x0010a89e01007387 */ /* 0x000fe20000100a00 */
[----:B------:R-:W-:Y:S01]  /*319d0*/  @!P5 FMUL R133, R133, 16777216 ;  /* 0x4b8000008585d820 */ /* 0x000fe20000400000 */
[----:B------:R-:W-:Y:S01]  /*319e0*/  FFMA.FTZ R15, R11, R15, 0.28857114911079406738 ;  /* 0x3e93bf990b0f7423 */ /* 0x000fe2000001000f */
[C---:B------:R-:W-:Y:S01]  /*319f0*/  FMUL R140, R247.reuse, R140 ;  /* 0x0000008cf78c7220 */ /* 0x040fe20000400000 */
[----:B------:R-:W-:Y:S01]  /*31a00*/  STL.64 [R1+0x10a0], R152 ;  /* 0x0010a09801007387 */ /* 0x000fe20000100a00 */
[----:B------:R-:W-:Y:S01]  /*31a10*/  FMUL R141, R247, R141 ;  /* 0x0000008df78d7220 */ /* 0x000fe20000400000 */
[----:B------:R-:W-:Y:S01]  /*31a20*/  FFMA.FTZ R14, R10, R14, -0.24046532809734344482 ;  /* 0xbe763c8b0a0e7423 */ /* 0x000fe2000001000e */
[----:B------:R-:W-:Y:S01]  /*31a30*/  @!P5 FMUL R128, R128, 16777216 ;  /* 0x4b8000008080d820 */ /* 0x000fe20000400000 */
[----:B------:R-:W-:Y:S01]  /*31a40*/  STL.64 [R1+0x1098], R154 ;  /* 0x0010989a01007387 */ /* 0x000fe20000100a00 */
[----:B------:R-:W-:Y:S01]  /*31a50*/  @!P5 FMUL R129, R129, 16777216 ;  /* 0x4b8000008181d820 */ /* 0x000fe20000400000 */
[C---:B------:R-:W-:Y:S01]  /*31a60*/  FMUL R136, R247.reuse, R136 ;  /* 0x00000088f7887220 */ /* 0x040fe20000400000 */
[----:B------:R-:W-:Y:S01]  /*31a70*/  FMUL R137, R247, R137 ;  /* 0x00000089f7897220 */ /* 0x000fe20000400000 */
[----:B------:R-:W-:Y:S01]  /*31a80*/  STL.64 [R1+0x1090], R148 ;  /* 0x0010909401007387 */ /* 0x000fe20000100a00 */
[----:B------:R-:W-:Y:S01]  /*31a90*/  FFMA.FTZ R15, R11, R15, -0.36067417263984680176 ;  /* 0xbeb8aa490b0f7423 */ /* 0x000fe2000001000f */
[----:B------:R-:W-:Y:S01]  /*31aa0*/  @!P5 FMUL R124, R124, 16777216 ;  /* 0x4b8000007c7cd820 */ /* 0x000fe20000400000 */
[----:B------:R-:W-:Y:S01]  /*31ab0*/  @!P5 FMUL R125, R125, 16777216 ;  /* 0x4b8000007d7dd820 */ /* 0x000fe20000400000 */
[----:B------:R-:W-:Y:S01]  /*31ac0*/  STL.64 [R1+0x1088], R150 ;  /* 0x0010889601007387 */ /* 0x000fe20000100a00 */
[C---:B------:R-:W-:Y:S01]  /*31ad0*/  FMUL R132, R247.reuse, R132 ;  /* 0x00000084f7847220 */ /* 0x040fe20000400000 */
[----:B------:R-:W-:Y:S01]  /*31ae0*/  FMUL R133, R247, R133 ;  /* 0x00000085f7857220 */ /* 0x000fe20000400000 */
[----:B------:R-:W-:Y:S01]  /*31af0*/  @!P5 FMUL R120, R120, 16777216 ;  /* 0x4b8000007878d820 */ /* 0x000fe20000400000 */
[----:B------:R-:W-:Y:S01]  /*31b00*/  STL.64 [R1+0x1080], R144 ;  /* 0x0010809001007387 */ /* 0x000fe20000100a00 */
[----:B------:R-:W-:Y:S01]  /*31b10*/  FFMA.FTZ R14, R10, R14, 0.28857114911079406738 ;  /* 0x3e93bf990a0e7423 */ /* 0x000fe2000001000e */
[----:B------:R-:W-:Y:S01]  /*31b20*/  @!P5 FMUL R121, R121, 16777216 ;  /* 0x4b8000007979d820 */ /* 0x000fe20000400000 */
[----:B------:R-:W-:Y:S01]  /*31b30*/  @!P5 FMUL R116, R116, 16777216 ;  /* 0x4b8000007474d820 */ /* 0x000fe20000400000 */
[----:B------:R-:W-:Y:S01]  /*31b40*/  STL.64 [R1+0x1078], R146 ;  /* 0x0010789201007387 */ /* 0x000fe20000100a00 */
[C---:B------:R-:W-:Y:S01]  /*31b50*/  FMUL R128, R247.reuse, R128 ;  /* 0x00000080f7807220 */ /* 0x040fe20000400000 */
[----:B------:R-:W-:Y:S01]  /*31b60*/  FMUL R129, R247, R129 ;  /* 0x00000081f7817220 */ /* 0x000fe20000400000 */
[----:B------:R-:W-:Y:S01]  /*31b70*/  FFMA.FTZ R15, R11, R15, 0.48089820146560668945 ;  /* 0x3ef6384a0b0f7423 */ /* 0x000fe2000001000f */
[----:B------:R-:W-:Y:S01]  /*31b80*/  STL.64 [R1+0x1070], R140 ;  /* 0x0010708c01007387 */ /* 0x000fe20000100a00 */
[----:B------:R-:W-:Y:S01]  /*31b90*/  @!P5 FMUL R117, R117, 16777216 ;  /* 0x4b8000007575d820 */ /* 0x000fe20000400000 */
[C---:B------:R-:W-:Y:S01]  /*31ba0*/  FMUL R124, R247.reuse, R124 ;  /* 0x0000007cf77c7220 */ /* 0x040fe20000400000 */
[----:B------:R-:W-:Y:S01]  /*31bb0*/  @!P5 FMUL R114, R114, 16777216 ;  /* 0x4b8000007272d820 */ /* 0x000fe20000400000 */
[----:B------:R-:W-:Y:S01]  /*31bc0*/  STL.64 [R1+0x1068], R142 ;  /* 0x0010688e01007387 */ /* 0x000fe20000100a00 */
[----:B------:R-:W-:Y:S01]  /*31bd0*/  FMUL R125, R247, R125 ;  /* 0x0000007df77d7220 */ /* 0x000fe20000400000 */
[----:B------:R-:W-:Y:S01]  /*31be0*/  FFMA.FTZ R14, R10, R14, -0.36067417263984680176 ;  /* 0xbeb8aa490a0e7423 */ /* 0x000fe2000001000e */
[----:B------:R-:W-:Y:S01]  /*31bf0*/  @!P5 FMUL R115, R115, 16777216 ;  /* 0x4b8000007373d820 */ /* 0x000fe20000400000 */
[----:B------:R-:W-:Y:S01]  /*31c00*/  STL.64 [R1+0x1060], R136 ;  /* 0x0010608801007387 */ /* 0x000fe20000100a00 */
[C---:B------:R-:W-:Y:S01]  /*31c10*/  FMUL R120, R247.reuse, R120 ;  /* 0x00000078f7787220 */ /* 0x040fe20000400000 */
[----:B------:R-:W-:Y:S01]  /*31c20*/  FMUL R121, R247, R121 ;  /* 0x00000079f7797220 */ /* 0x000fe20000400000 */
[----:B------:R-:W-:Y:S01]  /*31c30*/  @!P5 FMUL R110, R110, 16777216 ;  /* 0x4b8000006e6ed820 */ /* 0x000fe20000400000 */
[----:B------:R-:W-:Y:S01]  /*31c40*/  STL.64 [R1+0x1058], R138 ;  /* 0x0010588a01007387 */ /* 0x000fe20000100a00 */
[----:B------:R-:W-:Y:S01]  /*31c50*/  FFMA.FTZ R15, R11, R15, -0.72134751081466674805 ;  /* 0xbf38aa3b0b0f7423 */ /* 0x000fe2000001000f */
[----:B------:R-:W-:Y:S01]  /*31c60*/  @!P5 FMUL R111, R111, 16777216 ;  /* 0x4b8000006f6fd820 */ /* 0x000fe20000400000 */
[C---:B------:R-:W-:Y:S01]  /*31c70*/  FMUL R116, R247.reuse, R116 ;  /* 0x00000074f7747220 */ /* 0x040fe20000400000 */
[----:B------:R-:W-:Y:S01]  /*31c80*/  STL.64 [R1+0x1050], R132 ;  /* 0x0010508401007387 */ /* 0x000fe20000100a00 */
[----:B------:R-:W-:Y:S01]  /*31c90*/  FMUL R117, R247, R117 ;  /* 0x00000075f7757220 */ /* 0x000fe20000400000 */
[----:B------:R-:W-:Y:S01]  /*31ca0*/  @!P5 FMUL R106, R106, 16777216 ;  /* 0x4b8000006a6ad820 */ /* 0x000fe20000400000 */
[----:B------:R-:W-:Y:S01]  /*31cb0*/  @!P5 FMUL R107, R107, 16777216 ;  /* 0x4b8000006b6bd820 */ /* 0x000fe20000400000 */
[----:B------:R-:W-:Y:S01]  /*31cc0*/  STL.64 [R1+0x1048], R134 ;  /* 0x0010488601007387 */ /* 0x000fe20000100a00 */
[----:B------:R-:W-:Y:S01]  /*31cd0*/  FFMA.FTZ R14, R10, R14, 0.48089820146560668945 ;  /* 0x3ef6384a0a0e7423 */ /* 0x000fe2000001000e */
[C---:B------:R-:W-:Y:S01]  /*31ce0*/  FMUL R114, R247.reuse, R114 ;  /* 0x00000072f7727220 */ /* 0x040fe20000400000 */
[----:B------:R-:W-:Y:S01]  /*31cf0*/  FMUL R115, R247, R115 ;  /* 0x00000073f7737220 */ /* 0x000fe20000400000 */
[----:B------:R-:W-:Y:S01]  /*31d00*/  STL.64 [R1+0x1040], R128 ;  /* 0x0010408001007387 */ /* 0x000fe20000100a00 */
[----:B------:R-:W-:Y:S01]  /*31d10*/  FMUL R15, R11, R15 ;  /* 0x0000000f0b0f7220 */ /* 0x000fe20000400000 */
[----:B------:R-:W-:Y:S01]  /*31d20*/  @!P5 FMUL R102, R102, 16777216 ;  /* 0x4b8000006666d820 */ /* 0x000fe20000400000 */
        /* <DEDUP_REMOVED lines=14> */
[----:B------:R-:W-:Y:S01]  /*31e10*/  FMUL R15, R11, R15 ;  /* 0x0000000f0b0f7220 */ /* 0x000fe20000400000 */
[C---:B------:R-:W-:Y:S01]  /*31e20*/  FMUL R102, R247.reuse, R102 ;  /* 0x00000066f7667220 */ /* 0x040fe20000400000 */
[----:B------:R-:W-:Y:S01]  /*31e30*/  FMUL R103, R247, R103 ;  /* 0x00000067f7677220 */ /* 0x000fe20000400000 */
[----:B------:R-:W-:Y:S01]  /*31e40*/  STL.64 [R1+0x1018], R122 ;  /* 0x0010187a01007387 */ /* 0x000fe20000100a00 */
[----:B------:R-:W-:Y:S01]  /*31e50*/  @!P5 FMUL R18, R18, 16777216 ;  /* 0x4b8000001212d820 */ /* 0x000fe20000400000 */
[----:B------:R-:W-:Y:S01]  /*31e60*/  @!P5 FMUL R90, R90, 16777216 ;  /* 0x4b8000005a5ad820 */ /* 0x000fe20000400000 */
[----:B------:R-:W-:Y:S01]  /*31e70*/  @!P5 FMUL R91, R91, 16777216 ;  /* 0x4b8000005b5bd820 */ /* 0x000fe20000400000 */
[----:B------:R-:W-:Y:S01]  /*31e80*/  STL.64 [R1+0x1010], R116 ;  /* 0x0010107401007387 */ /* 0x000fe20000100a00 */
[----:B------:R-:W-:Y:S01]  /*31e90*/  FMUL R14, R10, R14 ;  /* 0x0000000e0a0e7220 */ /* 0x000fe20000400000 */
[C---:B------:R-:W-:Y:S01]  /*31ea0*/  FMUL R98, R247.reuse, R98 ;  /* 0x00000062f7627220 */ /* 0x040fe20000400000 */
[----:B------:R-:W-:Y:S01]  /*31eb0*/  FMUL R99, R247, R99 ;  /* 0x00000063f7637220 */ /* 0x000fe20000400000 */
[----:B------:R-:W-:Y:S01]  /*31ec0*/  STL.64 [R1+0x1008], R118 ;  /* 0x0010087601007387 */ /* 0x000fe20000100a00 */
[----:B------:R-:W-:Y:S01]  /*31ed0*/  FFMA.FTZ R11, R11, 1.4426950216293334961, R15 ;  /* 0x3fb8aa3b0b0b7823 */ /* 0x000fe2000001000f */
[----:B------:R-:W-:Y:S01]  /*31ee0*/  @!P5 FMUL R86, R86, 16777216 ;  /* 0x4b8000005656d820 */ /* 0x000fe20000400000 */
[----:B------:R-:W-:Y:S01]  /*31ef0*/  @!P5 FMUL R87, R87, 16777216 ;  /* 0x4b8000005757d820 */ /* 0x000fe20000400000 */
[----:B------:R-:W-:Y:S01]  /*31f00*/  STL.64 [R1+0x1000], R114 ;  /* 0x0010007201007387 */ /* 0x000fe20000100a00 */
[C---:B------:R-:W-:Y:S01]  /*31f10*/  FMUL R94, R247.reuse, R94 ;  /* 0x0000005ef75e7220 */ /* 0x040fe20000400000 */
[----:B------:R-:W-:Y:S01]  /*31f20*/  FMUL R95, R247, R95 ;  /* 0x0000005ff75f7220 */ /* 0x000fe20000400000 */
[----:B------:R-:W-:Y:S01]  /*31f30*/  @!P5 FMUL R82, R82, 16777216 ;  /* 0x4b8000005252d820 */ /* 0x000fe20000400000 */
[----:B------:R-:W-:Y:S01]  /*31f40*/  STL.64 [R1+0xff8], R112 ;  /* 0x000ff87001007387 */ /* 0x000fe20000100a00 */
[----:B------:R-:W-:Y:S01]  /*31f50*/  @!P5 FMUL R83, R83, 16777216 ;  /* 0x4b8000005353d820 */ /* 0x000fe20000400000 */
[C---:B------:R-:W-:Y:S01]  /*31f60*/  FMUL R21, R247.reuse, R18 ;  /* 0x00000012f7157220 */ /* 0x040fe20000400000 */
[C---:B------:R-:W-:Y:S01]  /*31f70*/  FMUL R90, R247.reuse, R90 ;  /* 0x0000005af75a7220 */ /* 0x040fe20000400000 */
[----:B------:R-:W-:Y:S01]  /*31f80*/  STL.64 [R1+0xff0], R110 ;  /* 0x000ff06e01007387 */ /* 0x000fe20000100a00 */
[----:B------:R-:W-:Y:S01]  /*31f90*/  FMUL R14, R10, R14 ;  /* 0x0000000e0a0e7220 */ /* 0x000fe20000400000 */
[----:B------:R-:W-:Y:S01]  /*31fa0*/  FMUL R91, R247, R91 ;  /* 0x0000005bf75b7220 */ /* 0x000fe20000400000 */
[----:B------:R-:W-:Y:S01]  /*31fb0*/  @!P5 FMUL R78, R78, 16777216 ;  /* 0x4b8000004e4ed820 */ /* 0x000fe20000400000 */
[----:B------:R-:W-:Y:S01]  /*31fc0*/  STL.64 [R1+0xfe8], R108 ;  /* 0x000fe86c01007387 */ /* 0x000fe20000100a00 */
[----:B------:R-:W-:Y:S01]  /*31fd0*/  @!P5 FMUL R79, R79, 16777216 ;  /* 0x4b8000004f4fd820 */ /* 0x000fe20000400000 */
[----:B------:R-:W-:Y:S01]  /*31fe0*/  @!P5 FMUL R74, R74, 16777216 ;  /* 0x4b8000004a4ad820 */ /* 0x000fe20000400000 */
[----:B------:R-:W-:Y:S01]  /*31ff0*/  @!P5 FMUL R75, R75, 16777216 ;  /* 0x4b8000004b4bd820 */ /* 0x000fe20000400000 */
[----:B------:R-:W-:Y:S01]  /*32000*/  STL.64 [R1+0xfe0], R106 ;  /* 0x000fe06a01007387 */ /* 0x000fe20000100a00 */
[C---:B------:R-:W-:Y:S01]  /*32010*/  FMUL R86, R247.reuse, R86 ;  /* 0x00000056f7567220 */ /* 0x040fe20000400000 */
[C---:B------:R-:W-:Y:S01]  /*32020*/  FMUL R87, R247.reuse, R87 ;  /* 0x00000057f7577220 */ /* 0x040fe20000400000 */
[C---:B------:R-:W-:Y:S01]  /*32030*/  FMUL R82, R247.reuse, R82 ;  /* 0x00000052f7527220 */ /* 0x040fe20000400000 */
[----:B------:R-:W-:Y:S01]  /*32040*/  STL.64 [R1+0xfd8], R104 ;  /* 0x000fd86801007387 */ /* 0x000fe20000100a00 */
[----:B------:R-:W-:Y:S01]  /*32050*/  FMUL R83, R247, R83 ;  /* 0x00000053f7537220 */ /* 0x000fe20000400000 */
[----:B------:R-:W-:Y:S01]  /*32060*/  @!P5 FMUL R70, R70, 16777216 ;  /* 0x4b8000004646d820 */ /* 0x000fe20000400000 */
[----:B------:R-:W-:Y:S01]  /*32070*/  @!P5 FMUL R71, R71, 16777216 ;  /* 0x4b8000004747d820 */ /* 0x000fe20000400000 */
[----:B------:R-:W-:Y:S01]  /*32080*/  STL.64 [R1+0xfd0], R102 ;  /* 0x000fd06601007387 */ /* 0x000fe20000100a00 */
[----:B------:R-:W-:Y:S01]  /*32090*/  FFMA.FTZ R10, R10, 1.4426950216293334961, R14 ;  /* 0x3fb8aa3b0a0a7823 */ /* 0x000fe2000001000e */
[C---:B------:R-:W-:Y:S01]  /*320a0*/  FMUL R78, R247.reuse, R78 ;  /* 0x0000004ef74e7220 */ /* 0x040fe20000400000 */
[----:B------:R-:W-:Y:S01]  /*320b0*/  FMUL R79, R247, R79 ;  /* 0x0000004ff74f7220 */ /* 0x000fe20000400000 */
[----:B------:R-:W-:Y:S01]  /*320c0*/  STL.64 [R1+0xfc8], R100 ;  /* 0x000fc86401007387 */ /* 0x000fe20000100a00 */
[----:B------:R-:W-:Y:S01]  /*320d0*/  @!P5 FMUL R66, R66, 16777216 ;  /* 0x4b8000004242d820 */ /* 0x000fe20000400000 */
[----:B------:R-:W-:Y:S01]  /*320e0*/  @!P5 FMUL R67, R67, 16777216 ;  /* 0x4b8000004343d820 */ /* 0x000fe20000400000 */
[C---:B------:R-:W-:Y:S01]  /*320f0*/  FMUL R74, R247.reuse, R74 ;  /* 0x0000004af74a7220 */ /* 0x040fe20000400000 */
        /* <DEDUP_REMOVED lines=10> */
[----:B------:R-:W-:Y:S01]  /*321a0*/  @!P5 FMUL R54, R54, 16777216 ;  /* 0x4b8000003636d820 */ /* 0x000fe20000400000 */
        /* <DEDUP_REMOVED lines=12> */
[----:B------:R-:W-:Y:S01]  /*32270*/  ISETP.GE.U32.AND P1, PT, R235, 0x7f800000, PT ;  /* 0x7f800000eb00780c */ /* 0x000fe20003f26070 */
[----:B------:R-:W-:Y:S01]  /*32280*/  STL.64 [R1+0xf90], R86 ;  /* 0x000f905601007387 */ /* 0x000fe20000100a00 */
[----:B------:R-:W-:Y:S01]  /*32290*/  @!P5 FMUL R42, R42, 16777216 ;  /* 0x4b8000002a2ad820 */ /* 0x000fe20000400000 */
[----:B------:R-:W-:Y:S01]  /*322a0*/  @!P5 FMUL R43, R43, 16777216 ;  /* 0x4b8000002b2bd820 */ /* 0x000fe20000400000 */
[----:B------:R-:W-:Y:S01]  /*322b0*/  ISETP.GE.U32.AND P2, PT, R236, 0x7f800000, PT ;  /* 0x7f800000ec00780c */ /* 0x000fe20003f46070 */
        /* <DEDUP_REMOVED lines=52> */
[C---:B------:R-:W-:Y:S01]  /*32600*/  ISETP.GE.U32.AND P4, PT, R232.reuse, 0x7f800000, PT ;  /* 0x7f800000e800780c */ /* 0x040fe20003f86070 */
[----:B------:R-:W0:Y:S01]  /*32610*/  LDC R251, c[0x0][0x278] ;  /* 0x00009e00fffb7b82 */ /* 0x000e220000000800 */
[----:B--2---:R1:W-:Y:S01]  /*32620*/  STSM.16.M88.4 [R252], R4 ;  /* 0x00000004fc007844 */ /* 0x0043e20000000200 */
        /* <DEDUP_REMOVED lines=8> */
[----:B------:R-:W2:Y:S01]  /*326b0*/  LDC R14, c[0x0][0x278] ;  /* 0x00009e00ff0e7b82 */ /* 0x000ea20000000800 */
[----:B-1----:R-:W-:Y:S01]  /*326c0*/  IADD3 R7, R237, -R239, RZ ;  /* 0x800000efed077210 */ /* 0x002fe20007ffe0ff */
[----:B------:R-:W-:Y:S01]  /*326d0*/  STL.64 [R1+0xf88], R84 ;  /* 0x000f885401007387 */ /* 0x000fe20000100a00 */
[----:B------:R-:W-:-:S05]  /*326e0*/  IADD3 R6, R232, -R240, RZ ;  /* 0x800000f0e8067210 */ /* 0x000fca0007ffe0ff */
[----:B------:R-:W1:Y:S01]  /*326f0*/  LDC.64 R4, c[0x0][0x270] ;  /* 0x00009c00ff047b82 */ /* 0x000e620000000a00 */
[----:B------:R-:W-:Y:S01]  /*32700*/  FADD R7, R7, -1 ;  /* 0xbf80000007077421 */ /* 0x000fe20000000000 */
[----:B------:R-:W-:-:S03]  /*32710*/  FADD R6, R6, -1 ;  /* 0xbf80000006067421 */ /* 0x000fc60000000000 */
[-C--:B------:R-:W-:Y:S01]  /*32720*/  FFMA.FTZ R3, R7, R2.reuse, -0.16845393180847167969 ;  /* 0xbe2c7f3007037423 */ /* 0x080fe20000010002 */
[C---:B------:R-:W-:Y:S01]  /*32730*/  FFMA.FTZ R2, R6.reuse, R2, -0.16845393180847167969 ;  /* 0xbe2c7f3006027423 */ /* 0x040fe20000010002 */
[----:B------:R-:W-:Y:S01]  /*32740*/  STL.64 [R1+0xf80], R82 ;  /* 0x000f805201007387 */ /* 0x000fe20000100a00 */
[C---:B------:R-:W-:Y:S01]  /*32750*/  FMUL R42, R247.reuse, R42 ;  /* 0x0000002af72a7220 */ /* 0x040fe20000400000 */
[----:B------:R-:W-:Y:S01]  /*32760*/  FMUL R43, R247, R43 ;  /* 0x0000002bf72b7220 */ /* 0x000fe20000400000 */
[C---:B------:R-:W-:Y:S01]  /*32770*/  FFMA.FTZ R2, R6.reuse, R2, 0.1716887056827545166 ;  /* 0x3e2fcf2a06027423 */ /* 0x040fe20000010002 */
[----:B------:R-:W-:Y:S01]  /*32780*/  FFMA.FTZ R3, R7, R3, 0.1716887056827545166 ;  /* 0x3e2fcf2a07037423 */ /* 0x000fe20000010003 */
[----:B------:R-:W-:Y:S01]  /*32790*/  FSETP.NEU.AND P0, PT, R235, RZ, PT ;  /* 0x000000ffeb00720b */ /* 0x000fe20003f0d000 */
[----:B------:R-:W0:Y:S01]  /*327a0*/  LDC R242, c[0x0][0x278] ;  /* 0x00009e00fff27b82 */ /* 0x000e220000000800 */
[----:B------:R-:W-:Y:S01]  /*327b0*/  FFMA.FTZ R2, R6, R2, -0.17900948226451873779 ;  /* 0xbe374e4306027423 */ /* 0x000fe20000010002 */
[----:B------:R-:W-:-:S03]  /*327c0*/  FFMA.FTZ R3, R7, R3, -0.17900948226451873779 ;  /* 0xbe374e4307037423 */ /* 0x000fc60000010003 */
[C---:B------:R-:W-:Y:S01]  /*327d0*/  FFMA.FTZ R2, R6.reuse, R2, 0.20512372255325317383 ;  /* 0x3e520bf406027423 */ /* 0x040fe20000010002 */
[C---:B------:R-:W-:Y:S02]  /*327e0*/  FFMA.FTZ R3, R7.reuse, R3, 0.20512372255325317383 ;  /* 0x3e520bf407037423 */ /* 0x040fe40000010003 */
[----:B------:R-:W0:Y:S01]  /*327f0*/  LDC R238, c[0x0][0x278] ;  /* 0x00009e00ffee7b82 */ /* 0x000e220000000800 */
[----:B------:R-:W-:Y:S01]  /*32800*/  FFMA.FTZ R2, R6, R2, -0.24046532809734344482 ;  /* 0xbe763c8b06027423 */ /* 0x000fe20000010002 */
[----:B------:R-:W-:-:S03]  /*32810*/  FFMA.FTZ R3, R7, R3, -0.24046532809734344482 ;  /* 0xbe763c8b07037423 */ /* 0x000fc60000010003 */
[C---:B------:R-:W-:Y:S01]  /*32820*/  FFMA.FTZ R2, R6.reuse, R2, 0.28857114911079406738 ;  /* 0x3e93bf9906027423 */ /* 0x040fe20000010002 */
[----:B------:R-:W-:Y:S01]  /*32830*/  FFMA.FTZ R3, R7, R3, 0.28857114911079406738 ;  /* 0x3e93bf9907037423 */ /* 0x000fe20000010003 */
[----:B---3--:R-:W-:Y:S01]  /*32840*/  FADD R10, R227, R10 ;  /* 0x0000000ae30a7221 */ /* 0x008fe20000000000 */
[----:B------:R-:W-:Y:S01]  /*32850*/  FMUL R38, R247, R38 ;  /* 0x00000026f7267220 */ /* 0x000fe20000400000 */
[C---:B------:R-:W-:Y:S01]  /*32860*/  FFMA.FTZ R2, R6.reuse, R2, -0.36067417263984680176 ;  /* 0xbeb8aa4906027423 */ /* 0x040fe20000010002 */
[----:B------:R-:W-:Y:S01]  /*32870*/  FFMA.FTZ R3, R7, R3, -0.36067417263984680176 ;  /* 0xbeb8aa4907037423 */ /* 0x000fe20000010003 */
[C---:B------:R-:W-:Y:S01]  /*32880*/  FMUL R39, R247.reuse, R39 ;  /* 0x00000027f7277220 */ /* 0x040fe20000400000 */
[----:B------:R-:W-:Y:S01]  /*32890*/  FMUL R34, R247, R34 ;  /* 0x00000022f7227220 */ /* 0x000fe20000400000 */
[C---:B------:R-:W-:Y:S01]  /*328a0*/  FFMA.FTZ R2, R6.reuse, R2, 0.48089820146560668945 ;  /* 0x3ef6384a06027423 */ /* 0x040fe20000010002 */
[----:B------:R-:W-:Y:S01]  /*328b0*/  FFMA.FTZ R3, R7, R3, 0.48089820146560668945 ;  /* 0x3ef6384a07037423 */ /* 0x000fe20000010003 */
[C---:B------:R-:W-:Y:S01]  /*328c0*/  FMUL R35, R247.reuse, R35 ;  /* 0x00000023f7237220 */ /* 0x040fe20000400000 */
[----:B------:R-:W-:Y:S01]  /*328d0*/  FMUL R30, R247, R30 ;  /* 0x0000001ef71e7220 */ /* 0x000fe20000400000 */
[C---:B------:R-:W-:Y:S01]  /*328e0*/  FFMA.FTZ R2, R6.reuse, R2, -0.72134751081466674805 ;  /* 0xbf38aa3b06027423 */ /* 0x040fe20000010002 */
[----:B------:R-:W-:Y:S01]  /*328f0*/  FFMA.FTZ R3, R7, R3, -0.72134751081466674805 ;  /* 0xbf38aa3b07037423 */ /* 0x000fe20000010003 */
[----:B------:R-:W-:Y:S01]  /*32900*/  FMUL R31, R247, R31 ;  /* 0x0000001ff71f7220 */ /* 0x000fe20000400000 */
[----:B------:R-:W-:Y:S01]  /*32910*/  ISETP.GE.U32.AND P5, PT, R237, 0x7f800000, PT ;  /* 0x7f800000ed00780c */ /* 0x000fe20003fa6070 */
[C---:B------:R-:W-:Y:S01]  /*32920*/  FMUL R2, R6.reuse, R2 ;  /* 0x0000000206027220 */ /* 0x040fe20000400000 */
[----:B------:R-:W-:Y:S01]  /*32930*/  FMUL R3, R7, R3 ;  /* 0x0000000307037220 */ /* 0x000fe20000400000 */
[C---:B------:R-:W-:Y:S01]  /*32940*/  FMUL R26, R247.reuse, R26 ;  /* 0x0000001af71a7220 */ /* 0x040fe20000400000 */
[----:B------:R-:W-:Y:S01]  /*32950*/  FMUL R27, R247, R27 ;  /* 0x0000001bf71b7220 */ /* 0x000fe20000400000 */
[C---:B------:R-:W-:Y:S01]  /*32960*/  FMUL R2, R6.reuse, R2 ;  /* 0x0000000206027220 */ /* 0x040fe20000400000 */
[----:B------:R-:W-:Y:S01]  /*32970*/  FMUL R3, R7, R3 ;  /* 0x0000000307037220 */ /* 0x000fe20000400000 */
[C---:B------:R-:W-:Y:S01]  /*32980*/  FMUL R22, R247.reuse, R22 ;  /* 0x00000016f7167220 */ /* 0x040fe20000400000 */
[----:B------:R-:W-:Y:S01]  /*32990*/  FMUL R23, R247, R23 ;  /* 0x00000017f7177220 */ /* 0x000fe20000400000 */
[----:B------:R-:W-:Y:S01]  /*329a0*/  FFMA.FTZ R6, R6, 1.4426950216293334961, R2 ;  /* 0x3fb8aa3b06067823 */ /* 0x000fe20000010002 */
[----:B------:R-:W-:Y:S01]  /*329b0*/  FFMA.FTZ R7, R7, 1.4426950216293334961, R3 ;  /* 0x3fb8aa3b07077823 */ /* 0x000fe20000010003 */
[----:B------:R-:W1:Y:S01]  /*329c0*/  S2R R227, SR_CTAID.Y ;  /* 0x0000000000e37919 */ /* 0x000e620000002600 */
[----:B------:R-:W3:Y:S01]  /*329d0*/  LDC.64 R2, c[0x0][0x228] ;  /* 0x00008a00ff027b82 */ /* 0x000ee20000000a00 */
[----:B----4-:R-:W-:-:S02]  /*329e0*/  FADD R15, R249, R6 ;  /* 0x00000006f90f7221 */ /* 0x010fc40000000000 */
[----:B------:R-:W4:Y:S01]  /*329f0*/  S2R R249, SR_TID.X ;  /* 0x0000000000f97919 */ /* 0x000f220000002100 */
[----:B------:R-:W-:Y:S02]  /*32a00*/  FADD R18, R223, R7 ;  /* 0x00000007df127221 */ /* 0x000fe40000000000 */
[----:B------:R-:W2:Y:S01]  /*32a10*/  S2R R223, SR_CTAID.X ;  /* 0x0000000000df7919 */ /* 0x000ea20000002500 */
[C---:B------:R-:W-:Y:S01]  /*32a20*/  FMUL R20, R247.reuse, R19 ;  /* 0x00000013f7147220 */ /* 0x040fe20000400000 */
[C---:B------:R-:W-:Y:S01]  /*32a30*/  FMUL R245, R247.reuse, R248 ;  /* 0x000000f8f7f57220 */ /* 0x040fe20000400000 */
[----:B------:R-:W-:Y:S01]  /*32a40*/  FMUL R244, R247, R244 ;  /* 0x000000f4f7f47220 */ /* 0x000fe20000400000 */
[----:B------:R-:W-:Y:S01]  /*32a50*/  STL.64 [R1+0xf78], R80 ;  /* 0x000f785001007387 */ /* 0x000fe20000100a00 */
[----:B------:R-:W-:Y:S01]  /*32a60*/  @P1 MOV R7, 0x7f800000 ;  /* 0x7f80000000071802 */ /* 0x000fe20000000f00 */
[----:B------:R-:W-:Y:S02]  /*32a70*/  @P2 IMAD.MOV.U32 R6, RZ, RZ, 0x7f800000 ;  /* 0x7f800000ff062424 */ /* 0x000fe400078e00ff */
[----:B------:R-:W-:Y:S01]  /*32a80*/  FADD R19, R231, R11 ;  /* 0x0000000be7137221 */ /* 0x000fe20000000000 */
[----:B------:R-:W-:Y:S01]  /*32a90*/  STL.64 [R1+0xf70], R78 ;  /* 0x000f704e01007387 */ /* 0x000fe20000100a00 */
[----:B------:R-:W-:Y:S01]  /*32aa0*/  FMUL R8, R247, R221 ;  /* 0x000000ddf7087220 */ /* 0x000fe20000400000 */
[----:B------:R-:W-:Y:S01]  /*32ab0*/  @P1 FFMA.FTZ R19, R235, R7, +INF ;  /* 0x7f800000eb131423 */ /* 0x000fe20000010007 */
[----:B------:R-:W-:Y:S01]  /*32ac0*/  @P2 FFMA.FTZ R10, R236, R6, +INF ;  /* 0x7f800000ec0a2423 */ /* 0x000fe20000010006 */
[----:B------:R-:W-:Y:S01]  /*32ad0*/  STL.64 [R1+0xf68], R76 ;  /* 0x000f684c01007387 */ /* 0x000fe20000100a00 */
[----:B------:R-:W0:Y:S03]  /*32ae0*/  LDC R221, c[0x0][0x278] ;  /* 0x00009e00ffdd7b82 */ /* 0x000e260000000800 */
[----:B------:R-:W-:Y:S04]  /*32af0*/  STL.64 [R1+0xf60], R74 ;  /* 0x000f604a01007387 */ /* 0x000fe80000100a00 */
[----:B------:R-:W-:Y:S01]  /*32b00*/  STL.64 [R1+0xf58], R72 ;  /* 0x000f584801007387 */ /* 0x000fe20000100a00 */
[----:B------:R-:W0:Y:S03]  /*32b10*/  LDC R11, c[0x0][0x278] ;  /* 0x00009e00ff0b7b82 */ /* 0x000e260000000800 */
[----:B------:R-:W-:Y:S04]  /*32b20*/  STL.64 [R1+0xf50], R70 ;  /* 0x000f504601007387 */ /* 0x000fe80000100a00 */
[----:B------:R-:W-:Y:S01]  /*32b30*/  STL.64 [R1+0xf48], R68 ;  /* 0x000f484401007387 */ /* 0x000fe20000100a00 */
[----:B----4-:R-:W-:Y:S01]  /*32b40*/  LOP3.LUT R249, R249, 0x7f, RZ, 0xc0, !PT ;  /* 0x0000007ff9f97812 */ /* 0x010fe200078ec0ff */
[----:B-1----:R-:W-:Y:S01]  /*32b50*/  IMAD R4, R227, R4, RZ ;  /* 0x00000004e3047224 */ /* 0x002fe200078e02ff */
[----:B------:R-:W-:Y:S01]  /*32b60*/  @P5 MOV R6, 0x7f800000 ;  /* 0x7f80000000065802 */ /* 0x000fe20000000f00 */
[----:B------:R-:W-:Y:S01]  /*32b70*/  STL.64 [R1+0xf40], R66 ;  /* 0x000f404201007387 */ /* 0x000fe20000100a00 */
[----:B--2---:R-:W-:Y:S01]  /*32b80*/  LEA R223, R223, R249, 0x7 ;  /* 0x000000f9dfdf7211 */ /* 0x004fe200078e38ff */
[----:B------:R-:W-:Y:S01]  /*32b90*/  FMUL R12, R247, R225 ;  /* 0x000000e1f70c7220 */ /* 0x000fe20000400000 */
[----:B------:R-:W-:Y:S01]  /*32ba0*/  SHF.L.U32 R7, R4, 0x1, RZ ;  /* 0x0000000104077819 */ /* 0x000fe200000006ff */
[----:B------:R-:W-:Y:S01]  /*32bb0*/  STL.64 [R1+0xf38], R64 ;  /* 0x000f384001007387 */ /* 0x000fe20000100a00 */
[----:B------:R-:W-:Y:S01]  /*32bc0*/  @P5 FFMA.FTZ R18, R237, R6, +INF ;  /* 0x7f800000ed125423 */ /* 0x000fe20000010006 */
[----:B------:R-:W-:-:S02]  /*32bd0*/  IMAD R5, R223, R5, RZ ;  /* 0x00000005df057224 */ /* 0x000fc400078e02ff */
[----:B------:R-:W-:Y:S01]  /*32be0*/  FMUL R16, R247, R229 ;  /* 0x000000e5f7107220 */ /* 0x000fe20000400000 */
[----:B------:R-:W-:Y:S01]  /*32bf0*/  STL.64 [R1+0xf30], R62 ;  /* 0x000f303e01007387 */ /* 0x000fe20000100a00 */
[----:B------:R-:W-:Y:S01]  /*32c00*/  IMAD.HI R4, R4, 0x2, RZ ;  /* 0x0000000204047827 */ /* 0x000fe200078e02ff */
[----:B------:R-:W-:Y:S01]  /*32c10*/  @P4 MOV R6, 0x7f800000 ;  /* 0x7f80000000064802 */ /* 0x000fe20000000f00 */
[----:B------:R-:W1:Y:S01]  /*32c20*/  LDC R223, c[0x0][0x278] ;  /* 0x00009e00ffdf7b82 */ /* 0x000e620000000800 */
[----:B------:R-:W-:Y:S04]  /*32c30*/  STL.64 [R1+0xf28], R60 ;  /* 0x000f283c01007387 */ /* 0x000fe80000100a00 */
[----:B------:R-:W-:Y:S03]  /*32c40*/  STL.64 [R1+0xf20], R58 ;  /* 0x000f203a01007387 */ /* 0x000fe60000100a00 */
[----:B------:R-:W2:Y:S01]  /*32c50*/  LDC R225, c[0x0][0x278] ;  /* 0x00009e00ffe17b82 */ /* 0x000ea20000000800 */
[----:B------:R-:W-:Y:S04]  /*32c60*/  STL.64 [R1+0xf18], R56 ;  /* 0x000f183801007387 */ /* 0x000fe80000100a00 */
[----:B------:R-:W-:Y:S01]  /*32c70*/  STL.64 [R1+0xf10], R54 ;  /* 0x000f103601007387 */ /* 0x000fe20000100a00 */
[----:B------:R-:W-:-:S02]  /*32c80*/  @P4 FFMA.FTZ R15, R232, R6, +INF ;  /* 0x7f800000e80f4423 */ /* 0x000fc40000010006 */
[----:B------:R-:W4:Y:S01]  /*32c90*/  LDC R6, c[0x0][0x278] ;  /* 0x00009e00ff067b82 */ /* 0x000f220000000800 */
[----:B------:R-:W-:Y:S04]  /*32ca0*/  STL.64 [R1+0xf08], R52 ;  /* 0x000f083401007387 */ /* 0x000fe80000100a00 */
[----:B------:R-:W-:Y:S03]  /*32cb0*/  STL.64 [R1+0xf00], R50 ;  /* 0x000f003201007387 */ /* 0x000fe60000100a00 */
[----:B------:R-:W2:Y:S01]  /*32cc0*/  LDC R229, c[0x0][0x278] ;  /* 0x00009e00ffe57b82 */ /* 0x000ea20000000800 */
[----:B------:R-:W-:Y:S04]  /*32cd0*/  STL.64 [R1+0xef8], R48 ;  /* 0x000ef83001007387 */ /* 0x000fe80000100a00 */
[----:B------:R-:W-:Y:S03]  /*32ce0*/  STL.64 [R1+0xef0], R46 ;  /* 0x000ef02e01007387 */ /* 0x000fe60000100a00 */
[----:B------:R-:W2:Y:S01]  /*32cf0*/  LDC R227, c[0x0][0x278] ;  /* 0x00009e00ffe37b82 */ /* 0x000ea20000000800 */
[----:B------:R-:W-:Y:S04]  /*32d00*/  STL.64 [R1+0xee8], R44 ;  /* 0x000ee82c01007387 */ /* 0x000fe80000100a00 */
[----:B------:R-:W-:Y:S03]  /*32d10*/  STL.64 [R1+0xee0], R42 ;  /* 0x000ee02a01007387 */ /* 0x000fe60000100a00 */
[----:B------:R-:W2:Y:S01]  /*32d20*/  LDC R235, c[0x0][0x278] ;  /* 0x00009e00ffeb7b82 */ /* 0x000ea20000000800 */
[----:B------:R-:W-:Y:S04]  /*32d30*/  STL.64 [R1+0xed8], R40 ;  /* 0x000ed82801007387 */ /* 0x000fe80000100a00 */
[----:B------:R-:W-:Y:S01]  /*32d40*/  STL.64 [R1+0xed0], R38 ;  /* 0x000ed02601007387 */ /* 0x000fe20000100a00 */
[----:B------:R-:W-:-:S02]  /*32d50*/  FSETP.NEU.AND P1, PT, R232, RZ, PT ;  /* 0x000000ffe800720b */ /* 0x000fc40003f2d000 */
[----:B------:R-:W-:Y:S01]  /*32d60*/  FSETP.NEU.AND P2, PT, R237, RZ, PT ;  /* 0x000000ffed00720b */ /* 0x000fe20003f4d000 */
[----:B------:R-:W-:Y:S01]  /*32d70*/  STL.64 [R1+0xec8], R36 ;  /* 0x000ec82401007387 */ /* 0x000fe20000100a00 */
[----:B------:R-:W2:Y:S03]  /*32d80*/  LDC R232, c[0x0][0x278] ;  /* 0x00009e00ffe87b82 */ /* 0x000ea60000000800 */
[----:B------:R-:W-:Y:S04]  /*32d90*/  STL.64 [R1+0xec0], R34 ;  /* 0x000ec02201007387 */ /* 0x000fe80000100a00 */
        /* <DEDUP_REMOVED lines=10> */
[----:B------:R-:W-:Y:S01]  /*32e40*/  FSETP.NEU.AND P3, PT, R236, RZ, PT ;  /* 0x000000ffec00720b */ /* 0x000fe20003f6d000 */
[----:B------:R-:W2:Y:S02]  /*32e50*/  LDC R240, c[0x0][0x278] ;  /* 0x00009e00fff07b82 */ /* 0x000ea40000000800 */
[----:B------:R-:W-:Y:S04]  /*32e60*/  STL.64 [R1+0xe80], R244 ;  /* 0x000e80f401007387 */ /* 0x000fe80000100a00 */
[----:B------:R3:W-:Y:S02]  /*32e70*/  STL [R1+0xa94], R19 ;  /* 0x000a941301007387 */ /* 0x0007e40000100800 */
[----:B------:R-:W2:Y:S02]  /*32e80*/  LDC R236, c[0x0][0x278] ;  /* 0x00009e00ffec7b82 */ /* 0x000ea40000000800 */
[----:B------:R0:W-:Y:S06]  /*32e90*/  STL [R1+0xa90], R10 ;  /* 0x000a900a01007387 */ /* 0x0001ec0000100800 */
[----:B---3--:R-:W3:Y:S01]  /*32ea0*/  LDC R19, c[0x0][0x278] ;  /* 0x00009e00ff137b82 */ /* 0x008ee20000000800 */
[----:B0-----:R-:W-:-:S04]  /*32eb0*/  SHF.L.U32 R10, R5, 0x1, RZ ;  /* 0x00000001050a7819 */ /* 0x001fc800000006ff */
[----:B------:R-:W-:-:S03]  /*32ec0*/  IADD3 R2, P5, P6, R10, R2, R7 ;  /* 0x000000020a027210 */ /* 0x000fc60007ebe007 */
[----:B------:R-:W0:Y:S01]  /*32ed0*/  LDC R239, c[0x0][0x278] ;  /* 0x00009e00ffef7b82 */ /* 0x000e220000000800 */
[----:B------:R-:W-:-:S07]  /*32ee0*/  IMAD.HI R5, R5, 0x2, RZ ;  /* 0x0000000205057827 */ /* 0x000fce00078e02ff */
[----:B------:R-:W1:Y:S01]  /*32ef0*/  LDC R10, c[0x0][0x278] ;  /* 0x00009e00ff0a7b82 */ /* 0x000e620000000800 */
[----:B------:R-:W-:-:S07]  /*32f00*/  IADD3.X R3, R5, R3, R4, P5, P6 ;  /* 0x0000000305037210 */ /* 0x000fce0002fec404 */
[----:B------:R-:W4:Y:S01]  /*32f10*/  LDC R7, c[0x0][0x278] ;  /* 0x00009e00ff077b82 */ /* 0x000f220000000800 */
[----:B------:R-:W-:-:S07]  /*32f20*/  SHF.L.U32 R4, R221, 0x1, RZ ;  /* 0x00000001dd047819 */ /* 0x000fce00000006ff */
[----:B------:R-:W2:Y:S01]  /*32f30*/  LDC R5, c[0x0][0x278] ;  /* 0x00009e00ff057b82 */ /* 0x000ea20000000800 */
[-C--:B------:R-:W-:Y:S02]  /*32f40*/  LEA RZ, P4, R11, R2.reuse, 0x8 ;  /* 0x000000020bff7211 */ /* 0x080fe400078840ff */
[-C--:B------:R-:W-:Y:S02]  /*32f50*/  LEA RZ, P6, R14, R2.reuse, 0x9 ;  /* 0x000000020eff7211 */ /* 0x080fe400078c48ff */
[----:B------:R-:W-:-:S03]  /*32f60*/  IADD3 R118, P5, R4, R2, RZ ;  /* 0x0000000204767210 */ /* 0x000fc60007fbe0ff */
[----:B------:R-:W3:Y:S01]  /*32f70*/  LDC R11, c[0x0][0x278] ;  /* 0x00009e00ff0b7b82 */ /* 0x000ee20000000800 */
[----:B-1----:R-:W-:Y:S01]  /*32f80*/  LEA.HI.X.SX32 R119, R10, R3, 0x1, P5 ;  /* 0x000000030a777211 */ /* 0x002fe200028f0eff */
[----:B------:R1:W-:Y:S06]  /*32f90*/  STL [R1+0xa8c], R18 ;  /* 0x000a8c1201007387 */ /* 0x0003ec0000100800 */
[----:B------:R-:W0:Y:S01]  /*32fa0*/  LDC R14, c[0x0][0x278] ;  /* 0x00009e00ff0e7b82 */ /* 0x000e220000000800 */
[----:B------:R4:W-:Y:S04]  /*32fb0*/  STL [R1+0xa88], R15 ;  /* 0x000a880f01007387 */ /* 0x0009e80000100800 */
[----:B------:R3:W-:Y:S03]  /*32fc0*/  STL.64 [R1+0x438], R118 ;  /* 0x0004387601007387 */ /* 0x0007e60000100a00 */
[----:B-1----:R-:W1:Y:S01]  /*32fd0*/  LDC R18, c[0x0][0x278] ;  /* 0x00009e00ff127b82 */ /* 0x002e620000000800 */
[----:B--2---:R-:W-:-:S07]  /*32fe0*/  IMAD.SHL.U32 R5, R5, 0x4, RZ ;  /* 0x0000000405057824 */ /* 0x004fce00078e00ff */
[----:B----4-:R-:W2:Y:S01]  /*32ff0*/  LDC R15, c[0x0][0x278] ;  /* 0x00009e00ff0f7b82 */ /* 0x010ea20000000800 */
[----:B---3--:R-:W-:-:S04]  /*33000*/  LEA R118, P5, R7, R2, 0x2 ;  /* 0x0000000207767211 */ /* 0x008fc800078a10ff */
[-C--:B------:R-:W-:Y:S02]  /*33010*/  LEA.HI.X.SX32 R119, R4, R3.reuse, 0x1, P5 ;  /* 0x0000000304777211 */ /* 0x080fe400028f0eff */
[----:B------:R-:W-:Y:S01]  /*33020*/  LEA R6, P5, R6, R2, 0x3 ;  /* 0x0000000206067211 */ /* 0x000fe200078a18ff */
[----:B------:R-:W3:Y:S03]  /*33030*/  LDC R221, c[0x0][0x278] ;  /* 0x00009e00ffdd7b82 */ /* 0x000ee60000000800 */
[----:B------:R-:W-:Y:S01]  /*33040*/  LEA.HI.X.SX32 R7, R5, R3, 0x1, P5 ;  /* 0x0000000305077211 */ /* 0x000fe200028f0eff */
[----:B------:R-:W-:Y:S01]  /*33050*/  STL.64 [R1+0x430], R118 ;  /* 0x0004307601007387 */ /* 0x000fe20000100a00 */
[----:B------:R-:W-:-:S03]  /*33060*/  SHF.L.U32 R4, R11, 0x3, RZ ;  /* 0x000000030b047819 */ /* 0x000fc600000006ff */
[----:B------:R0:W-:Y:S01]  /*33070*/  STL.64 [R1+0x420], R6 ;  /* 0x0004200601007387 */ /* 0x0001e20000100a00 */
[----:B------:R-:W4:Y:S01]  /*33080*/  LDC R249, c[0x0][0x278] ;  /* 0x00009e00fff97b82 */ /* 0x000f220000000800 */
[----:B------:R-:W-:Y:S01]  /*33090*/  FMUL R246, R247, R250 ;  /* 0x000000faf7f67220 */ /* 0x000fe20000400000 */
[----:B--2---:R-:W-:Y:S01]  /*330a0*/  SHF.L.U32 R5, R15, 0x4, RZ ;  /* 0x000000040f057819 */ /* 0x004fe200000006ff */
[C---:B------:R-:W-:Y:S01]  /*330b0*/  FMUL R160, R247.reuse, R160 ;  /* 0x000000a0f7a07220 */ /* 0x040fe20000400000 */
[C---:B------:R-:W-:Y:S01]  /*330c0*/  FMUL R161, R247.reuse, R161 ;  /* 0x000000a1f7a17220 */ /* 0x040fe20000400000 */
[C---:B------:R-:W-:Y:S01]  /*330d0*/  FMUL R164, R247.reuse, R164 ;  /* 0x000000a4f7a47220 */ /* 0x040fe20000400000 */
[----:B0-----:R-:W-:Y:S01]  /*330e0*/  LEA R6, P5, R14, R2, 0x4 ;  /* 0x000000020e067211 */ /* 0x001fe200078a20ff */
[----:B------:R-:W-:Y:S01]  /*330f0*/  FMUL R165, R247, R165 ;  /* 0x000000a5f7a57220 */ /* 0x000fe20000400000 */
[----:B------:R-:W0:Y:S02]  /*33100*/  LDC R14, c[0x0][0x278] ;  /* 0x00009e00ff0e7b82 */ /* 0x000e240000000800 */
[----:B------:R-:W-:-:S05]  /*33110*/  LEA.HI.X.SX32 R7, R4, R3, 0x1, P5 ;  /* 0x0000000304077211 */ /* 0x000fca00028f0eff */
[----:B------:R1:W-:Y:S01]  /*33120*/  STL.64 [R1+0x400], R6 ;  /* 0x0004000601007387 */ /* 0x0003e20000100a00 */
[----:B------:R-:W-:Y:S01]  /*33130*/  SHF.L.U32 R4, R19, 0x5, RZ ;  /* 0x0000000513047819 */ /* 0x000fe200000006ff */
        /* <DEDUP_REMOVED lines=10> */
[----:B-1----:R-:W-:Y:S01]  /*331e0*/  LEA R6, P5, R18, R2, 0x5 ;  /* 0x0000000212067211 */ /* 0x002fe200078a28ff */
[C---:B------:R-:W-:Y:S01]  /*331f0*/  FMUL R188, R247.reuse, R188 ;  /* 0x000000bcf7bc7220 */ /* 0x040fe20000400000 */
[C---:B------:R-:W-:Y:S01]  /*33200*/  FMUL R189, R247.reuse, R189 ;  /* 0x000000bdf7bd7220 */ /* 0x040fe20000400000 */
[----:B------:R-:W-:Y:S01]  /*33210*/  FMUL R192, R247, R192 ;  /* 0x000000c0f7c07220 */ /* 0x000fe20000400000 */
[----:B------:R-:W-:Y:S01]  /*33220*/  LEA.HI.X.SX32 R7, R5, R3, 0x1, P5 ;  /* 0x0000000305077211 */ /* 0x000fe200028f0eff */
[----:B------:R-:W-:Y:S01]  /*33230*/  FMUL R193, R247, R193 ;  /* 0x000000c1f7c17220 */ /* 0x000fe20000400000 */
[----:B------:R-:W-:Y:S01]  /*33240*/  LEA R10, P5, R223, R2, 0x6 ;  /* 0x00000002df0a7211 */ /* 0x000fe200078a30ff */
[----:B---3--:R-:W-:-:S02]  /*33250*/  IMAD R5, R221, 0x202, RZ ;  /* 0x00000202dd057824 */ /* 0x008fc400078e02ff */
[C---:B------:R-:W-:Y:S01]  /*33260*/  FMUL R196, R247.reuse, R196 ;  /* 0x000000c4f7c47220 */ /* 0x040fe20000400000 */
[----:B------:R1:W-:Y:S01]  /*33270*/  STL.64 [R1+0x3c0], R6 ;  /* 0x0003c00601007387 */ /* 0x0003e20000100a00 */
[----:B------:R-:W-:Y:S01]  /*33280*/  LEA.HI.X.SX32 R11, R4, R3, 0x1, P5 ;  /* 0x00000003040b7211 */ /* 0x000fe200028f0eff */
[----:B------:R-:W-:Y:S01]  /*33290*/  FMUL R197, R247, R197 ;  /* 0x000000c5f7c57220 */ /* 0x000fe20000400000 */
[----:B------:R-:W-:Y:S01]  /*332a0*/  LEA R18, P5, R229, R2, 0x7 ;  /* 0x00000002e5127211 */ /* 0x000fe200078a38ff */
[----:B------:R-:W-:Y:S02]  /*332b0*/  IMAD R4, R235, 0x204, RZ ;  /* 0x00000204eb047824 */ /* 0x000fe400078e02ff */
[C---:B------:R-:W-:Y:S01]  /*332c0*/  FMUL R200, R247.reuse, R200 ;  /* 0x000000c8f7c87220 */ /* 0x040fe20000400000 */
[C---:B------:R-:W-:Y:S01]  /*332d0*/  FMUL R201, R247.reuse, R201 ;  /* 0x000000c9f7c97220 */ /* 0x040fe20000400000 */
[C---:B------:R-:W-:Y:S01]  /*332e0*/  FMUL R204, R247.reuse, R204 ;  /* 0x000000ccf7cc7220 */ /* 0x040fe20000400000 */
[C---:B------:R-:W-:Y:S01]  /*332f0*/  FMUL R205, R247.reuse, R205 ;  /* 0x000000cdf7cd7220 */ /* 0x040fe20000400000 */
[C---:B------:R-:W-:Y:S01]  /*33300*/  FMUL R208, R247.reuse, R208 ;  /* 0x000000d0f7d07220 */ /* 0x040fe20000400000 */
[C---:B------:R-:W-:Y:S01]  /*33310*/  FMUL R209, R247.reuse, R209 ;  /* 0x000000d1f7d17220 */ /* 0x040fe20000400000 */
[----:B------:R-:W-:Y:S01]  /*33320*/  FMUL R212, R247, R212 ;  /* 0x000000d4f7d47220 */ /* 0x000fe20000400000 */
[----:B-1----:R-:W-:Y:S01]  /*33330*/  SHF.L.U32 R7, R225, 0x6, RZ ;  /* 0x00000006e1077819 */ /* 0x002fe200000006ff */
[----:B------:R-:W-:Y:S01]  /*33340*/  FMUL R213, R247, R213 ;  /* 0x000000d5f7d57220 */ /* 0x000fe20000400000 */
[----:B------:R-:W-:Y:S01]  /*33350*/  SHF.L.U32 R6, R227, 0x7, RZ ;  /* 0x00000007e3067819 */ /* 0x000fe200000006ff */
[----:B------:R1:W-:Y:S01]  /*33360*/  STL.64 [R1+0x340], R10 ;  /* 0x0003400a01007387 */ /* 0x0003e20000100a00 */
[-C--:B------:R-:W-:Y:S01]  /*33370*/  LEA.HI.X.SX32 R19, R7, R3.reuse, 0x1, P5 ;  /* 0x0000000307137211 */ /* 0x080fe200028f0eff */
[C---:B------:R-:W-:Y:S01]  /*33380*/  FMUL R216, R247.reuse, R216 ;  /* 0x000000d8f7d87220 */ /* 0x040fe20000400000 */
[----:B------:R-:W-:Y:S01]  /*33390*/  LEA.HI.X.SX32 R7, R6, R3, 0x1, P4 ;  /* 0x0000000306077211 */ /* 0x000fe200020f0eff */
[C---:B------:R-:W-:Y:S01]  /*333a0*/  FMUL R217, R247.reuse, R217 ;  /* 0x000000d9f7d97220 */ /* 0x040fe20000400000 */
[----:B------:R-:W-:Y:S01]  /*333b0*/  FMUL R220, R247, R220 ;  /* 0x000000dcf7dc7220 */ /* 0x000fe20000400000 */
[----:B------:R-:W-:Y:S01]  /*333c0*/  STL.64 [R1+0x240], R18 ;  /* 0x0002401201007387 */ /* 0x000fe20000100a00 */
[----:B------:R-:W-:Y:S01]  /*333d0*/  IADD3 RZ, P4, R4, R2, RZ ;  /* 0x0000000204ff7210 */ /* 0x000fe20007f9e0ff */
[----:B------:R-:W-:-:S02]  /*333e0*/  IMAD R4, R248, 0x102, RZ ;  /* 0x00000102f8047824 */ /* 0x000fc400078e02ff */
[C---:B------:R-:W-:Y:S01]  /*333f0*/  FMUL R224, R247.reuse, R224 ;  /* 0x000000e0f7e07220 */ /* 0x040fe20000400000 */
[----:B------:R2:W-:Y:S01]  /*33400*/  STL [R1+0x9bc], R7 ;  /* 0x0009bc0701007387 */ /* 0x0005e20000100800 */
[----:B------:R-:W-:Y:S01]  /*33410*/  FMUL R228, R247, R228 ;  /* 0x000000e4f7e47220 */ /* 0x000fe20000400000 */
[----:B-1----:R-:W-:Y:S01]  /*33420*/  IMAD.SHL.U32 R10, R232, 0x100, RZ ;  /* 0x00000100e80a7824 */ /* 0x002fe200078e00ff */
[----:B------:R-:W-:Y:S01]  /*33430*/  IADD3 RZ, P5, R5, R2, RZ ;  /* 0x0000000205ff7210 */ /* 0x000fe20007fbe0ff */
[C---:B------:R-:W-:Y:S01]  /*33440*/  FMUL R233, R247.reuse, R233 ;  /* 0x000000e9f7e97220 */ /* 0x040fe20000400000 */
[----:B------:R-:W-:Y:S01]  /*33450*/  FMUL R234, R247, R234 ;  /* 0x000000eaf7ea7220 */ /* 0x000fe20000400000 */
[----:B------:R-:W1:Y:S01]  /*33460*/  LDC R221, c[0x0][0x278] ;  /* 0x00009e00ffdd7b82 */ /* 0x000e620000000800 */
[----:B--2---:R-:W-:-:S07]  /*33470*/  IMAD R7, R237, 0x101, RZ ;  /* 0x00000101ed077824 */ /* 0x004fce00078e02ff */
[----:B------:R-:W2:Y:S01]  /*33480*/  LDC R19, c[0x0][0x278] ;  /* 0x00009e00ff137b82 */ /* 0x000ea20000000800 */
[-C--:B------:R-:W-:Y:S01]  /*33490*/  LEA.HI.X.SX32 R5, R10, R3.reuse, 0x1, P6 ;  /* 0x000000030a057211 */ /* 0x080fe200030f0eff */
[----:B------:R-:W-:Y:S01]  /*334a0*/  IMAD R10, R242, 0x81, RZ ;  /* 0x00000081f20a7824 */ /* 0x000fe200078e02ff */
[----:B------:R-:W-:Y:S01]  /*334b0*/  LEA.HI.X.SX32 R125, R7, R3, 0x1, P5 ;  /* 0x00000003077d7211 */ /* 0x000fe200028f0eff */
[----:B------:R-:W-:Y:S01]  /*334c0*/  IMAD R6, R238, 0x82, RZ ;  /* 0x00000082ee067824 */ /* 0x000fe200078e02ff */
[----:B------:R-:W-:-:S03]  /*334d0*/  IADD3 R118, P5, R4, R2, RZ ;  /* 0x0000000204767210 */ /* 0x000fc60007fbe0ff */
[----:B------:R-:W3:Y:S01]  /*334e0*/  LDC R247, c[0x0][0x278] ;  /* 0x00009e00fff77b82 */ /* 0x000ee20000000800 */
[----:B------:R-:W-:Y:S01]  /*334f0*/  IMAD R11, R231, 0x206, RZ ;  /* 0x00000206e70b7824 */ /* 0x000fe200078e02ff */
[----:B------:R-:W-:Y:S01]  /*33500*/  LEA.HI.X.SX32 R119, R10, R3, 0x1, P5 ;  /* 0x000000030a777211 */ /* 0x000fe200028f0eff */
[----:B------:R-:W-:Y:S01]  /*33510*/  IMAD R18, R236, 0x41, RZ ;  /* 0x00000041ec127824 */ /* 0x000fe200078e02ff */
[----:B------:R0:W-:Y:S01]  /*33520*/  STL [R1+0xa0c], R5 ;  /* 0x000a0c0501007387 */ /* 0x0001e20000100800 */
[----:B------:R-:W-:-:S03]  /*33530*/  IADD3 R124, P5, R6, R2, RZ ;  /* 0x00000002067c7210 */ /* 0x000fc60007fbe0ff */
[----:B------:R-:W1:Y:S01]  /*33540*/  LDC R229, c[0x0][0x278] ;  /* 0x00009e00ffe57b82 */ /* 0x000e620000000800 */
[----:B------:R-:W-:Y:S01]  /*33550*/  IADD3 RZ, P6, R11, R2, RZ ;  /* 0x000000020bff7210 */ /* 0x000fe20007fde0ff */
[----:B------:R-:W-:Y:S01]  /*33560*/  IMAD R11, R240, 0x103, RZ ;  /* 0x00000103f00b7824 */ /* 0x000fe200078e02ff */
[----:B------:R0:W-:Y:S01]  /*33570*/  STL [R1+0xa04], R125 ;  /* 0x000a047d01007387 */ /* 0x0001e20000100800 */
[----:B----4-:R-:W-:Y:S02]  /*33580*/  IMAD R15, R249, 0x208, RZ ;  /* 0x00000208f90f7824 */ /* 0x010fe400078e02ff */
[----:B0-----:R-:W-:Y:S02]  /*33590*/  IMAD R5, R14, 0x104, RZ ;  /* 0x000001040e057824 */ /* 0x001fe400078e02ff */
[----:B------:R-:W0:Y:S01]  /*335a0*/  LDC R232, c[0x0][0x278] ;  /* 0x00009e00ffe87b82 */ /* 0x000e220000000800 */
[----:B------:R-:W-:Y:S01]  /*335b0*/  IMAD R14, R239, 0x20a, RZ ;  /* 0x0000020aef0e7824 */ /* 0x000fe200078e02ff */
[-C--:B------:R-:W-:Y:S01]  /*335c0*/  LEA.HI.X.SX32 R127, R4, R3.reuse, 0x1, P4 ;  /* 0x00000003047f7211 */ /* 0x080fe200020f0eff */
[----:B------:R4:W-:Y:S01]  /*335d0*/  STL.64 [R1+0x9b0], R118 ;  /* 0x0009b07601007387 */ /* 0x0009e20000100a00 */
[----:B------:R-:W-:-:S04]  /*335e0*/  LEA.HI.X.SX32 R125, R18, R3, 0x1, P5 ;  /* 0x00000003127d7211 */ /* 0x000fc800028f0eff */
[----:B------:R-:W0:Y:S01]  /*335f0*/  LDC R231, c[0x0][0x278] ;  /* 0x00009e00ffe77b82 */ /* 0x000e220000000800 */
[-C--:B------:R-:W-:Y:S02]  /*33600*/  LEA.HI.X.SX32 R11, R11, R3.reuse, 0x1, P6 ;  /* 0x000000030b0b7211 */ /* 0x080fe400030f0eff */
[-C--:B------:R-:W-:Y:S02]  /*33610*/  IADD3 RZ, P5, R14, R2.reuse, RZ ;  /* 0x000000020eff7210 */ /* 0x080fe40007fbe0ff */
[-C--:B------:R-:W-:Y:S02]  /*33620*/  IADD3 RZ, P6, R15, R2.reuse, RZ ;  /* 0x000000020fff7210 */ /* 0x080fe40007fde0ff */
[----:B----4-:R-:W-:Y:S01]  /*33630*/  IADD3 R118, P4, R5, R2, RZ ;  /* 0x0000000205767210 */ /* 0x010fe20007f9e0ff */
[----:B------:R-:W4:Y:S03]  /*33640*/  LDC R18, c[0x0][0x278] ;  /* 0x00009e00ff127b82 */ /* 0x000f260000000800 */
[----:B------:R-:W-:Y:S01]  /*33650*/  LEA.HI.X.SX32 R119, R6, R3, 0x1, P4 ;  /* 0x0000000306777211 */ /* 0x000fe200020f0eff */
[----:B--2---:R-:W-:-:S04]  /*33660*/  IMAD R6, R19, 0x105, RZ ;  /* 0x0000010513067824 */ /* 0x004fc800078e02ff */
[----:B------:R-:W2:Y:S08]  /*33670*/  LDC R14, c[0x0][0x278] ;  /* 0x00009e00ff0e7b82 */ /* 0x000eb00000000800 */
[----:B------:R-:W2:Y:S08]  /*33680*/  LDC R15, c[0x0][0x278] ;  /* 0x00009e00ff0f7b82 */ /* 0x000eb00000000800 */
[----:B------:R-:W2:Y:S01]  /*33690*/  LDC R223, c[0x0][0x278] ;  /* 0x00009e00ffdf7b82 */ /* 0x000ea20000000800 */
[----:B---3--:R-:W-:-:S07]  /*336a0*/  IMAD R7, R247, 0x20c, RZ ;  /* 0x0000020cf7077824 */ /* 0x008fce00078e02ff */
[----:B------:R-:W3:Y:S01]  /*336b0*/  LDC R225, c[0x0][0x278] ;  /* 0x00009e00ffe17b82 */ /* 0x000ee20000000800 */
[----:B-1----:R-:W-:-:S07]  /*336c0*/  IMAD R4, R221, 0x106, RZ ;  /* 0x00000106dd047824 */ /* 0x002fce00078e02ff */
[----:B------:R-:W1:Y:S01]  /*336d0*/  LDC R19, c[0x0][0x278] ;  /* 0x00009e00ff137b82 */ /* 0x000e620000000800 */
[----:B------:R-:W-:Y:S01]  /*336e0*/  STL [R1+0xa2c], R127 ;  /* 0x000a2c7f01007387 */ /* 0x000fe20000100800 */
[----:B------:R-:W-:-:S03]  /*336f0*/  IADD3 RZ, P4, R7, R2, RZ ;  /* 0x0000000207ff7210 */ /* 0x000fc60007f9e0ff */
[----:B------:R4:W-:Y:S01]  /*33700*/  STL [R1+0xa24], R11 ;  /* 0x000a240b01007387 */ /* 0x0009e20000100800 */
[----:B------:R-:W-:Y:S02]  /*33710*/  LEA.HI.X.SX32 R123, R5, R3, 0x1, P6 ;  /* 0x00000003057b7211 */ /* 0x000fe400030f0eff */
[----:B------:R-:W1:Y:S01]  /*33720*/  LDC R221, c[0x0][0x278] ;  /* 0x00009e00ffdd7b82 */ /* 0x000e620000000800 */
[----:B------:R-:W-:Y:S01]  /*33730*/  STL.64 [R1+0x238], R124 ;  /* 0x0002387c01007387 */ /* 0x000fe20000100a00 */
[----:B0-----:R-:W-:-:S03]  /*33740*/  IMAD R7, R232, 0x210, RZ ;  /* 0x00000210e8077824 */ /* 0x001fc600078e02ff */
[----:B------:R0:W-:Y:S01]  /*33750*/  STL.64 [R1+0x9a8], R118 ;  /* 0x0009a87601007387 */ /* 0x0001e20000100a00 */
[----:B----4-:R-:W-:Y:S02]  /*33760*/  IMAD R11, R229, 0x83, RZ ;  /* 0x00000083e50b7824 */ /* 0x010fe400078e02ff */
[----:B------:R-:W4:Y:S01]  /*33770*/  LDC R227, c[0x0][0x278] ;  /* 0x00009e00ffe37b82 */ /* 0x000f220000000800 */
[----:B------:R-:W-:Y:S01]  /*33780*/  IMAD R10, R231, 0x20e, RZ ;  /* 0x0000020ee70a7824 */ /* 0x000fe200078e02ff */
[----:B------:R-:W-:-:S06]  /*33790*/  LEA.HI.X.SX32 R121, R6, R3, 0x1, P5 ;  /* 0x0000000306797211 */ /* 0x000fcc00028f0eff */
[----:B------:R-:W4:Y:S01]  /*337a0*/  LDC R232, c[0x0][0x278] ;  /* 0x00009e00ffe87b82 */ /* 0x000f220000000800 */
[----:B0-----:R-:W-:-:S04]  /*337b0*/  IADD3 R118, P6, R4, R2, RZ ;  /* 0x0000000204767210 */ /* 0x001fc80007fde0ff */
[----:B------:R-:W-:-:S03]  /*337c0*/  LEA.HI.X.SX32 R119, R11, R3, 0x1, P6 ;  /* 0x000000030b777211 */ /* 0x000fc600030f0eff */
[----:B------:R-:W0:Y:S01]  /*337d0*/  LDC R229, c[0x0][0x278] ;  /* 0x00009e00ffe57b82 */ /* 0x000e220000000800 */
[-C--:B------:R-:W-:Y:S01]  /*337e0*/  IADD3 RZ, P6, R7, R2.reuse, RZ ;  /* 0x0000000207ff7210 */ /* 0x080fe20007fde0ff */
[----:B------:R-:W-:Y:S01]  /*337f0*/  IMAD R7, R18, 0x42, RZ ;  /* 0x0000004212077824 */ /* 0x000fe200078e02ff */
[----:B------:R-:W-:Y:S01]  /*33800*/  STL [R1+0xa1c], R123 ;  /* 0x000a1c7b01007387 */ /* 0x000fe20000100800 */
[----:B------:R-:W-:Y:S01]  /*33810*/  IADD3 RZ, P5, R10, R2, RZ ;  /* 0x000000020aff7210 */ /* 0x000fe20007fbe0ff */
[----:B--2---:R-:W-:Y:S01]  /*33820*/  IMAD R10, R14, 0x107, RZ ;  /* 0x000001070e0a7824 */ /* 0x004fe200078e02ff */
[----:B------:R-:W-:Y:S01]  /*33830*/  LEA.HI.X.SX32 R99, R4, R3, 0x1, P4 ;  /* 0x0000000304637211 */ /* 0x000fe200020f0eff */
[----:B------:R-:W-:Y:S01]  /*33840*/  STL [R1+0xa34], R121 ;  /* 0x000a347901007387 */ /* 0x000fe20000100800 */
[----:B------:R-:W2:Y:S01]  /*33850*/  LDC R231, c[0x0][0x278] ;  /* 0x00009e00ffe77b82 */ /* 0x000ea20000000800 */
[----:B------:R-:W-:Y:S02]  /*33860*/  IMAD R11, R15, 0x21, RZ ;  /* 0x000000210f0b7824 */ /* 0x000fe400078e02ff */
[----:B------:R1:W-:Y:S01]  /*33870*/  STL.64 [R1+0x9a0], R118 ;  /* 0x0009a07601007387 */ /* 0x0003e20000100a00 */
[----:B------:R-:W-:-:S02]  /*33880*/  IMAD R6, R223, 0x84, RZ ;  /* 0x00000084df067824 */ /* 0x000fc400078e02ff */
[----:B---3--:R-:W-:Y:S02]  /*33890*/  IMAD R5, R225, 0x108, RZ ;  /* 0x00000108e1057824 */ /* 0x008fe400078e02ff */
[----:B------:R-:W3:Y:S01]  /*338a0*/  LDC R237, c[0x0][0x278] ;  /* 0x00009e00ffed7b82 */ /* 0x000ee20000000800 */
[----:B-1----:R-:W-:Y:S01]  /*338b0*/  IMAD R14, R19, 0x214, RZ ;  /* 0x00000214130e7824 */ /* 0x002fe200078e02ff */
[----:B------:R-:W-:Y:S02]  /*338c0*/  LEA.HI.X.SX32 R19, R10, R3, 0x1, P5 ;  /* 0x000000030a137211 */ /* 0x000fe400028f0eff */
[----:B------:R-:W-:-:S04]  /*338d0*/  IADD3 R118, P4, R7, R2, RZ ;  /* 0x0000000207767210 */ /* 0x000fc80007f9e0ff */
[----:B------:R-:W1:Y:S01]  /*338e0*/  LDC R236, c[0x0][0x278] ;  /* 0x00009e00ffec7b82 */ /* 0x000e620000000800 */
[-C--:B------:R-:W-:Y:S02]  /*338f0*/  IADD3 R98, P5, R6, R2.reuse, RZ ;  /* 0x0000000206627210 */ /* 0x080fe40007fbe0ff */
[----:B------:R-:W-:Y:S02]  /*33900*/  LEA.HI.X.SX32 R119, R11, R3, 0x1, P4 ;  /* 0x000000030b777211 */ /* 0x000fe400020f0eff */
[----:B------:R-:W-:-:S03]  /*33910*/  IADD3 R18, P4, R5, R2, RZ ;  /* 0x0000000205127210 */ /* 0x000fc60007f9e0ff */
[----:B------:R-:W1:Y:S01]  /*33920*/  LDC R240, c[0x0][0x278] ;  /* 0x00009e00fff07b82 */ /* 0x000e620000000800 */
[----:B------:R4:W-:Y:S01]  /*33930*/  STL [R1+0xa4c], R99 ;  /* 0x000a4c6301007387 */ /* 0x0009e20000100800 */
[----:B------:R-:W-:-:S03]  /*33940*/  IMAD R4, R221, 0x216, RZ ;  /* 0x00000216dd047824 */ /* 0x000fc600078e02ff */
[----:B------:R0:W-:Y:S03]  /*33950*/  STL [R1+0xa44], R19 ;  /* 0x000a441301007387 */ /* 0x0001e60000100800 */
[----:B------:R-:W1:Y:S01]  /*33960*/  LDC R235, c[0x0][0x278] ;  /* 0x00009e00ffeb7b82 */ /* 0x000e620000000800 */
[-C--:B----4-:R-:W-:Y:S02]  /*33970*/  LEA.HI.X.SX32 R99, R7, R3.reuse, 0x1, P5 ;  /* 0x0000000307637211 */ /* 0x090fe400028f0eff */
[----:B------:R-:W-:-:S05]  /*33980*/  LEA.HI.X.SX32 R7, R5, R3, 0x1, P6 ;  /* 0x0000000305077211 */ /* 0x000fca00030f0eff */
[----:B------:R-:W4:Y:S01]  /*33990*/  LDC R239, c[0x0][0x278] ;  /* 0x00009e00ffef7b82 */ /* 0x000f220000000800 */
[----:B0-----:R-:W-:Y:S01]  /*339a0*/  LEA.HI.X.SX32 R19, R6, R3, 0x1, P4 ;  /* 0x0000000306137211 */ /* 0x001fe200020f0eff */
[----:B------:R-:W-:Y:S01]  /*339b0*/  IMAD R15, R227, 0x212, RZ ;  /* 0x00000212e30f7824 */ /* 0x000fe200078e02ff */
[----:B------:R-:W-:Y:S01]  /*339c0*/  STL.64 [R1+0x338], R118 ;  /* 0x0003387601007387 */ /* 0x000fe20000100a00 */
[----:B------:R-:W-:-:S03]  /*339d0*/  IADD3 RZ, P6, R4, R2, RZ ;  /* 0x0000000204ff7210 */ /* 0x000fc60007fde0ff */
[----:B------:R-:W-:Y:S01]  /*339e0*/  STL.64 [R1+0x230], R98 ;  /* 0x0002306201007387 */ /* 0x000fe20000100a00 */
[----:B------:R-:W0:Y:S03]  /*339f0*/  LDC R238, c[0x0][0x278] ;  /* 0x00009e00ffee7b82 */ /* 0x000e260000000800 */
[----:B------:R-:W-:Y:S01]  /*33a00*/  STL.64 [R1+0x998], R18 ;  /* 0x0009981201007387 */ /* 0x000fe20000100a00 */
[----:B------:R-:W-:Y:S01]  /*33a10*/  IADD3 RZ, P5, R15, R2, RZ ;  /* 0x000000020fff7210 */ /* 0x000fe20007fbe0ff */
[----:B------:R-:W-:Y:S02]  /*33a20*/  IMAD R4, R232, 0x10a, RZ ;  /* 0x0000010ae8047824 */ /* 0x000fe400078e02ff */
[----:B------:R3:W-:Y:S01]  /*33a30*/  STL [R1+0xa5c], R7 ;  /* 0x000a5c0701007387 */ /* 0x0007e20000100800 */
[----:B--2---:R-:W-:Y:S01]  /*33a40*/  IMAD R10, R231, 0x85, RZ ;  /* 0x00000085e70a7824 */ /* 0x004fe200078e02ff */
[----:B------:R-:W2:Y:S01]  /*33a50*/  LDC R247, c[0x0][0x278] ;  /* 0x00009e00fff77b82 */ /* 0x000ea20000000800 */
[----:B---3--:R-:W-:-:S02]  /*33a60*/  IMAD R6, R237, 0x86, RZ ;  /* 0x00000086ed067824 */ /* 0x008fc400078e02ff */
[----:B------:R-:W-:Y:S01]  /*33a70*/  IMAD R7, R229, 0x109, RZ ;  /* 0x00000109e5077824 */ /* 0x000fe200078e02ff */
[----:B------:R-:W-:-:S04]  /*33a80*/  IADD3 RZ, P4, R14, R2, RZ ;  /* 0x000000020eff7210 */ /* 0x000fc80007f9e0ff */
[----:B------:R-:W3:Y:S01]  /*33a90*/  LDC R227, c[0x0][0x278] ;  /* 0x00009e00ffe37b82 */ /* 0x000ee20000000800 */
[----:B------:R-:W-:Y:S02]  /*33aa0*/  LEA.HI.X.SX32 R115, R7, R3, 0x1, P5 ;  /* 0x0000000307737211 */ /* 0x000fe400028f0eff */
[----:B------:R-:W-:Y:S01]  /*33ab0*/  IADD3 R98, P5, R4, R2, RZ ;  /* 0x0000000204627210 */ /* 0x000fe20007fbe0ff */
[----:B-1----:R-:W-:-:S04]  /*33ac0*/  IMAD R18, R236, 0x43, RZ ;  /* 0x00000043ec127824 */ /* 0x002fc800078e02ff */
[----:B------:R-:W1:Y:S01]  /*33ad0*/  LDC R248, c[0x0][0x278] ;  /* 0x00009e00fff87b82 */ /* 0x000e620000000800 */
[----:B------:R-:W-:Y:S01]  /*33ae0*/  LEA.HI.X.SX32 R99, R10, R3, 0x1, P5 ;  /* 0x000000030a637211 */ /* 0x000fe200028f0eff */
[----:B------:R-:W-:Y:S01]  /*33af0*/  IMAD R14, R240, 0x21a, RZ ;  /* 0x0000021af00e7824 */ /* 0x000fe200078e02ff */
[----:B------:R-:W-:Y:S01]  /*33b00*/  IADD3 R114, P5, R6, R2, RZ ;  /* 0x0000000206727210 */ /* 0x000fe20007fbe0ff */
[----:B------:R-:W-:Y:S01]  /*33b10*/  IMAD R11, R235, 0x10b, RZ ;  /* 0x0000010beb0b7824 */ /* 0x000fe200078e02ff */
[----:B------:R0:W-:Y:S03]  /*33b20*/  STL [R1+0xa54], R115 ;  /* 0x000a547301007387 */ /* 0x0001e60000100800 */
[----:B------:R-:W1:Y:S01]  /*33b30*/  LDC R242, c[0x0][0x278] ;  /* 0x00009e00fff27b82 */ /* 0x000e620000000800 */
[----:B----4-:R-:W-:-:S07]  /*33b40*/  IMAD R15, R239, 0x218, RZ ;  /* 0x00000218ef0f7824 */ /* 0x010fce00078e02ff */
[----:B------:R-:W4:Y:S01]  /*33b50*/  LDC R249, c[0x0][0x278] ;  /* 0x00009e00fff97b82 */ /* 0x000f220000000800 */
[-C--:B0-----:R-:W-:Y:S02]  /*33b60*/  LEA.HI.X.SX32 R115, R18, R3.reuse, 0x1, P5 ;  /* 0x0000000312737211 */ /* 0x081fe400028f0eff */
[----:B------:R-:W-:Y:S02]  /*33b70*/  IADD3 RZ, P5, R14, R2, RZ ;  /* 0x000000020eff7210 */ /* 0x000fe40007fbe0ff */
[----:B------:R-:W-:-:S03]  /*33b80*/  LEA.HI.X.SX32 R11, R11, R3, 0x1, P6 ;  /* 0x000000030b0b7211 */ /* 0x000fc600030f0eff */
[----:B------:R-:W0:Y:S01]  /*33b90*/  LDC R14, c[0x0][0x278] ;  /* 0x00009e00ff0e7b82 */ /* 0x000e220000000800 */
[----:B------:R-:W-:Y:S01]  /*33ba0*/  IADD3 RZ, P6, R15, R2, RZ ;  /* 0x000000020fff7210 */ /* 0x000fe20007fde0ff */
[----:B------:R-:W-:-:S06]  /*33bb0*/  IMAD R5, R238, 0x10c, RZ ;  /* 0x0000010cee057824 */ /* 0x000fcc00078e02ff */
[----:B------:R-:W0:Y:S01]  /*33bc0*/  LDC R18, c[0x0][0x278] ;  /* 0x00009e00ff127b82 */ /* 0x000e220000000800 */
[----:B------:R-:W-:-:S07]  /*33bd0*/  LEA.HI.X.SX32 R117, R4, R3, 0x1, P4 ;  /* 0x0000000304757211 */ /* 0x000fce00020f0eff */
[----:B------:R-:W0:Y:S01]  /*33be0*/  LDC R19, c[0x0][0x278] ;  /* 0x00009e00ff137b82 */ /* 0x000e220000000800 */
[----:B------:R2:W-:Y:S07]  /*33bf0*/  STL.64 [R1+0x990], R98 ;  /* 0x0009906201007387 */ /* 0x0005ee0000100a00 */
[----:B------:R-:W0:Y:S08]  /*33c00*/  LDC R250, c[0x0][0x278] ;  /* 0x00009e00fffa7b82 */ /* 0x000e300000000800 */
[----:B------:R-:W0:Y:S01]  /*33c10*/  LDC R15, c[0x0][0x278] ;  /* 0x00009e00ff0f7b82 */ /* 0x000e220000000800 */
[----:B--2---:R-:W-:Y:S01]  /*33c20*/  IADD3 R98, P4, R5, R2, RZ ;  /* 0x0000000205627210 */ /* 0x004fe20007f9e0ff */
[----:B------:R-:W-:Y:S01]  /*33c30*/  IMAD R4, R247, 0x10e, RZ ;  /* 0x0000010ef7047824 */ /* 0x000fe200078e02ff */
[----:B------:R-:W-:Y:S02]  /*33c40*/  STL [R1+0xa7c], R117 ;  /* 0x000a7c7501007387 */ /* 0x000fe40000100800 */
[----:B------:R-:W-:-:S03]  /*33c50*/  LEA.HI.X.SX32 R99, R6, R3, 0x1, P4 ;  /* 0x0000000306637211 */ /* 0x000fc600020f0eff */
[----:B------:R-:W2:Y:S01]  /*33c60*/  LDC R221, c[0x0][0x278] ;  /* 0x00009e00ffdd7b82 */ /* 0x000ea20000000800 */
[----:B------:R1:W-:Y:S01]  /*33c70*/  STL [R1+0xa74], R11 ;  /* 0x000a740b01007387 */ /* 0x0003e20000100800 */
[----:B---3--:R-:W-:-:S06]  /*33c80*/  IMAD R6, R227, 0x10d, RZ ;  /* 0x0000010de3067824 */ /* 0x008fcc00078e02ff */
[----:B------:R-:W3:Y:S01]  /*33c90*/  LDC R223, c[0x0][0x278] ;  /* 0x00009e00ffdf7b82 */ /* 0x000ee20000000800 */
[----:B------:R-:W-:Y:S01]  /*33ca0*/  STL.64 [R1+0x228], R114 ;  /* 0x0002287201007387 */ /* 0x000fe20000100a00 */
[-C--:B------:R-:W-:Y:S01]  /*33cb0*/  LEA.HI.X.SX32 R113, R5, R3.reuse, 0x1, P6 ;  /* 0x0000000305717211 */ /* 0x080fe200030f0eff */
[----:B-1----:R-:W-:Y:S02]  /*33cc0*/  IMAD R11, R248, 0x87, RZ ;  /* 0x00000087f80b7824 */ /* 0x002fe400078e02ff */
[----:B------:R1:W-:Y:S01]  /*33cd0*/  STL.64 [R1+0x988], R98 ;  /* 0x0009886201007387 */ /* 0x0003e20000100a00 */
[----:B------:R-:W-:Y:S02]  /*33ce0*/  IMAD R7, R242, 0x21c, RZ ;  /* 0x0000021cf2077824 */ /* 0x000fe400078e02ff */
[----:B----4-:R-:W-:Y:S01]  /*33cf0*/  IMAD R10, R249, 0x21e, RZ ;  /* 0x0000021ef90a7824 */ /* 0x010fe200078e02ff */
[----:B------:R-:W-:Y:S01]  /*33d00*/  LEA.HI.X.SX32 R111, R6, R3, 0x1, P5 ;  /* 0x00000003066f7211 */ /* 0x000fe200028f0eff */
[----:B------:R-:W4:Y:S01]  /*33d10*/  LDC R229, c[0x0][0x278] ;  /* 0x00009e00ffe57b82 */ /* 0x000f220000000800 */
[-C--:B------:R-:W-:Y:S01]  /*33d20*/  IADD3 RZ, P4, R7, R2.reuse, RZ ;  /* 0x0000000207ff7210 */ /* 0x080fe20007f9e0ff */
[----:B0-----:R-:W-:Y:S01]  /*33d30*/  IMAD R5, R18, 0x22, RZ ;  /* 0x0000002212057824 */ /* 0x001fe200078e02ff */
[----:B-1----:R-:W-:-:S05]  /*33d40*/  IADD3 R98, P6, R4, R2, RZ ;  /* 0x0000000204627210 */ /* 0x002fca0007fde0ff */
[----:B------:R-:W0:Y:S01]  /*33d50*/  LDC R225, c[0x0][0x278] ;  /* 0x00009e00ffe17b82 */ /* 0x000e220000000800 */
[-C--:B------:R-:W-:Y:S02]  /*33d60*/  IADD3 RZ, P5, R10, R2.reuse, RZ ;  /* 0x000000020aff7210 */ /* 0x080fe40007fbe0ff */
[-C--:B------:R-:W-:Y:S01]  /*33d70*/  LEA.HI.X.SX32 R99, R11, R3.reuse, 0x1, P6 ;  /* 0x000000030b637211 */ /* 0x080fe200030f0eff */
[----:B------:R-:W-:Y:S01]  /*33d80*/  IMAD R11, R14, 0x10f, RZ ;  /* 0x0000010f0e0b7824 */ /* 0x000fe200078e02ff */
[----:B------:R-:W-:Y:S01]  /*33d90*/  STL [R1+0xa6c], R113 ;  /* 0x000a6c7101007387 */ /* 0x000fe20000100800 */
[----:B------:R-:W-:Y:S01]  /*33da0*/  IMAD R10, R19, 0x44, RZ ;  /* 0x00000044130a7824 */ /* 0x000fe200078e02ff */
[-C--:B------:R-:W-:Y:S01]  /*33db0*/  LEA.HI.X.SX32 R19, R4, R3.reuse, 0x1, P4 ;  /* 0x0000000304137211 */ /* 0x080fe200020f0eff */
[----:B------:R-:W1:Y:S01]  /*33dc0*/  LDC R231, c[0x0][0x278] ;  /* 0x00009e00ffe77b82 */ /* 0x000e620000000800 */
[----:B------:R-:W-:Y:S01]  /*33dd0*/  STL [R1+0xa84], R111 ;  /* 0x000a846f01007387 */ /* 0x000fe20000100800 */
[----:B------:R-:W-:Y:S01]  /*33de0*/  IMAD R7, R250, 0x220, RZ ;  /* 0x00000220fa077824 */ /* 0x000fe200078e02ff */
[----:B------:R-:W-:Y:S01]  /*33df0*/  LEA.HI.X.SX32 R109, R11, R3, 0x1, P5 ;  /* 0x000000030b6d7211 */ /* 0x000fe200028f0eff */
[----:B------:R-:W-:Y:S01]  /*33e00*/  IMAD R14, R15, 0x11, RZ ;  /* 0x000000110f0e7824 */ /* 0x000fe200078e02ff */
[----:B------:R3:W-:Y:S01]  /*33e10*/  STL.64 [R1+0x980], R98 ;  /* 0x0009806201007387 */ /* 0x0007e20000100a00 */
[----:B------:R-:W-:-:S02]  /*33e20*/  IADD3 R18, P5, R10, R2, RZ ;  /* 0x000000020a127210 */ /* 0x000fc40007fbe0ff */
[----:B------:R-:W1:Y:S01]  /*33e30*/  LDC R235, c[0x0][0x278] ;  /* 0x00009e00ffeb7b82 */ /* 0x000e620000000800 */
[----:B------:R-:W-:Y:S01]  /*33e40*/  IADD3 RZ, P6, R7, R2, RZ ;  /* 0x0000000207ff7210 */ /* 0x000fe20007fde0ff */
[----:B------:R3:W-:Y:S01]  /*33e50*/  STL [R1+0xa64], R19 ;  /* 0x000a641301007387 */ /* 0x0007e20000100800 */
[----:B--2---:R-:W-:-:S05]  /*33e60*/  IMAD R7, R221, 0x88, RZ ;  /* 0x00000088dd077824 */ /* 0x004fca00078e02ff */
[----:B------:R-:W2:Y:S01]  /*33e70*/  LDC R227, c[0x0][0x278] ;  /* 0x00009e00ffe37b82 */ /* 0x000ea20000000800 */
[----:B---3--:R-:W-:Y:S01]  /*33e80*/  IADD3 R98, P4, R5, R2, RZ ;  /* 0x0000000205627210 */ /* 0x008fe20007f9e0ff */
[----:B------:R-:W-:Y:S01]  /*33e90*/  IMAD R6, R223, 0x110, RZ ;  /* 0x00000110df067824 */ /* 0x000fe200078e02ff */
[-C--:B------:R-:W-:Y:S02]  /*33ea0*/  LEA.HI.X.SX32 R19, R5, R3.reuse, 0x1, P5 ;  /* 0x0000000305137211 */ /* 0x080fe400028f0eff */
[----:B------:R-:W-:-:S03]  /*33eb0*/  LEA.HI.X.SX32 R99, R14, R3, 0x1, P4 ;  /* 0x000000030e637211 */ /* 0x000fc600020f0eff */
[----:B------:R-:W3:Y:S01]  /*33ec0*/  LDC R232, c[0x0][0x278] ;  /* 0x00009e00ffe87b82 */ /* 0x000ee20000000800 */
[----:B------:R-:W-:Y:S07]  /*33ed0*/  STL [R1+0xa3c], R109 ;  /* 0x000a3c6d01007387 */ /* 0x000fee0000100800 */
[----:B------:R-:W3:Y:S01]  /*33ee0*/  LDC R238, c[0x0][0x278] ;  /* 0x00009e00ffee7b82 */ /* 0x000ee20000000800 */
[----:B------:R4:W-:Y:S04]  /*33ef0*/  STL.64 [R1+0x3b8], R98 ;  /* 0x0003b86201007387 */ /* 0x0009e80000100a00 */
[----:B------:R0:W-:Y:S03]  /*33f00*/  STL.64 [R1+0x330], R18 ;  /* 0x0003301201007387 */ /* 0x0001e60000100a00 */
[----:B------:R-:W3:Y:S01]  /*33f10*/  LDC R237, c[0x0][0x278] ;  /* 0x00009e00ffed7b82 */ /* 0x000ee20000000800 */
[----:B----4-:R-:W-:-:S07]  /*33f20*/  IADD3 R98, P4, R7, R2, RZ ;  /* 0x0000000207627210 */ /* 0x010fce0007f9e0ff */
[----:B------:R-:W4:Y:S01]  /*33f30*/  LDC R236, c[0x0][0x278] ;  /* 0x00009e00ffec7b82 */ /* 0x000f220000000800 */
[----:B0-----:R-:W-:Y:S02]  /*33f40*/  IADD3 R18, P5, R6, R2, RZ ;  /* 0x0000000206127210 */ /* 0x001fe40007fbe0ff */
[----:B------:R-:W-:-:S05]  /*33f50*/  LEA.HI.X.SX32 R99, R10, R3, 0x1, P4 ;  /* 0x000000030a637211 */ /* 0x000fca00020f0eff */
[----:B------:R-:W0:Y:S01]  /*33f60*/  LDC R247, c[0x0][0x278] ;  /* 0x00009e00fff77b82 */ /* 0x000e220000000800 */
[-C--:B------:R-:W-:Y:S01]  /*33f70*/  LEA.HI.X.SX32 R19, R7, R3.reuse, 0x1, P5 ;  /* 0x0000000307137211 */ /* 0x080fe200028f0eff */
[----:B------:R-:W-:Y:S01]  /*33f80*/  IMAD R4, R229, 0x226, RZ ;  /* 0x00000226e5047824 */ /* 0x000fe200078e02ff */
[----:B------:R-:W-:-:S05]  /*33f90*/  LEA.HI.X.SX32 R7, R6, R3, 0x1, P6 ;  /* 0x0000000306077211 */ /* 0x000fca00030f0eff */
[----:B------:R-:W4:Y:S01]  /*33fa0*/  LDC R240, c[0x0][0x278] ;  /* 0x00009e00fff07b82 */ /* 0x000f220000000800 */
[----:B------:R-:W-:Y:S01]  /*33fb0*/  IMAD R15, R225, 0x222, RZ ;  /* 0x00000222e10f7824 */ /* 0x000fe200078e02ff */
[----:B------:R-:W-:Y:S01]  /*33fc0*/  STL.64 [R1+0x220], R98 ;  /* 0x0002206201007387 */ /* 0x000fe20000100a00 */
[----:B------:R-:W-:-:S05]  /*33fd0*/  IADD3 RZ, P6, R4, R2, RZ ;  /* 0x0000000204ff7210 */ /* 0x000fca0007fde0ff */
[----:B------:R-:W4:Y:S01]  /*33fe0*/  LDC R239, c[0x0][0x278] ;  /* 0x00009e00ffef7b82 */ /* 0x000f220000000800 */
[----:B------:R-:W-:Y:S01]  /*33ff0*/  STL.64 [R1+0x978], R18 ;  /* 0x0009781201007387 */ /* 0x000fe20000100a00 */
[----:B------:R-:W-:Y:S01]  /*34000*/  IADD3 RZ, P4, R15, R2, RZ ;  /* 0x000000020fff7210 */ /* 0x000fe20007f9e0ff */
[----:B-1----:R-:W-:Y:S02]  /*34010*/  IMAD R4, R235, 0x112, RZ ;  /* 0x00000112eb047824 */ /* 0x002fe400078e02ff */
[----:B------:R1:W-:Y:S01]  /*34020*/  STL [R1+0xa14], R7 ;  /* 0x000a140701007387 */ /* 0x0003e20000100800 */
[----:B--2---:R-:W-:Y:S02]  /*34030*/  IMAD R11, R227, 0x224, RZ ;  /* 0x00000224e30b7824 */ /* 0x004fe400078e02ff */
[----:B------:R-:W2:Y:S01]  /*34040*/  LDC R249, c[0x0][0x278] ;  /* 0x00009e00fff97b82 */ /* 0x000ea20000000800 */
[----:B---3--:R-:W-:Y:S02]  /*34050*/  IMAD R10, R232, 0x89, RZ ;  /* 0x00000089e80a7824 */ /* 0x008fe400078e02ff */
[----:B-1----:R-:W-:-:S05]  /*34060*/  IMAD R7, R231, 0x111, RZ ;  /* 0x00000111e7077824 */ /* 0x002fca00078e02ff */
[----:B------:R-:W1:Y:S01]  /*34070*/  LDC R227, c[0x0][0x278] ;  /* 0x00009e00ffe37b82 */ /* 0x000e620000000800 */
[----:B------:R-:W-:Y:S01]  /*34080*/  IMAD R6, R238, 0x8a, RZ ;  /* 0x0000008aee067824 */ /* 0x000fe200078e02ff */
[----:B------:R-:W-:Y:S02]  /*34090*/  LEA.HI.X.SX32 R105, R7, R3, 0x1, P4 ;  /* 0x0000000307697211 */ /* 0x000fe400020f0eff */
[----:B------:R-:W-:Y:S01]  /*340a0*/  IADD3 R98, P4, R4, R2, RZ ;  /* 0x0000000204627210 */ /* 0x000fe20007f9e0ff */
[----:B------:R-:W-:-:S03]  /*340b0*/  IMAD R18, R237, 0x45, RZ ;  /* 0x00000045ed127824 */ /* 0x000fc600078e02ff */
[----:B------:R-:W3:Y:S01]  /*340c0*/  LDC R229, c[0x0][0x278] ;  /* 0x00009e00ffe57b82 */ /* 0x000ee20000000800 */
[----:B------:R-:W-:Y:S02]  /*340d0*/  LEA.HI.X.SX32 R99, R10, R3, 0x1, P4 ;  /* 0x000000030a637211 */ /* 0x000fe400020f0eff */
[-C--:B------:R-:W-:Y:S01]  /*340e0*/  IADD3 R104, P4, R6, R2.reuse, RZ ;  /* 0x0000000206687210 */ /* 0x080fe20007f9e0ff */
[----:B0-----:R-:W-:Y:S01]  /*340f0*/  IMAD R14, R247, 0x22a, RZ ;  /* 0x0000022af70e7824 */ /* 0x001fe200078e02ff */
[----:B------:R-:W-:-:S03]  /*34100*/  IADD3 RZ, P5, R11, R2, RZ ;  /* 0x000000020bff7210 */ /* 0x000fc60007fbe0ff */
[----:B------:R-:W0:Y:S01]  /*34110*/  LDC R248, c[0x0][0x278] ;  /* 0x00009e00fff87b82 */ /* 0x000e220000000800 */
[----:B----4-:R-:W-:Y:S01]  /*34120*/  IMAD R11, R236, 0x113, RZ ;  /* 0x00000113ec0b7824 */ /* 0x010fe200078e02ff */
[----:B------:R4:W-:Y:S01]  /*34130*/  STL [R1+0x9ec], R105 ;  /* 0x0009ec6901007387 */ /* 0x0009e20000100800 */
[----:B------:R-:W-:-:S05]  /*34140*/  IMAD R15, R240, 0x228, RZ ;  /* 0x00000228f00f7824 */ /* 0x000fca00078e02ff */
[----:B------:R-:W3:Y:S01]  /*34150*/  LDC R225, c[0x0][0x278] ;  /* 0x00009e00ffe17b82 */ /* 0x000ee20000000800 */
[-C--:B------:R-:W-:Y:S02]  /*34160*/  LEA.HI.X.SX32 R11, R11, R3.reuse, 0x1, P6 ;  /* 0x000000030b0b7211 */ /* 0x080fe400030f0eff */
[----:B----4-:R-:W-:-:S05]  /*34170*/  LEA.HI.X.SX32 R105, R18, R3, 0x1, P4 ;  /* 0x0000000312697211 */ /* 0x010fca00020f0eff */
[----:B------:R-:W4:Y:S01]  /*34180*/  LDC R242, c[0x0][0x278] ;  /* 0x00009e00fff27b82 */ /* 0x000f220000000800 */
[-C--:B------:R-:W-:Y:S01]  /*34190*/  IADD3 RZ, P4, R14, R2.reuse, RZ ;  /* 0x000000020eff7210 */ /* 0x080fe20007f9e0ff */
[----:B------:R-:W-:Y:S01]  /*341a0*/  IMAD R5, R239, 0x114, RZ ;  /* 0x00000114ef057824 */ /* 0x000fe200078e02ff */
[----:B------:R-:W-:-:S05]  /*341b0*/  IADD3 RZ, P6, R15, R2, RZ ;  /* 0x000000020fff7210 */ /* 0x000fca0007fde0ff */
[----:B------:R-:W4:Y:S01]  /*341c0*/  LDC R18, c[0x0][0x278] ;  /* 0x00009e00ff127b82 */ /* 0x000f220000000800 */
[----:B------:R-:W-:Y:S01]  /*341d0*/  LEA.HI.X.SX32 R107, R4, R3, 0x1, P5 ;  /* 0x00000003046b7211 */ /* 0x000fe200028f0eff */
[----:B------:R2:W-:Y:S06]  /*341e0*/  STL.64 [R1+0x970], R98 ;  /* 0x0009706201007387 */ /* 0x0005ec0000100a00 */
[----:B------:R-:W4:Y:S08]  /*341f0*/  LDC R14, c[0x0][0x278] ;  /* 0x00009e00ff0e7b82 */ /* 0x000f300000000800 */
[----:B------:R-:W4:Y:S01]  /*34200*/  LDC R15, c[0x0][0x278] ;  /* 0x00009e00ff0f7b82 */ /* 0x000f220000000800 */
[----:B--2---:R-:W-:Y:S01]  /*34210*/  IADD3 R98, P5, R5, R2, RZ ;  /* 0x0000000205627210 */ /* 0x004fe20007fbe0ff */
[----:B------:R-:W-:-:S06]  /*34220*/  IMAD R7, R249, 0x22c, RZ ;  /* 0x0000022cf9077824 */ /* 0x000fcc00078e02ff */
[----:B------:R-:W2:Y:S01]  /*34230*/  LDC R19, c[0x0][0x278] ;  /* 0x00009e00ff137b82 */ /* 0x000ea20000000800 */
[-C--:B------:R-:W-:Y:S01]  /*34240*/  LEA.HI.X.SX32 R99, R6, R3.reuse, 0x1, P5 ;  /* 0x0000000306637211 */ /* 0x080fe200028f0eff */
[----:B-1----:R-:W-:Y:S01]  /*34250*/  IMAD R4, R227, 0x116, RZ ;  /* 0x00000116e3047824 */ /* 0x002fe200078e02ff */
[----:B------:R-:W-:Y:S05]  /*34260*/  STL [R1+0x5cc], R107 ;  /* 0x0005cc6b01007387 */ /* 0x000fea0000100800 */
[----:B------:R-:W1:Y:S01]  /*34270*/  LDC R221, c[0x0][0x278] ;  /* 0x00009e00ffdd7b82 */ /* 0x000e620000000800 */
[----:B------:R4:W-:Y:S01]  /*34280*/  STL [R1+0x5c4], R11 ;  /* 0x0005c40b01007387 */ /* 0x0009e20000100800 */
[----:B------:R-:W-:Y:S01]  /*34290*/  IADD3 RZ, P5, R7, R2, RZ ;  /* 0x0000000207ff7210 */ /* 0x000fe20007fbe0ff */
[----:B0-----:R-:W-:Y:S01]  /*342a0*/  IMAD R7, R248, 0x230, RZ ;  /* 0x00000230f8077824 */ /* 0x001fe200078e02ff */
[----:B------:R-:W-:Y:S01]  /*342b0*/  LEA.HI.X.SX32 R103, R5, R3, 0x1, P6 ;  /* 0x0000000305677211 */ /* 0x000fe200030f0eff */
[----:B------:R-:W-:Y:S01]  /*342c0*/  STL.64 [R1+0x218], R104 ;  /* 0x0002186801007387 */ /* 0x000fe20000100a00 */
[----:B---3--:R-:W-:-:S02]  /*342d0*/  IMAD R6, R225, 0x115, RZ ;  /* 0x00000115e1067824 */ /* 0x008fc400078e02ff */
[----:B----4-:R-:W-:Y:S01]  /*342e0*/  IMAD R10, R242, 0x22e, RZ ;  /* 0x0000022ef20a7824 */ /* 0x010fe200078e02ff */
[----:B------:R0:W-:Y:S01]  /*342f0*/  STL.64 [R1+0x968], R98 ;  /* 0x0009686201007387 */ /* 0x0001e20000100a00 */
[----:B------:R-:W3:Y:S01]  /*34300*/  LDC R227, c[0x0][0x278] ;  /* 0x00009e00ffe37b82 */ /* 0x000ee20000000800 */
        /* <DEDUP_REMOVED lines=8> */
[-C--:B------:R-:W-:Y:S01]  /*34390*/  IADD3 RZ, P4, R10, R2.reuse, RZ ;  /* 0x000000020aff7210 */ /* 0x080fe20007f9e0ff */
[----:B------:R-:W-:Y:S01]  /*343a0*/  IMAD R10, R14, 0x117, RZ ;  /* 0x000001170e0a7824 */ /* 0x000fe200078e02ff */
[-C--:B------:R-:W-:Y:S01]  /*343b0*/  LEA.HI.X.SX32 R75, R4, R3.reuse, 0x1, P5 ;  /* 0x00000003044b7211 */ /* 0x080fe200028f0eff */
[----:B------:R-:W-:Y:S02]  /*343c0*/  IMAD R11, R15, 0x23, RZ ;  /* 0x000000230f0b7824 */ /* 0x000fe400078e02ff */
[----:B------:R-:W0:Y:S01]  /*343d0*/  LDC R232, c[0x0][0x278] ;  /* 0x00009e00ffe87b82 */ /* 0x000e220000000800 */
[----:B------:R-:W-:Y:S01]  /*343e0*/  IADD3 R18, P5, R7, R2, RZ ;  /* 0x0000000207127210 */ /* 0x000fe20007fbe0ff */
[----:B--2---:R-:W-:Y:S01]  /*343f0*/  IMAD R6, R19, 0x8c, RZ ;  /* 0x0000008c13067824 */ /* 0x004fe200078e02ff */
[-C--:B------:R-:W-:Y:S01]  /*34400*/  LEA.HI.X.SX32 R97, R10, R3.reuse, 0x1, P4 ;  /* 0x000000030a617211 */ /* 0x080fe200020f0eff */
[----:B------:R-:W-:Y:S01]  /*34410*/  STL [R1+0x5bc], R103 ;  /* 0x0005bc6701007387 */ /* 0x000fe20000100800 */
[----:B------:R-:W-:-:S03]  /*34420*/  LEA.HI.X.SX32 R19, R11, R3, 0x1, P5 ;  /* 0x000000030b137211 */ /* 0x000fc600028f0eff */
[----:B------:R-:W2:Y:S01]  /*34430*/  LDC R231, c[0x0][0x278] ;  /* 0x00009e00ffe77b82 */ /* 0x000ea20000000800 */
[----:B------:R-:W-:Y:S01]  /*34440*/  STL [R1+0x5b4], R101 ;  /* 0x0005b46501007387 */ /* 0x000fe20000100800 */
[----:B-1----:R-:W-:-:S03]  /*34450*/  IMAD R5, R221, 0x118, RZ ;  /* 0x00000118dd057824 */ /* 0x002fc600078e02ff */
[----:B------:R-:W-:Y:S03]  /*34460*/  STL.64 [R1+0x960], R98 ;  /* 0x0009606201007387 */ /* 0x000fe60000100a00 */
[----:B------:R-:W1:Y:S01]  /*34470*/  LDC R237, c[0x0][0x278] ;  /* 0x00009e00ffed7b82 */ /* 0x000e620000000800 */
[----:B------:R3:W-:Y:S01]  /*34480*/  STL [R1+0x5ac], R75 ;  /* 0x0005ac4b01007387 */ /* 0x0007e20000100800 */
[----:B------:R-:W-:-:S06]  /*34490*/  IADD3 R74, P4, R6, R2, RZ ;  /* 0x00000002064a7210 */ /* 0x000fcc0007f9e0ff */
[----:B------:R-:W1:Y:S01]  /*344a0*/  LDC R225, c[0x0][0x278] ;  /* 0x00009e00ffe17b82 */ /* 0x000e620000000800 */
[----:B------:R-:W-:Y:S04]  /*344b0*/  STL [R1+0x5a4], R97 ;  /* 0x0005a46101007387 */ /* 0x000fe80000100800 */
[----:B------:R4:W-:Y:S03]  /*344c0*/  STL.64 [R1+0x328], R18 ;  /* 0x0003281201007387 */ /* 0x0009e60000100a00 */
[----:B------:R-:W1:Y:S01]  /*344d0*/  LDC R236, c[0x0][0x278] ;  /* 0x00009e00ffec7b82 */ /* 0x000e620000000800 */
[-C--:B---3--:R-:W-:Y:S01]  /*344e0*/  LEA.HI.X.SX32 R75, R7, R3.reuse, 0x1, P4 ;  /* 0x00000003074b7211 */ /* 0x088fe200020f0eff */
[----:B------:R-:W-:Y:S01]  /*344f0*/  IMAD R4, R227, 0x236, RZ ;  /* 0x00000236e3047824 */ /* 0x000fe200078e02ff */
[----:B------:R-:W-:-:S05]  /*34500*/  LEA.HI.X.SX32 R7, R5, R3, 0x1, P6 ;  /* 0x0000000305077211 */ /* 0x000fca00030f0eff */
[----:B------:R-:W3:Y:S01]  /*34510*/  LDC R235, c[0x0][0x278] ;  /* 0x00009e00ffeb7b82 */ /* 0x000ee20000000800 */
[----:B----4-:R-:W-:-:S07]  /*34520*/  IADD3 R18, P5, R5, R2, RZ ;  /* 0x0000000205127210 */ /* 0x010fce0007fbe0ff */
[----:B------:R-:W4:Y:S01]  /*34530*/  LDC R240, c[0x0][0x278] ;  /* 0x00009e00fff07b82 */ /* 0x000f220000000800 */
[----:B------:R-:W-:Y:S01]  /*34540*/  LEA.HI.X.SX32 R19, R6, R3, 0x1, P5 ;  /* 0x0000000306137211 */ /* 0x000fe200028f0eff */
[----:B------:R-:W-:-:S06]  /*34550*/  IMAD R15, R223, 0x232, RZ ;  /* 0x00000232df0f7824 */ /* 0x000fcc00078e02ff */
[----:B------:R-:W4:Y:S01]  /*34560*/  LDC R239, c[0x0][0x278] ;  /* 0x00009e00ffef7b82 */ /* 0x000f220000000800 */
[----:B------:R-:W-:Y:S01]  /*34570*/  STL.64 [R1+0x210], R74 ;  /* 0x0002104a01007387 */ /* 0x000fe20000100a00 */
[----:B------:R-:W-:-:S03]  /*34580*/  IADD3 RZ, P6, R4, R2, RZ ;  /* 0x0000000204ff7210 */ /* 0x000fc60007fde0ff */
[----:B------:R-:W-:Y:S03]  /*34590*/  STL.64 [R1+0x958], R18 ;  /* 0x0009581201007387 */ /* 0x000fe60000100a00 */
[----:B------:R-:W4:Y:S01]  /*345a0*/  LDC R238, c[0x0][0x278] ;  /* 0x00009e00ffee7b82 */ /* 0x000f220000000800 */
[----:B------:R1:W-:Y:S01]  /*345b0*/  STL [R1+0x59c], R7 ;  /* 0x00059c0701007387 */ /* 0x0003e20000100800 */
[----:B------:R-:W-:Y:S01]  /*345c0*/  IADD3 RZ, P4, R15, R2, RZ ;  /* 0x000000020fff7210 */ /* 0x000fe20007f9e0ff */
[----:B0-----:R-:W-:Y:S02]  /*345d0*/  IMAD R4, R232, 0x11a, RZ ;  /* 0x0000011ae8047824 */ /* 0x001fe400078e02ff */
[----:B--2---:R-:W-:Y:S02]  /*345e0*/  IMAD R10, R231, 0x8d, RZ ;  /* 0x0000008de70a7824 */ /* 0x004fe400078e02ff */
[----:B-1----:R-:W-:Y:S01]  /*345f0*/  IMAD R6, R237, 0x8e, RZ ;  /* 0x0000008eed067824 */ /* 0x002fe200078e02ff */
[----:B------:R-:W0:Y:S01]  /*34600*/  LDC R247, c[0x0][0x278] ;  /* 0x00009e00fff77b82 */ /* 0x000e220000000800 */
[----:B------:R-:W-:-:S02]  /*34610*/  IMAD R7, R229, 0x119, RZ ;  /* 0x00000119e5077824 */ /* 0x000fc400078e02ff */
[----:B------:R-:W-:-:S03]  /*34620*/  IMAD R14, R225, 0x234, RZ ;  /* 0x00000234e10e7824 */ /* 0x000fc600078e02ff */
[-C--:B------:R-:W-:Y:S02]  /*34630*/  LEA.HI.X.SX32 R93, R7, R3.reuse, 0x1, P4 ;  /* 0x00000003075d7211 */ /* 0x080fe400020f0eff */
[----:B------:R-:W1:Y:S01]  /*34640*/  LDC R227, c[0x0][0x278] ;  /* 0x00009e00ffe37b82 */ /* 0x000e620000000800 */
[-C--:B------:R-:W-:Y:S01]  /*34650*/  IADD3 R74, P4, R4, R2.reuse, RZ ;  /* 0x00000002044a7210 */ /* 0x080fe20007f9e0ff */
[----:B------:R-:W-:Y:S01]  /*34660*/  IMAD R18, R236, 0x47, RZ ;  /* 0x00000047ec127824 */ /* 0x000fe200078e02ff */
[-C--:B------:R-:W-:Y:S02]  /*34670*/  IADD3 RZ, P5, R14, R2.reuse, RZ ;  /* 0x000000020eff7210 */ /* 0x080fe40007fbe0ff */
[----:B------:R-:W-:Y:S02]  /*34680*/  LEA.HI.X.SX32 R75, R10, R3, 0x1, P4 ;  /* 0x000000030a4b7211 */ /* 0x000fe400020f0eff */
[----:B------:R-:W-:Y:S01]  /*34690*/  IADD3 R92, P4, R6, R2, RZ ;  /* 0x00000002065c7210 */ /* 0x000fe20007f9e0ff */
[----:B------:R-:W2:Y:S01]  /*346a0*/  LDC R248, c[0x0][0x278] ;  /* 0x00009e00fff87b82 */ /* 0x000ea20000000800 */
[----:B---3--:R-:W-:Y:S01]  /*346b0*/  IMAD R11, R235, 0x11b, RZ ;  /* 0x0000011beb0b7824 */ /* 0x008fe200078e02ff */
[----:B------:R3:W-:Y:S01]  /*346c0*/  STL [R1+0x594], R93 ;  /* 0x0005945d01007387 */ /* 0x0007e20000100800 */
[----:B----4-:R-:W-:-:S02]  /*346d0*/  IMAD R14, R240, 0x23a, RZ ;  /* 0x0000023af00e7824 */ /* 0x010fc400078e02ff */
[----:B------:R-:W-:-:S03]  /*346e0*/  IMAD R15, R239, 0x238, RZ ;  /* 0x00000238ef0f7824 */ /* 0x000fc600078e02ff */
[----:B------:R-:W4:Y:S01]  /*346f0*/  LDC R242, c[0x0][0x278] ;  /* 0x00009e00fff27b82 */ /* 0x000f220000000800 */
[-C--:B------:R-:W-:Y:S02]  /*34700*/  LEA.HI.X.SX32 R11, R11, R3.reuse, 0x1, P6 ;  /* 0x000000030b0b7211 */ /* 0x080fe400030f0eff */
[----:B---3--:R-:W-:-:S05]  /*34710*/  LEA.HI.X.SX32 R93, R18, R3, 0x1, P4 ;  /* 0x00000003125d7211 */ /* 0x008fca00020f0eff */
[----:B------:R-:W3:Y:S01]  /*34720*/  LDC R249, c[0x0][0x278] ;  /* 0x00009e00fff97b82 */ /* 0x000ee20000000800 */
[-C--:B------:R-:W-:Y:S01]  /*34730*/  IADD3 RZ, P4, R14, R2.reuse, RZ ;  /* 0x000000020eff7210 */ /* 0x080fe20007f9e0ff */
[----:B------:R-:W-:Y:S01]  /*34740*/  IMAD R5, R238, 0x11c, RZ ;  /* 0x0000011cee057824 */ /* 0x000fe200078e02ff */
[----:B------:R-:W-:-:S05]  /*34750*/  IADD3 RZ, P6, R15, R2, RZ ;  /* 0x000000020fff7210 */ /* 0x000fca0007fde0ff */
[----:B------:R-:W3:Y:S01]  /*34760*/  LDC R18, c[0x0][0x278] ;  /* 0x00009e00ff127b82 */ /* 0x000ee20000000800 */
[----:B------:R-:W-:Y:S01]  /*34770*/  LEA.HI.X.SX32 R95, R4, R3, 0x1, P5 ;  /* 0x00000003045f7211 */ /* 0x000fe200028f0eff */
[----:B------:R0:W-:Y:S06]  /*34780*/  STL.64 [R1+0x950], R74 ;  /* 0x0009504a01007387 */ /* 0x0001ec0000100a00 */
[----:B------:R-:W3:Y:S08]  /*34790*/  LDC R14, c[0x0][0x278] ;  /* 0x00009e00ff0e7b82 */ /* 0x000ef00000000800 */
[----:B------:R-:W3:Y:S01]  /*347a0*/  LDC R15, c[0x0][0x278] ;  /* 0x00009e00ff0f7b82 */ /* 0x000ee20000000800 */
[----:B0-----:R-:W-:Y:S01]  /*347b0*/  IADD3 R74, P5, R5, R2, RZ ;  /* 0x00000002054a7210 */ /* 0x001fe20007fbe0ff */
[----:B------:R-:W-:-:S06]  /*347c0*/  IMAD R4, R247, 0x11e, RZ ;  /* 0x0000011ef7047824 */ /* 0x000fcc00078e02ff */
[----:B------:R-:W0:Y:S01]  /*347d0*/  LDC R19, c[0x0][0x278] ;  /* 0x00009e00ff137b82 */ /* 0x000e220000000800 */
[-C--:B------:R-:W-:Y:S01]  /*347e0*/  LEA.HI.X.SX32 R75, R6, R3.reuse, 0x1, P5 ;  /* 0x00000003064b7211 */ /* 0x080fe200028f0eff */
[----:B------:R-:W-:Y:S06]  /*347f0*/  STL [R1+0x58c], R95 ;  /* 0x00058c5f01007387 */ /* 0x000fec0000100800 */
[----:B------:R-:W0:Y:S01]  /*34800*/  LDC R221, c[0x0][0x278] ;  /* 0x00009e00ffdd7b82 */ /* 0x000e220000000800 */
[----:B------:R2:W-:Y:S01]  /*34810*/  STL [R1+0x584], R11 ;  /* 0x0005840b01007387 */ /* 0x0005e20000100800 */
[----:B-1----:R-:W-:Y:S01]  /*34820*/  IMAD R6, R227, 0x11d, RZ ;  /* 0x0000011de3067824 */ /* 0x002fe200078e02ff */
[----:B------:R-:W-:-:S02]  /*34830*/  LEA.HI.X.SX32 R91, R5, R3, 0x1, P6 ;  /* 0x00000003055b7211 */ /* 0x000fc400030f0eff */
[----:B------:R-:W-:Y:S03]  /*34840*/  STL.64 [R1+0x208], R92 ;  /* 0x0002085c01007387 */ /* 0x000fe60000100a00 */
[----:B------:R-:W1:Y:S01]  /*34850*/  LDC R250, c[0x0][0x278] ;  /* 0x00009e00fffa7b82 */ /* 0x000e620000000800 */
[----:B------:R3:W-:Y:S01]  /*34860*/  STL.64 [R1+0x948], R74 ;  /* 0x0009484a01007387 */ /* 0x0007e20000100a00 */
[----:B----4-:R-:W-:Y:S02]  /*34870*/  IMAD R7, R242, 0x23c, RZ ;  /* 0x0000023cf2077824 */ /* 0x010fe400078e02ff */
[----:B--2---:R-:W-:Y:S01]  /*34880*/  IMAD R11, R248, 0x8f, RZ ;  /* 0x0000008ff80b7824 */ /* 0x004fe200078e02ff */
[----:B------:R-:W-:-:S03]  /*34890*/  LEA.HI.X.SX32 R89, R6, R3, 0x1, P4 ;  /* 0x0000000306597211 */ /* 0x000fc600020f0eff */
[----:B------:R-:W2:Y:S01]  /*348a0*/  LDC R223, c[0x0][0x278] ;  /* 0x00009e00ffdf7b82 */ /* 0x000ea20000000800 */
[----:B---3--:R-:W-:Y:S01]  /*348b0*/  IMAD R10, R249, 0x23e, RZ ;  /* 0x0000023ef90a7824 */ /* 0x008fe200078e02ff */
[----:B------:R-:W-:-:S06]  /*348c0*/  IADD3 R74, P6, R4, R2, RZ ;  /* 0x00000002044a7210 */ /* 0x000fcc0007fde0ff */
[----:B------:R-:W3:Y:S01]  /*348d0*/  LDC R225, c[0x0][0x278] ;  /* 0x00009e00ffe17b82 */ /* 0x000ee20000000800 */
[-C--:B------:R-:W-:Y:S01]  /*348e0*/  LEA.HI.X.SX32 R75, R11, R3.reuse, 0x1, P6 ;  /* 0x000000030b4b7211 */ /* 0x080fe200030f0eff */
[----:B------:R-:W-:Y:S01]  /*348f0*/  IMAD R5, R18, 0x12, RZ ;  /* 0x0000001212057824 */ /* 0x000fe200078e02ff */
[-C--:B------:R-:W-:Y:S01]  /*34900*/  IADD3 RZ, P5, R7, R2.reuse, RZ ;  /* 0x0000000207ff7210 */ /* 0x080fe20007fbe0ff */
[----:B------:R-:W-:Y:S01]  /*34910*/  STL [R1+0x57c], R91 ;  /* 0x00057c5b01007387 */ /* 0x000fe20000100800 */
[----:B------:R-:W-:Y:S01]  /*34920*/  IMAD R14, R14, 0x11f, RZ ;  /* 0x0000011f0e0e7824 */ /* 0x000fe200078e02ff */
[----:B------:R-:W-:Y:S01]  /*34930*/  IADD3 RZ, P4, R10, R2, RZ ;  /* 0x000000020aff7210 */ /* 0x000fe20007f9e0ff */
[----:B------:R-:W-:Y:S01]  /*34940*/  IMAD R15, R15, 0x9, RZ ;  /* 0x000000090f0f7824 */ /* 0x000fe200078e02ff */
[----:B------:R-:W-:Y:S01]  /*34950*/  STL [R1+0x574], R89 ;  /* 0x0005745901007387 */ /* 0x000fe20000100800 */
[-C--:B------:R-:W-:Y:S01]  /*34960*/  LEA.HI.X.SX32 R85, R4, R3.reuse, 0x1, P5 ;  /* 0x0000000304557211 */ /* 0x080fe200028f0eff */
[----:B------:R-:W4:Y:S02]  /*34970*/  LDC R231, c[0x0][0x278] ;  /* 0x00009e00ffe77b82 */ /* 0x000f240000000800 */
[----:B------:R1:W-:Y:S01]  /*34980*/  STL.64 [R1+0x940], R74 ;  /* 0x0009404a01007387 */ /* 0x0003e20000100a00 */
[----:B------:R-:W-:Y:S01]  /*34990*/  LEA.HI.X.SX32 R87, R14, R3, 0x1, P4 ;  /* 0x000000030e577211 */ /* 0x000fe200020f0eff */
[----:B0-----:R-:W-:-:S02]  /*349a0*/  IMAD R6, R19, 0x24, RZ ;  /* 0x0000002413067824 */ /* 0x001fc400078e02ff */
[----:B------:R-:W-:Y:S02]  /*349b0*/  IMAD R11, R221, 0x48, RZ ;  /* 0x00000048dd0b7824 */ /* 0x000fe400078e02ff */
[----:B------:R-:W0:Y:S01]  /*349c0*/  LDC R227, c[0x0][0x278] ;  /* 0x00009e00ffe37b82 */ /* 0x000e220000000800 */
[-C--:B-1----:R-:W-:Y:S01]  /*349d0*/  IADD3 R74, P5, R5, R2.reuse, RZ ;  /* 0x00000002054a7210 */ /* 0x082fe20007fbe0ff */
[----:B------:R1:W-:Y:S06]  /*349e0*/  STL [R1+0x56c], R85 ;  /* 0x00056c5501007387 */ /* 0x0003ec0000100800 */
[----:B------:R-:W0:Y:S01]  /*349f0*/  LDC R232, c[0x0][0x278] ;  /* 0x00009e00ffe87b82 */ /* 0x000e220000000800 */
[----:B------:R-:W-:Y:S01]  /*34a00*/  LEA.HI.X.SX32 R75, R15, R3, 0x1, P5 ;  /* 0x000000030f4b7211 */ /* 0x000fe200028f0eff */
[----:B------:R-:W-:Y:S01]  /*34a10*/  STL [R1+0x564], R87 ;  /* 0x0005645701007387 */ /* 0x000fe20000100800 */
[----:B------:R-:W-:Y:S01]  /*34a20*/  IMAD R7, R250, 0x240, RZ ;  /* 0x00000240fa077824 */ /* 0x000fe200078e02ff */
[----:B------:R-:W-:-:S02]  /*34a30*/  IADD3 R84, P4, R6, R2, RZ ;  /* 0x0000000206547210 */ /* 0x000fc40007f9e0ff */
[----:B------:R3:W-:Y:S02]  /*34a40*/  STL.64 [R1+0x3f8], R74 ;  /* 0x0003f84a01007387 */ /* 0x0007e40000100a00 */
[----:B------:R-:W0:Y:S01]  /*34a50*/  LDC R236, c[0x0][0x278] ;  /* 0x00009e00ffec7b82 */ /* 0x000e220000000800 */
[----:B-1----:R-:W-:Y:S01]  /*34a60*/  LEA.HI.X.SX32 R85, R5, R3, 0x1, P4 ;  /* 0x0000000305557211 */ /* 0x002fe200020f0eff */
[----:B--2---:R-:W-:Y:S01]  /*34a70*/  IMAD R10, R223, 0x90, RZ ;  /* 0x00000090df0a7824 */ /* 0x004fe200078e02ff */
[----:B------:R-:W-:Y:S01]  /*34a80*/  IADD3 RZ, P6, R7, R2, RZ ;  /* 0x0000000207ff7210 */ /* 0x000fe20007fde0ff */
[----:B---3--:R-:W-:-:S04]  /*34a90*/  IMAD R7, R225, 0x120, RZ ;  /* 0x00000120e1077824 */ /* 0x008fc800078e02ff */
[----:B------:R-:W1:Y:S01]  /*34aa0*/  LDC R235, c[0x0][0x278] ;  /* 0x00009e00ffeb7b82 */ /* 0x000e620000000800 */
[----:B------:R-:W-:-:S04]  /*34ab0*/  IADD3 R74, P5, R11, R2, RZ ;  /* 0x000000020b4a7210 */ /* 0x000fc80007fbe0ff */
[----:B------:R-:W-:-:S03]  /*34ac0*/  LEA.HI.X.SX32 R75, R6, R3, 0x1, P5 ;  /* 0x00000003064b7211 */ /* 0x000fc600028f0eff */
[----:B------:R-:W2:Y:S01]  /*34ad0*/  LDC R239, c[0x0][0x278] ;  /* 0x00009e00ffef7b82 */ /* 0x000ea20000000800 */
[----:B------:R3:W-:Y:S07]  /*34ae0*/  STL.64 [R1+0x3b0], R84 ;  /* 0x0003b05401007387 */ /* 0x0007ee0000100a00 */
[----:B------:R-:W2:Y:S01]  /*34af0*/  LDC R229, c[0x0][0x278] ;  /* 0x00009e00ffe57b82 */ /* 0x000ea20000000800 */
[----:B------:R4:W-:Y:S01]  /*34b00*/  STL.64 [R1+0x320], R74 ;  /* 0x0003204a01007387 */ /* 0x0009e20000100a00 */
[----:B---3--:R-:W-:-:S06]  /*34b10*/  IADD3 R84, P4, R10, R2, RZ ;  /* 0x000000020a547210 */ /* 0x008fcc0007f9e0ff */
[----:B------:R-:W3:Y:S01]  /*34b20*/  LDC R238, c[0x0][0x278] ;  /* 0x00009e00ffee7b82 */ /* 0x000ee20000000800 */
[----:B------:R-:W-:Y:S02]  /*34b30*/  LEA.HI.X.SX32 R85, R11, R3, 0x1, P4 ;  /* 0x000000030b557211 */ /* 0x000fe400020f0eff */
[----:B----4-:R-:W-:-:S05]  /*34b40*/  IADD3 R74, P5, R7, R2, RZ ;  /* 0x00000002074a7210 */ /* 0x010fca0007fbe0ff */
[----:B------:R-:W4:Y:S01]  /*34b50*/  LDC R237, c[0x0][0x278] ;  /* 0x00009e00ffed7b82 */ /* 0x000f220000000800 */
[-C--:B------:R-:W-:Y:S01]  /*34b60*/  LEA.HI.X.SX32 R75, R10, R3.reuse, 0x1, P5 ;  /* 0x000000030a4b7211 */ /* 0x080fe200028f0eff */
[----:B------:R-:W-:Y:S01]  /*34b70*/  IMAD R4, R231, 0x246, RZ ;  /* 0x00000246e7047824 */ /* 0x000fe200078e02ff */
[----:B------:R-:W-:-:S05]  /*34b80*/  LEA.HI.X.SX32 R7, R7, R3, 0x1, P6 ;  /* 0x0000000307077211 */ /* 0x000fca00030f0eff */
[----:B------:R-:W4:Y:S01]  /*34b90*/  LDC R248, c[0x0][0x278] ;  /* 0x00009e00fff87b82 */ /* 0x000f220000000800 */
[----:B0-----:R-:W-:-:S07]  /*34ba0*/  IMAD R18, R227, 0x242, RZ ;  /* 0x00000242e3127824 */ /* 0x001fce00078e02ff */
[----:B------:R-:W0:Y:S01]  /*34bb0*/  LDC R247, c[0x0][0x278] ;  /* 0x00009e00fff77b82 */ /* 0x000e220000000800 */
[----:B------:R-:W-:Y:S01]  /*34bc0*/  STL.64 [R1+0x200], R84 ;  /* 0x0002005401007387 */ /* 0x000fe20000100a00 */
[----:B------:R-:W-:-:S03]  /*34bd0*/  IADD3 RZ, P6, R4, R2, RZ ;  /* 0x0000000204ff7210 */ /* 0x000fc60007fde0ff */
[----:B------:R-:W-:Y:S03]  /*34be0*/  STL.64 [R1+0x938], R74 ;  /* 0x0009384a01007387 */ /* 0x000fe60000100a00 */
[----:B------:R-:W0:Y:S01]  /*34bf0*/  LDC R240, c[0x0][0x278] ;  /* 0x00009e00fff07b82 */ /* 0x000e220000000800 */
[----:B------:R2:W-:Y:S01]  /*34c00*/  STL [R1+0x55c], R7 ;  /* 0x00055c0701007387 */ /* 0x0005e20000100800 */
[----:B------:R-:W-:Y:S01]  /*34c10*/  IADD3 RZ, P4, R18, R2, RZ ;  /* 0x0000000212ff7210 */ /* 0x000fe20007f9e0ff */
[----:B------:R-:W-:Y:S02]  /*34c20*/  IMAD R4, R236, 0x122, RZ ;  /* 0x00000122ec047824 */ /* 0x000fe400078e02ff */
[----:B-1----:R-:W-:-:S03]  /*34c30*/  IMAD R10, R235, 0x91, RZ ;  /* 0x00000091eb0a7824 */ /* 0x002fc600078e02ff */
[----:B------:R-:W1:Y:S01]  /*34c40*/  LDC R249, c[0x0][0x278] ;  /* 0x00009e00fff97b82 */ /* 0x000e620000000800 */
[----:B--2---:R-:W-:Y:S02]  /*34c50*/  IMAD R7, R232, 0x121, RZ ;  /* 0x00000121e8077824 */ /* 0x004fe400078e02ff */
[----:B------:R-:W-:-:S05]  /*34c60*/  IMAD R6, R239, 0x92, RZ ;  /* 0x00000092ef067824 */ /* 0x000fca00078e02ff */
[----:B------:R-:W2:Y:S01]  /*34c70*/  LDC R227, c[0x0][0x278] ;  /* 0x00009e00ffe37b82 */ /* 0x000ea20000000800 */
[----:B------:R-:W-:Y:S01]  /*34c80*/  LEA.HI.X.SX32 R81, R7, R3, 0x1, P4 ;  /* 0x0000000307517211 */ /* 0x000fe200020f0eff */
[----:B------:R-:W-:Y:S01]  /*34c90*/  IMAD R14, R229, 0x244, RZ ;  /* 0x00000244e50e7824 */ /* 0x000fe200078e02ff */
[----:B------:R-:W-:Y:S01]  /*34ca0*/  IADD3 R74, P4, R4, R2, RZ ;  /* 0x00000002044a7210 */ /* 0x000fe20007f9e0ff */
[----:B---3--:R-:W-:-:S03]  /*34cb0*/  IMAD R18, R238, 0x49, RZ ;  /* 0x00000049ee127824 */ /* 0x008fc600078e02ff */
[----:B------:R-:W-:Y:S01]  /*34cc0*/  LEA.HI.X.SX32 R75, R10, R3, 0x1, P4 ;  /* 0x000000030a4b7211 */ /* 0x000fe200020f0eff */
[----:B------:R-:W3:Y:S01]  /*34cd0*/  LDC R229, c[0x0][0x278] ;  /* 0x00009e00ffe57b82 */ /* 0x000ee20000000800 */
[-C--:B------:R-:W-:Y:S01]  /*34ce0*/  IADD3 R80, P4, R6, R2.reuse, RZ ;  /* 0x0000000206507210 */ /* 0x080fe20007f9e0ff */
[----:B----4-:R-:W-:Y:S01]  /*34cf0*/  IMAD R11, R237, 0x123, RZ ;  /* 0x00000123ed0b7824 */ /* 0x010fe200078e02ff */
[----:B------:R-:W-:Y:S01]  /*34d00*/  IADD3 RZ, P5, R14, R2, RZ ;  /* 0x000000020eff7210 */ /* 0x000fe20007fbe0ff */
[----:B------:R-:W-:-:S04]  /*34d10*/  IMAD R14, R248, 0x24a, RZ ;  /* 0x0000024af80e7824 */ /* 0x000fc800078e02ff */
[----:B------:R-:W4:Y:S01]  /*34d20*/  LDC R242, c[0x0][0x278] ;  /* 0x00009e00fff27b82 */ /* 0x000f220000000800 */
[----:B0-----:R-:W-:Y:S01]  /*34d30*/  IMAD R15, R247, 0x248, RZ ;  /* 0x00000248f70f7824 */ /* 0x001fe200078e02ff */
[----:B------:R0:W-:Y:S06]  /*34d40*/  STL [R1+0x554], R81 ;  /* 0x0005545101007387 */ /* 0x0001ec0000100800 */
[----:B------:R-:W3:Y:S01]  /*34d50*/  LDC R225, c[0x0][0x278] ;  /* 0x00009e00ffe17b82 */ /* 0x000ee20000000800 */
[-C--:B------:R-:W-:Y:S02]  /*34d60*/  LEA.HI.X.SX32 R11, R11, R3.reuse, 0x1, P6 ;  /* 0x000000030b0b7211 */ /* 0x080fe400030f0eff */
[----:B0-----:R-:W-:-:S05]  /*34d70*/  LEA.HI.X.SX32 R81, R18, R3, 0x1, P4 ;  /* 0x0000000312517211 */ /* 0x001fca00020f0eff */
[----:B------:R-:W0:Y:S01]  /*34d80*/  LDC R231, c[0x0][0x278] ;  /* 0x00009e00ffe77b82 */ /* 0x000e220000000800 */
[-C--:B------:R-:W-:Y:S01]  /*34d90*/  IADD3 RZ, P4, R14, R2.reuse, RZ ;  /* 0x000000020eff7210 */ /* 0x080fe20007f9e0ff */
[----:B------:R-:W-:Y:S01]  /*34da0*/  IMAD R5, R240, 0x124, RZ ;  /* 0x00000124f0057824 */ /* 0x000fe200078e02ff */
[----:B------:R-:W-:-:S05]  /*34db0*/  IADD3 RZ, P6, R15, R2, RZ ;  /* 0x000000020fff7210 */ /* 0x000fca0007fde0ff */
[----:B------:R-:W0:Y:S01]  /*34dc0*/  LDC R18, c[0x0][0x278] ;  /* 0x00009e00ff127b82 */ /* 0x000e220000000800 */
[----:B------:R-:W-:Y:S01]  /*34dd0*/  LEA.HI.X.SX32 R83, R4, R3, 0x1, P5 ;  /* 0x0000000304537211 */ /* 0x000fe200028f0eff */
[----:B------:R1:W-:Y:S06]  /*34de0*/  STL.64 [R1+0x930], R74 ;  /* 0x0009304a01007387 */ /* 0x0003ec0000100a00 */
[----:B------:R-:W0:Y:S08]  /*34df0*/  LDC R14, c[0x0][0x278] ;  /* 0x00009e00ff0e7b82 */ /* 0x000e300000000800 */
[----:B------:R-:W0:Y:S01]  /*34e00*/  LDC R15, c[0x0][0x278] ;  /* 0x00009e00ff0f7b82 */ /* 0x000e220000000800 */
[----:B-1----:R-:W-:Y:S01]  /*34e10*/  IADD3 R74, P5, R5, R2, RZ ;  /* 0x00000002054a7210 */ /* 0x002fe20007fbe0ff */
[----:B------:R-:W-:-:S06]  /*34e20*/  IMAD R7, R249, 0x24c, RZ ;  /* 0x0000024cf9077824 */ /* 0x000fcc00078e02ff */
[----:B------:R-:W1:Y:S01]  /*34e30*/  LDC R19, c[0x0][0x278] ;  /* 0x00009e00ff137b82 */ /* 0x000e620000000800 */
[-C--:B------:R-:W-:Y:S01]  /*34e40*/  LEA.HI.X.SX32 R75, R6, R3.reuse, 0x1, P5 ;  /* 0x00000003064b7211 */ /* 0x080fe200028f0eff */
[----:B--2---:R-:W-:Y:S01]  /*34e50*/  IMAD R4, R227, 0x126, RZ ;  /* 0x00000126e3047824 */ /* 0x004fe200078e02ff */
[----:B------:R-:W-:Y:S05]  /*34e60*/  STL [R1+0x54c], R83 ;  /* 0x00054c5301007387 */ /* 0x000fea0000100800 */
[----:B------:R-:W2:Y:S01]  /*34e70*/  LDC R221, c[0x0][0x278] ;  /* 0x00009e00ffdd7b82 */ /* 0x000ea20000000800 */
[----:B------:R0:W-:Y:S01]  /*34e80*/  STL [R1+0x544], R11 ;  /* 0x0005440b01007387 */ /* 0x0001e20000100800 */
[----:B------:R-:W-:Y:S01]  /*34e90*/  IADD3 RZ, P5, R7, R2, RZ ;  /* 0x0000000207ff7210 */ /* 0x000fe20007fbe0ff */
[----:B----4-:R-:W-:Y:S01]  /*34ea0*/  IMAD R7, R242, 0x250, RZ ;  /* 0x00000250f2077824 */ /* 0x010fe200078e02ff */
[----:B------:R-:W-:Y:S01]  /*34eb0*/  LEA.HI.X.SX32 R79, R5, R3, 0x1, P6 ;  /* 0x00000003054f7211 */ /* 0x000fe200030f0eff */
[----:B------:R-:W-:Y:S01]  /*34ec0*/  STL.64 [R1+0x1f8], R80 ;  /* 0x0001f85001007387 */ /* 0x000fe20000100a00 */
[----:B---3--:R-:W-:-:S02]  /*34ed0*/  IMAD R6, R225, 0x125, RZ ;  /* 0x00000125e1067824 */ /* 0x008fc400078e02ff */
[----:B0-----:R-:W-:Y:S01]  /*34ee0*/  IMAD R10, R231, 0x24e, RZ ;  /* 0x0000024ee70a7824 */ /* 0x001fe200078e02ff */
        /* <DEDUP_REMOVED lines=16> */
[----:B-1----:R-:W-:Y:S01]  /*34ff0*/  IMAD R6, R19, 0x94, RZ ;  /* 0x0000009413067824 */ /* 0x002fe200078e02ff */
[-C--:B------:R-:W-:Y:S01]  /*35000*/  LEA.HI.X.SX32 R73, R10, R3.reuse, 0x1, P4 ;  /* 0x000000030a497211 */ /* 0x080fe200020f0eff */
[----:B------:R-:W-:Y:S01]  /*35010*/  STL [R1+0x53c], R79 ;  /* 0x00053c4f01007387 */ /* 0x000fe20000100800 */
[----:B------:R-:W-:-:S03]  /*35020*/  LEA.HI.X.SX32 R19, R11, R3, 0x1, P5 ;  /* 0x000000030b137211 */ /* 0x000fc600028f0eff */
[----:B------:R-:W1:Y:S01]  /*35030*/  LDC R225, c[0x0][0x278] ;  /* 0x00009e00ffe17b82 */ /* 0x000e620000000800 */
[----:B------:R-:W-:Y:S01]  /*35040*/  STL [R1+0x534], R77 ;  /* 0x0005344d01007387 */ /* 0x000fe20000100800 */
[----:B--2---:R-:W-:-:S06]  /*35050*/  IMAD R5, R221, 0x128, RZ ;  /* 0x00000128dd057824 */ /* 0x004fcc00078e02ff */
[----:B------:R-:W2:Y:S01]  /*35060*/  LDC R231, c[0x0][0x278] ;  /* 0x00009e00ffe77b82 */ /* 0x000ea20000000800 */
[----:B------:R-:W-:Y:S01]  /*35070*/  STL.64 [R1+0x920], R74 ;  /* 0x0009204a01007387 */ /* 0x000fe20000100a00 */
[----:B------:R-:W-:-:S06]  /*35080*/  IADD3 R52, P4, R6, R2, RZ ;  /* 0x0000000206347210 */ /* 0x000fcc0007f9e0ff */
[----:B------:R-:W2:Y:S01]  /*35090*/  LDC R237, c[0x0][0x278] ;  /* 0x00009e00ffed7b82 */ /* 0x000ea20000000800 */
[----:B------:R3:W-:Y:S04]  /*350a0*/  STL [R1+0x52c], R53 ;  /* 0x00052c3501007387 */ /* 0x0007e80000100800 */
[----:B------:R-:W-:Y:S03]  /*350b0*/  STL [R1+0x524], R73 ;  /* 0x0005244901007387 */ /* 0x000fe60000100800 */
[----:B------:R-:W2:Y:S01]  /*350c0*/  LDC R236, c[0x0][0x278] ;  /* 0x00009e00ffec7b82 */ /* 0x000ea20000000800 */
[----:B------:R4:W-:Y:S01]  /*350d0*/  STL.64 [R1+0x318], R18 ;  /* 0x0003181201007387 */ /* 0x0009e20000100a00 */
[----:B---3--:R-:W-:-:S06]  /*350e0*/  LEA.HI.X.SX32 R53, R7, R3, 0x1, P4 ;  /* 0x0000000307357211 */ /* 0x008fcc00020f0eff */
[----:B------:R-:W3:Y:S01]  /*350f0*/  LDC R240, c[0x0][0x278] ;  /* 0x00009e00fff07b82 */ /* 0x000ee20000000800 */
[----:B----4-:R-:W-:-:S07]  /*35100*/  IADD3 R18, P5, R5, R2, RZ ;  /* 0x0000000205127210 */ /* 0x010fce0007fbe0ff */
[----:B------:R-:W4:Y:S01]  /*35110*/  LDC R235, c[0x0][0x278] ;  /* 0x00009e00ffeb7b82 */ /* 0x000f220000000800 */
[-C--:B------:R-:W-:Y:S01]  /*35120*/  LEA.HI.X.SX32 R19, R6, R3.reuse, 0x1, P5 ;  /* 0x0000000306137211 */ /* 0x080fe200028f0eff */
[----:B------:R-:W-:Y:S01]  /*35130*/  IMAD R4, R227, 0x256, RZ ;  /* 0x00000256e3047824 */ /* 0x000fe200078e02ff */
[----:B------:R-:W-:-:S05]  /*35140*/  LEA.HI.X.SX32 R7, R5, R3, 0x1, P6 ;  /* 0x0000000305077211 */ /* 0x000fca00030f0eff */
[----:B------:R-:W4:Y:S01]  /*35150*/  LDC R239, c[0x0][0x278] ;  /* 0x00009e00ffef7b82 */ /* 0x000f220000000800 */
[----:B------:R-:W-:Y:S01]  /*35160*/  IMAD R15, R223, 0x252, RZ ;  /* 0x00000252df0f7824 */ /* 0x000fe200078e02ff */
[----:B------:R-:W-:Y:S01]  /*35170*/  STL.64 [R1+0x1f0], R52 ;  /* 0x0001f03401007387 */ /* 0x000fe20000100a00 */
[----:B------:R-:W-:-:S03]  /*35180*/  IADD3 RZ, P6, R4, R2, RZ ;  /* 0x0000000204ff7210 */ /* 0x000fc60007fde0ff */
[----:B------:R-:W-:Y:S02]  /*35190*/  STL.64 [R1+0x918], R18 ;  /* 0x0009181201007387 */ /* 0x000fe40000100a00 */
[----:B------:R-:W4:Y:S02]  /*351a0*/  LDC R238, c[0x0][0x278] ;  /* 0x00009e00ffee7b82 */ /* 0x000f240000000800 */
[----:B------:R2:W-:Y:S01]  /*351b0*/  STL [R1+0x51c], R7 ;  /* 0x00051c0701007387 */ /* 0x0005e20000100800 */
[----:B------:R-:W-:Y:S01]  /*351c0*/  IADD3 RZ, P4, R15, R2, RZ ;  /* 0x000000020fff7210 */ /* 0x000fe20007f9e0ff */
[----:B0-----:R-:W-:Y:S02]  /*351d0*/  IMAD R4, R232, 0x12a, RZ ;  /* 0x0000012ae8047824 */ /* 0x001fe400078e02ff */
[----:B-1----:R-:W-:Y:S02]  /*351e0*/  IMAD R14, R225, 0x254, RZ ;  /* 0x00000254e10e7824 */ /* 0x002fe400078e02ff */
[----:B--2---:R-:W-:Y:S01]  /*351f0*/  IMAD R10, R231, 0x95, RZ ;  /* 0x00000095e70a7824 */ /* 0x004fe200078e02ff */
[----:B------:R-:W0:Y:S01]  /*35200*/  LDC R247, c[0x0][0x278] ;  /* 0x00009e00fff77b82 */ /* 0x000e220000000800 */
[----:B------:R-:W-:-:S02]  /*35210*/  IMAD R7, R229, 0x129, RZ ;  /* 0x00000129e5077824 */ /* 0x000fc400078e02ff */
[----:B------:R-:W-:-:S03]  /*35220*/  IMAD R6, R237, 0x96, RZ ;  /* 0x00000096ed067824 */ /* 0x000fc600078e02ff */
[-C--:B------:R-:W-:Y:S02]  /*35230*/  LEA.HI.X.SX32 R69, R7, R3.reuse, 0x1, P4 ;  /* 0x0000000307457211 */ /* 0x080fe400020f0eff */
[----:B------:R-:W1:Y:S01]  /*35240*/  LDC R227, c[0x0][0x278] ;  /* 0x00009e00ffe37b82 */ /* 0x000e620000000800 */
[-C--:B------:R-:W-:Y:S01]  /*35250*/  IADD3 R52, P4, R4, R2.reuse, RZ ;  /* 0x0000000204347210 */ /* 0x080fe20007f9e0ff */
[----:B------:R-:W-:Y:S01]  /*35260*/  IMAD R18, R236, 0x4b, RZ ;  /* 0x0000004bec127824 */ /* 0x000fe200078e02ff */
[-C--:B------:R-:W-:Y:S01]  /*35270*/  IADD3 RZ, P5, R14, R2.reuse, RZ ;  /* 0x000000020eff7210 */ /* 0x080fe20007fbe0ff */
[----:B---3--:R-:W-:Y:S01]  /*35280*/  IMAD R14, R240, 0x25a, RZ ;  /* 0x0000025af00e7824 */ /* 0x008fe200078e02ff */
[----:B------:R-:W-:Y:S02]  /*35290*/  LEA.HI.X.SX32 R53, R10, R3, 0x1, P4 ;  /* 0x000000030a357211 */ /* 0x000fe400020f0eff */
[----:B------:R-:W-:Y:S01]  /*352a0*/  IADD3 R68, P4, R6, R2, RZ ;  /* 0x0000000206447210 */ /* 0x000fe20007f9e0ff */
[----:B------:R-:W2:Y:S01]  /*352b0*/  LDC R248, c[0x0][0x278] ;  /* 0x00009e00fff87b82 */ /* 0x000ea20000000800 */
[----:B----4-:R-:W-:Y:S01]  /*352c0*/  IMAD R11, R235, 0x12b, RZ ;  /* 0x0000012beb0b7824 */ /* 0x010fe200078e02ff */
[----:B------:R3:W-:Y:S01]  /*352d0*/  STL [R1+0x514], R69 ;  /* 0x0005144501007387 */ /* 0x0007e20000100800 */
[----:B------:R-:W-:-:S05]  /*352e0*/  IMAD R15, R239, 0x258, RZ ;  /* 0x00000258ef0f7824 */ /* 0x000fca00078e02ff */
[----:B------:R-:W4:Y:S01]  /*352f0*/  LDC R242, c[0x0][0x278] ;  /* 0x00009e00fff27b82 */ /* 0x000f220000000800 */
[----:B---3--:R-:W-:-:S07]  /*35300*/  LEA.HI.X.SX32 R69, R18, R3, 0x1, P4 ;  /* 0x0000000312457211 */ /* 0x008fce00020f0eff */
[----:B------:R-:W3:Y:S01]  /*35310*/  LDC R249, c[0x0][0x278] ;  /* 0x00009e00fff97b82 */ /* 0x000ee20000000800 */
[-C--:B------:R-:W-:Y:S02]  /*35320*/  IADD3 RZ, P4, R14, R2.reuse, RZ ;  /* 0x000000020eff7210 */ /* 0x080fe40007f9e0ff */
[----:B------:R-:W-:Y:S01]  /*35330*/  LEA.HI.X.SX32 R11, R11, R3, 0x1, P6 ;  /* 0x000000030b0b7211 */ /* 0x000fe200030f0eff */
[----:B------:R-:W-:Y:S01]  /*35340*/  IMAD R5, R238, 0x12c, RZ ;  /* 0x0000012cee057824 */ /* 0x000fe200078e02ff */
[----:B------:R-:W-:-:S03]  /*35350*/  IADD3 RZ, P6, R15, R2, RZ ;  /* 0x000000020fff7210 */ /* 0x000fc60007fde0ff */
[----:B------:R-:W3:Y:S08]  /*35360*/  LDC R14, c[0x0][0x278] ;  /* 0x00009e00ff0e7b82 */ /* 0x000ef00000000800 */
[----:B------:R-:W3:Y:S01]  /*35370*/  LDC R18, c[0x0][0x278] ;  /* 0x00009e00ff127b82 */ /* 0x000ee20000000800 */
[----:B------:R-:W-:-:S07]  /*35380*/  LEA.HI.X.SX32 R71, R4, R3, 0x1, P5 ;  /* 0x0000000304477211 */ /* 0x000fce00028f0eff */
[----:B------:R-:W3:Y:S01]  /*35390*/  LDC R19, c[0x0][0x278] ;  /* 0x00009e00ff137b82 */ /* 0x000ee20000000800 */
[----:B------:R0:W-:Y:S07]  /*353a0*/  STL.64 [R1+0x910], R52 ;  /* 0x0009103401007387 */ /* 0x0001ee0000100a00 */
[----:B------:R-:W3:Y:S08]  /*353b0*/  LDC R250, c[0x0][0x278] ;  /* 0x00009e00fffa7b82 */ /* 0x000ef00000000800 */
[----:B------:R-:W3:Y:S01]  /*353c0*/  LDC R15, c[0x0][0x278] ;  /* 0x00009e00ff0f7b82 */ /* 0x000ee20000000800 */
[----:B0-----:R-:W-:Y:S01]  /*353d0*/  IADD3 R52, P5, R5, R2, RZ ;  /* 0x0000000205347210 */ /* 0x001fe20007fbe0ff */
[----:B------:R-:W-:Y:S01]  /*353e0*/  IMAD R4, R247, 0x12e, RZ ;  /* 0x0000012ef7047824 */ /* 0x000fe200078e02ff */
[----:B------:R-:W-:Y:S02]  /*353f0*/  STL [R1+0x50c], R71 ;  /* 0x00050c4701007387 */ /* 0x000fe40000100800 */
[----:B------:R-:W-:-:S03]  /*35400*/  LEA.HI.X.SX32 R53, R6, R3, 0x1, P5 ;  /* 0x0000000306357211 */ /* 0x000fc600028f0eff */
[----:B------:R-:W0:Y:S01]  /*35410*/  LDC R221, c[0x0][0x278] ;  /* 0x00009e00ffdd7b82 */ /* 0x000e220000000800 */
[----:B------:R2:W-:Y:S01]  /*35420*/  STL [R1+0x504], R11 ;  /* 0x0005040b01007387 */ /* 0x0005e20000100800 */
[----:B-1----:R-:W-:-:S06]  /*35430*/  IMAD R6, R227, 0x12d, RZ ;  /* 0x0000012de3067824 */ /* 0x002fcc00078e02ff */
[----:B------:R-:W1:Y:S01]  /*35440*/  LDC R223, c[0x0][0x278] ;  /* 0x00009e00ffdf7b82 */ /* 0x000e620000000800 */
[----:B------:R-:W-:Y:S01]  /*35450*/  STL.64 [R1+0x1e8], R68 ;  /* 0x0001e84401007387 */ /* 0x000fe20000100a00 */
[-C--:B------:R-:W-:Y:S01]  /*35460*/  LEA.HI.X.SX32 R67, R5, R3.reuse, 0x1, P6 ;  /* 0x0000000305437211 */ /* 0x080fe200030f0eff */
[----:B--2---:R-:W-:Y:S02]  /*35470*/  IMAD R11, R248, 0x97, RZ ;  /* 0x00000097f80b7824 */ /* 0x004fe400078e02ff */
[----:B------:R2:W-:Y:S01]  /*35480*/  STL.64 [R1+0x908], R52 ;  /* 0x0009083401007387 */ /* 0x0005e20000100a00 */
[----:B----4-:R-:W-:Y:S02]  /*35490*/  IMAD R7, R242, 0x25c, RZ ;  /* 0x0000025cf2077824 */ /* 0x010fe400078e02ff */
[----:B---3--:R-:W-:Y:S01]  /*354a0*/  IMAD R10, R249, 0x25e, RZ ;  /* 0x0000025ef90a7824 */ /* 0x008fe200078e02ff */
[----:B------:R-:W-:Y:S01]  /*354b0*/  LEA.HI.X.SX32 R65, R6, R3, 0x1, P4 ;  /* 0x0000000306417211 */ /* 0x000fe200020f0eff */
[----:B------:R-:W3:Y:S01]  /*354c0*/  LDC R229, c[0x0][0x278] ;  /* 0x00009e00ffe57b82 */ /* 0x000ee20000000800 */
[-C--:B------:R-:W-:Y:S01]  /*354d0*/  IADD3 RZ, P5, R7, R2.reuse, RZ ;  /* 0x0000000207ff7210 */ /* 0x080fe20007fbe0ff */
[----:B------:R-:W-:Y:S01]  /*354e0*/  IMAD R5, R18, 0x26, RZ ;  /* 0x0000002612057824 */ /* 0x000fe200078e02ff */
[----:B--2---:R-:W-:-:S05]  /*354f0*/  IADD3 R52, P6, R4, R2, RZ ;  /* 0x0000000204347210 */ /* 0x004fca0007fde0ff */
[----:B------:R-:W2:Y:S01]  /*35500*/  LDC R225, c[0x0][0x278] ;  /* 0x00009e00ffe17b82 */ /* 0x000ea20000000800 */
[-C--:B------:R-:W-:Y:S02]  /*35510*/  IADD3 RZ, P4, R10, R2.reuse, RZ ;  /* 0x000000020aff7210 */ /* 0x080fe40007f9e0ff */
[-C--:B------:R-:W-:Y:S01]  /*35520*/  LEA.HI.X.SX32 R53, R11, R3.reuse, 0x1, P6 ;  /* 0x000000030b357211 */ /* 0x080fe200030f0eff */
[----:B------:R-:W-:Y:S01]  /*35530*/  IMAD R11, R14, 0x12f, RZ ;  /* 0x0000012f0e0b7824 */ /* 0x000fe200078e02ff */
[----:B------:R-:W-:Y:S01]  /*35540*/  STL [R1+0x4fc], R67 ;  /* 0x0004fc4301007387 */ /* 0x000fe20000100800 */
[----:B------:R-:W-:Y:S01]  /*35550*/  IMAD R10, R19, 0x4c, RZ ;  /* 0x0000004c130a7824 */ /* 0x000fe200078e02ff */
[-C--:B------:R-:W-:Y:S01]  /*35560*/  LEA.HI.X.SX32 R19, R4, R3.reuse, 0x1, P5 ;  /* 0x0000000304137211 */ /* 0x080fe200028f0eff */
[----:B------:R-:W4:Y:S01]  /*35570*/  LDC R231, c[0x0][0x278] ;  /* 0x00009e00ffe77b82 */ /* 0x000f220000000800 */
[----:B------:R-:W-:Y:S01]  /*35580*/  STL [R1+0x4f4], R65 ;  /* 0x0004f44101007387 */ /* 0x000fe20000100800 */
[----:B------:R-:W-:Y:S01]  /*35590*/  IMAD R7, R250, 0x260, RZ ;  /* 0x00000260fa077824 */ /* 0x000fe200078e02ff */
[----:B------:R-:W-:Y:S01]  /*355a0*/  LEA.HI.X.SX32 R63, R11, R3, 0x1, P4 ;  /* 0x000000030b3f7211 */ /* 0x000fe200020f0eff */
[----:B------:R-:W-:Y:S01]  /*355b0*/  IMAD R14, R15, 0x13, RZ ;  /* 0x000000130f0e7824 */ /* 0x000fe200078e02ff */
[----:B------:R1:W-:Y:S01]  /*355c0*/  STL.64 [R1+0x900], R52 ;  /* 0x0009003401007387 */ /* 0x0003e20000100a00 */
[----:B------:R-:W-:-:S02]  /*355d0*/  IADD3 R18, P4, R10, R2, RZ ;  /* 0x000000020a127210 */ /* 0x000fc40007f9e0ff */
[----:B------:R-:W4:Y:S01]  /*355e0*/  LDC R235, c[0x0][0x278] ;  /* 0x00009e00ffeb7b82 */ /* 0x000f220000000800 */
[----:B------:R-:W-:Y:S01]  /*355f0*/  IADD3 RZ, P6, R7, R2, RZ ;  /* 0x0000000207ff7210 */ /* 0x000fe20007fde0ff */
[----:B------:R1:W-:Y:S01]  /*35600*/  STL [R1+0x4ec], R19 ;  /* 0x0004ec1301007387 */ /* 0x0003e20000100800 */
[----:B0-----:R-:W-:-:S05]  /*35610*/  IMAD R7, R221, 0x98, RZ ;  /* 0x00000098dd077824 */ /* 0x001fca00078e02ff */
[----:B------:R-:W0:Y:S01]  /*35620*/  LDC R227, c[0x0][0x278] ;  /* 0x00009e00ffe37b82 */ /* 0x000e220000000800 */
[----:B-1----:R-:W-:Y:S01]  /*35630*/  IADD3 R52, P5, R5, R2, RZ ;  /* 0x0000000205347210 */ /* 0x002fe20007fbe0ff */
[----:B------:R-:W-:Y:S01]  /*35640*/  IMAD R6, R223, 0x130, RZ ;  /* 0x00000130df067824 */ /* 0x000fe200078e02ff */
[-C--:B------:R-:W-:Y:S02]  /*35650*/  LEA.HI.X.SX32 R19, R5, R3.reuse, 0x1, P4 ;  /* 0x0000000305137211 */ /* 0x080fe400020f0eff */
[----:B------:R-:W-:-:S03]  /*35660*/  LEA.HI.X.SX32 R53, R14, R3, 0x1, P5 ;  /* 0x000000030e357211 */ /* 0x000fc600028f0eff */
[----:B------:R-:W1:Y:S01]  /*35670*/  LDC R232, c[0x0][0x278] ;  /* 0x00009e00ffe87b82 */ /* 0x000e620000000800 */
[----:B------:R-:W-:Y:S07]  /*35680*/  STL [R1+0x4e4], R63 ;  /* 0x0004e43f01007387 */ /* 0x000fee0000100800 */
[----:B------:R-:W1:Y:S01]  /*35690*/  LDC R238, c[0x0][0x278] ;  /* 0x00009e00ffee7b82 */ /* 0x000e620000000800 */
[----:B------:R3:W-:Y:S04]  /*356a0*/  STL.64 [R1+0x3a8], R52 ;  /* 0x0003a83401007387 */ /* 0x0007e80000100a00 */
[----:B------:R2:W-:Y:S03]  /*356b0*/  STL.64 [R1+0x310], R18 ;  /* 0x0003101201007387 */ /* 0x0005e60000100a00 */
[----:B------:R-:W1:Y:S01]  /*356c0*/  LDC R237, c[0x0][0x278] ;  /* 0x00009e00ffed7b82 */ /* 0x000e620000000800 */
[----:B---3--:R-:W-:-:S07]  /*356d0*/  IADD3 R52, P5, R7, R2, RZ ;  /* 0x0000000207347210 */ /* 0x008fce0007fbe0ff */
[----:B------:R-:W3:Y:S01]  /*356e0*/  LDC R236, c[0x0][0x278] ;  /* 0x00009e00ffec7b82 */ /* 0x000ee20000000800 */
[----:B--2---:R-:W-:Y:S02]  /*356f0*/  IADD3 R18, P4, R6, R2, RZ ;  /* 0x0000000206127210 */ /* 0x004fe40007f9e0ff */
[----:B------:R-:W-:-:S05]  /*35700*/  LEA.HI.X.SX32 R53, R10, R3, 0x1, P5 ;  /* 0x000000030a357211 */ /* 0x000fca00028f0eff */
[----:B------:R-:W2:Y:S01]  /*35710*/  LDC R247, c[0x0][0x278] ;  /* 0x00009e00fff77b82 */ /* 0x000ea20000000800 */
[-C--:B------:R-:W-:Y:S01]  /*35720*/  LEA.HI.X.SX32 R19, R7, R3.reuse, 0x1, P4 ;  /* 0x0000000307137211 */ /* 0x080fe200020f0eff */
[----:B------:R-:W-:Y:S01]  /*35730*/  IMAD R4, R229, 0x266, RZ ;  /* 0x00000266e5047824 */ /* 0x000fe200078e02ff */
[----:B------:R-:W-:-:S05]  /*35740*/  LEA.HI.X.SX32 R7, R6, R3, 0x1, P6 ;  /* 0x0000000306077211 */ /* 0x000fca00030f0eff */
[----:B------:R-:W3:Y:S01]  /*35750*/  LDC R240, c[0x0][0x278] ;  /* 0x00009e00fff07b82 */ /* 0x000ee20000000800 */
[----:B------:R-:W-:Y:S01]  /*35760*/  IMAD R15, R225, 0x262, RZ ;  /* 0x00000262e10f7824 */ /* 0x000fe200078e02ff */
[----:B------:R-:W-:Y:S01]  /*35770*/  STL.64 [R1+0x1e0], R52 ;  /* 0x0001e03401007387 */ /* 0x000fe20000100a00 */
[----:B------:R-:W-:-:S05]  /*35780*/  IADD3 RZ, P6, R4, R2, RZ ;  /* 0x0000000204ff7210 */ /* 0x000fca0007fde0ff */
[----:B------:R-:W3:Y:S01]  /*35790*/  LDC R239, c[0x0][0x278] ;  /* 0x00009e00ffef7b82 */ /* 0x000ee20000000800 */
[----:B------:R-:W-:Y:S01]  /*357a0*/  STL.64 [R1+0x8f8], R18 ;  /* 0x0008f81201007387 */ /* 0x000fe20000100a00 */
[----:B------:R-:W-:Y:S01]  /*357b0*/  IADD3 RZ, P5, R15, R2, RZ ;  /* 0x000000020fff7210 */ /* 0x000fe20007fbe0ff */
[----:B----4-:R-:W-:Y:S02]  /*357c0*/  IMAD R4, R235, 0x132, RZ ;  /* 0x00000132eb047824 */ /* 0x010fe400078e02ff */
[----:B------:R4:W-:Y:S01]  /*357d0*/  STL [R1+0x4dc], R7 ;  /* 0x0004dc0701007387 */ /* 0x0009e20000100800 */
[----:B0-----:R-:W-:Y:S02]  /*357e0*/  IMAD R11, R227, 0x264, RZ ;  /* 0x00000264e30b7824 */ /* 0x001fe400078e02ff */
[----:B------:R-:W0:Y:S01]  /*357f0*/  LDC R249, c[0x0][0x278] ;  /* 0x00009e00fff97b82 */ /* 0x000e220000000800 */
[----:B-1----:R-:W-:Y:S02]  /*35800*/  IMAD R10, R232, 0x99, RZ ;  /* 0x00000099e80a7824 */ /* 0x002fe400078e02ff */
[----:B----4-:R-:W-:-:S05]  /*35810*/  IMAD R7, R231, 0x131, RZ ;  /* 0x00000131e7077824 */ /* 0x010fca00078e02ff */
[----:B------:R-:W1:Y:S01]  /*35820*/  LDC R227, c[0x0][0x278] ;  /* 0x00009e00ffe37b82 */ /* 0x000e620000000800 */
[----:B------:R-:W-:Y:S01]  /*35830*/  IMAD R6, R238, 0x9a, RZ ;  /* 0x0000009aee067824 */ /* 0x000fe200078e02ff */
[----:B------:R-:W-:Y:S02]  /*35840*/  LEA.HI.X.SX32 R59, R7, R3, 0x1, P5 ;  /* 0x00000003073b7211 */ /* 0x000fe400028f0eff */
[----:B------:R-:W-:Y:S01]  /*35850*/  IADD3 R52, P5, R4, R2, RZ ;  /* 0x0000000204347210 */ /* 0x000fe20007fbe0ff */
[----:B------:R-:W-:-:S03]  /*35860*/  IMAD R18, R237, 0x4d, RZ ;  /* 0x0000004ded127824 */ /* 0x000fc600078e02ff */
[----:B------:R-:W4:Y:S01]  /*35870*/  LDC R229, c[0x0][0x278] ;  /* 0x00009e00ffe57b82 */ /* 0x000f220000000800 */
[----:B------:R-:W-:Y:S02]  /*35880*/  LEA.HI.X.SX32 R53, R10, R3, 0x1, P5 ;  /* 0x000000030a357211 */ /* 0x000fe400028f0eff */
[-C--:B------:R-:W-:Y:S01]  /*35890*/  IADD3 R58, P5, R6, R2.reuse, RZ ;  /* 0x00000002063a7210 */ /* 0x080fe20007fbe0ff */
[----:B--2---:R-:W-:Y:S01]  /*358a0*/  IMAD R14, R247, 0x26a, RZ ;  /* 0x0000026af70e7824 */ /* 0x004fe200078e02ff */
[----:B------:R-:W-:-:S03]  /*358b0*/  IADD3 RZ, P4, R11, R2, RZ ;  /* 0x000000020bff7210 */ /* 0x000fc60007f9e0ff */
[----:B------:R-:W2:Y:S01]  /*358c0*/  LDC R248, c[0x0][0x278] ;  /* 0x00009e00fff87b82 */ /* 0x000ea20000000800 */
[----:B---3--:R-:W-:Y:S01]  /*358d0*/  IMAD R11, R236, 0x133, RZ ;  /* 0x00000133ec0b7824 */ /* 0x008fe200078e02ff */
[----:B------:R3:W-:Y:S01]  /*358e0*/  STL [R1+0x474], R59 ;  /* 0x0004743b01007387 */ /* 0x0007e20000100800 */
[----:B------:R-:W-:-:S05]  /*358f0*/  IMAD R15, R240, 0x268, RZ ;  /* 0x00000268f00f7824 */ /* 0x000fca00078e02ff */
        /* <DEDUP_REMOVED lines=16> */
[----:B-1----:R-:W-:Y:S01]  /*35a00*/  IMAD R4, R227, 0x136, RZ ;  /* 0x00000136e3047824 */ /* 0x002fe200078e02ff */
[----:B------:R-:W-:Y:S05]  /*35a10*/  STL [R1+0x46c], R61 ;  /* 0x00046c3d01007387 */ /* 0x000fea0000100800 */
[----:B------:R-:W1:Y:S01]  /*35a20*/  LDC R221, c[0x0][0x278] ;  /* 0x00009e00ffdd7b82 */ /* 0x000e620000000800 */
[----:B------:R3:W-:Y:S01]  /*35a30*/  STL [R1+0x464], R11 ;  /* 0x0004640b01007387 */ /* 0x0007e20000100800 */
[----:B------:R-:W-:Y:S01]  /*35a40*/  IADD3 RZ, P4, R7, R2, RZ ;  /* 0x0000000207ff7210 */ /* 0x000fe20007f9e0ff */
[----:B--2---:R-:W-:Y:S01]  /*35a50*/  IMAD R7, R248, 0x270, RZ ;  /* 0x00000270f8077824 */ /* 0x004fe200078e02ff */
[----:B------:R-:W-:Y:S01]  /*35a60*/  LEA.HI.X.SX32 R57, R5, R3, 0x1, P6 ;  /* 0x0000000305397211 */ /* 0x000fe200030f0eff */
[----:B------:R-:W-:Y:S01]  /*35a70*/  STL.64 [R1+0x1d8], R58 ;  /* 0x0001d83a01007387 */ /* 0x000fe20000100a00 */
[----:B----4-:R-:W-:-:S02]  /*35a80*/  IMAD R6, R225, 0x135, RZ ;  /* 0x00000135e1067824 */ /* 0x010fc400078e02ff */
[----:B---3--:R-:W-:Y:S01]  /*35a90*/  IMAD R10, R242, 0x26e, RZ ;  /* 0x0000026ef20a7824 */ /* 0x008fe200078e02ff */
[----:B------:R2:W-:Y:S01]  /*35aa0*/  STL.64 [R1+0x8e8], R52 ;  /* 0x0008e83401007387 */ /* 0x0005e20000100a00 */
[----:B------:R-:W3:Y:S01]  /*35ab0*/  LDC R227, c[0x0][0x278] ;  /* 0x00009e00ffe37b82 */ /* 0x000ee20000000800 */
[----:B------:R-:W-:Y:S01]  /*35ac0*/  IMAD R11, R229, 0x9b, RZ ;  /* 0x0000009be50b7824 */ /* 0x000fe200078e02ff */
[----:B------:R-:W-:-:S06]  /*35ad0*/  LEA.HI.X.SX32 R55, R6, R3, 0x1, P5 ;  /* 0x0000000306377211 */ /* 0x000fcc00028f0eff */
[----:B------:R-:W4:Y:S01]  /*35ae0*/  LDC R223, c[0x0][0x278] ;  /* 0x00009e00ffdf7b82 */ /* 0x000f220000000800 */
[----:B--2---:R-:W-:-:S04]  /*35af0*/  IADD3 R52, P6, R4, R2, RZ ;  /* 0x0000000204347210 */ /* 0x004fc80007fde0ff */
[----:B------:R-:W-:-:S03]  /*35b00*/  LEA.HI.X.SX32 R53, R11, R3, 0x1, P6 ;  /* 0x000000030b357211 */ /* 0x000fc600030f0eff */
[----:B------:R-:W2:Y:S01]  /*35b10*/  LDC R229, c[0x0][0x278] ;  /* 0x00009e00ffe57b82 */ /* 0x000ea20000000800 */
[-C--:B------:R-:W-:Y:S01]  /*35b20*/  IADD3 RZ, P6, R7, R2.reuse, RZ ;  /* 0x0000000207ff7210 */ /* 0x080fe20007fde0ff */
[----:B------:R-:W-:Y:S01]  /*35b30*/  IMAD R7, R18, 0x4e, RZ ;  /* 0x0000004e12077824 */ /* 0x000fe200078e02ff */
[-C--:B------:R-:W-:Y:S01]  /*35b40*/  IADD3 RZ, P5, R10, R2.reuse, RZ ;  /* 0x000000020aff7210 */ /* 0x080fe20007fbe0ff */
[----:B------:R-:W-:Y:S01]  /*35b50*/  IMAD R10, R14, 0x137, RZ ;  /* 0x000001370e0a7824 */ /* 0x000fe200078e02ff */
[-C--:B------:R-:W-:Y:S01]  /*35b60*/  LEA.HI.X.SX32 R41, R4, R3.reuse, 0x1, P4 ;  /* 0x0000000304297211 */ /* 0x080fe200020f0eff */
[----:B------:R-:W-:Y:S02]  /*35b70*/  IMAD R11, R15, 0x27, RZ ;  /* 0x000000270f0b7824 */ /* 0x000fe400078e02ff */
[----:B------:R-:W2:Y:S01]  /*35b80*/  LDC R232, c[0x0][0x278] ;  /* 0x00009e00ffe87b82 */ /* 0x000ea20000000800 */
[----:B------:R-:W-:Y:S01]  /*35b90*/  IADD3 R18, P4, R7, R2, RZ ;  /* 0x0000000207127210 */ /* 0x000fe20007f9e0ff */
[----:B0-----:R-:W-:Y:S01]  /*35ba0*/  IMAD R6, R19, 0x9c, RZ ;  /* 0x0000009c13067824 */ /* 0x001fe200078e02ff */
[-C--:B------:R-:W-:Y:S01]  /*35bb0*/  LEA.HI.X.SX32 R51, R10, R3.reuse, 0x1, P5 ;  /* 0x000000030a337211 */ /* 0x080fe200028f0eff */
[----:B------:R-:W-:Y:S01]  /*35bc0*/  STL [R1+0x45c], R57 ;  /* 0x00045c3901007387 */ /* 0x000fe20000100800 */
[----:B------:R-:W-:-:S03]  /*35bd0*/  LEA.HI.X.SX32 R19, R11, R3, 0x1, P4 ;  /* 0x000000030b137211 */ /* 0x000fc600020f0eff */
[----:B------:R-:W0:Y:S01]  /*35be0*/  LDC R231, c[0x0][0x278] ;  /* 0x00009e00ffe77b82 */ /* 0x000e220000000800 */
        /* <DEDUP_REMOVED lines=21> */
[----:B------:R-:W-:Y:S01]  /*35d40*/  STL.64 [R1+0x8d8], R18 ;  /* 0x0008d81201007387 */ /* 0x000fe20000100a00 */
[----:B------:R-:W-:Y:S01]  /*35d50*/  IADD3 RZ, P5, R15, R2, RZ ;  /* 0x000000020fff7210 */ /* 0x000fe20007fbe0ff */
[----:B--2---:R-:W-:Y:S01]  /*35d60*/  IMAD R4, R232, 0x13a, RZ ;  /* 0x0000013ae8047824 */ /* 0x004fe200078e02ff */
[----:B------:R-:W2:Y:S01]  /*35d70*/  LDC R238, c[0x0][0x278] ;  /* 0x00009e00ffee7b82 */ /* 0x000ea20000000800 */
[----:B------:R1:W-:Y:S01]  /*35d80*/  STL [R1+0xbc], R7 ;  /* 0x0000bc0701007387 */ /* 0x0003e20000100800 */
[----:B0-----:R-:W-:Y:S02]  /*35d90*/  IMAD R10, R231, 0x9d, RZ ;  /* 0x0000009de70a7824 */ /* 0x001fe400078e02ff */
[----:B-1----:R-:W-:Y:S02]  /*35da0*/  IMAD R6, R237, 0x9e, RZ ;  /* 0x0000009eed067824 */ /* 0x002fe400078e02ff */
[----:B------:R-:W-:Y:S02]  /*35db0*/  IMAD R14, R225, 0x274, RZ ;  /* 0x00000274e10e7824 */ /* 0x000fe400078e02ff */
[----:B------:R-:W0:Y:S01]  /*35dc0*/  LDC R242, c[0x0][0x278] ;  /* 0x00009e00fff27b82 */ /* 0x000e220000000800 */
[----:B------:R-:W-:-:S05]  /*35dd0*/  IMAD R7, R229, 0x139, RZ ;  /* 0x00000139e5077824 */ /* 0x000fca00078e02ff */
[-C--:B------:R-:W-:Y:S01]  /*35de0*/  LEA.HI.X.SX32 R47, R7, R3.reuse, 0x1, P5 ;  /* 0x00000003072f7211 */ /* 0x080fe200028f0eff */
[----:B------:R-:W-:Y:S01]  /*35df0*/  IMAD R18, R236, 0x4f, RZ ;  /* 0x0000004fec127824 */ /* 0x000fe200078e02ff */
[-C--:B------:R-:W-:Y:S01]  /*35e00*/  IADD3 R40, P5, R4, R2.reuse, RZ ;  /* 0x0000000204287210 */ /* 0x080fe20007fbe0ff */
[----:B------:R-:W1:Y:S01]  /*35e10*/  LDC R247, c[0x0][0x278] ;  /* 0x00009e00fff77b82 */ /* 0x000e620000000800 */
[-C--:B------:R-:W-:Y:S02]  /*35e20*/  IADD3 RZ, P4, R14, R2.reuse, RZ ;  /* 0x000000020eff7210 */ /* 0x080fe40007f9e0ff */
[-C--:B------:R-:W-:Y:S02]  /*35e30*/  LEA.HI.X.SX32 R41, R10, R3.reuse, 0x1, P5 ;  /* 0x000000030a297211 */ /* 0x080fe400028f0eff */
[----:B------:R-:W-:Y:S01]  /*35e40*/  IADD3 R46, P5, R6, R2, RZ ;  /* 0x00000002062e7210 */ /* 0x000fe20007fbe0ff */
[----:B---3--:R-:W-:Y:S01]  /*35e50*/  IMAD R11, R235, 0x13b, RZ ;  /* 0x0000013beb0b7824 */ /* 0x008fe200078e02ff */
[----:B------:R3:W-:Y:S01]  /*35e60*/  STL [R1+0xb4], R47 ;  /* 0x0000b42f01007387 */ /* 0x0007e20000100800 */
[----:B----4-:R-:W-:Y:S01]  /*35e70*/  IMAD R14, R240, 0x27a, RZ ;  /* 0x0000027af00e7824 */ /* 0x010fe200078e02ff */
[----:B------:R-:W4:Y:S01]  /*35e80*/  LDC R227, c[0x0][0x278] ;  /* 0x00009e00ffe37b82 */ /* 0x000f220000000800 */
[----:B------:R-:W-:Y:S01]  /*35e90*/  IMAD R15, R239, 0x278, RZ ;  /* 0x00000278ef0f7824 */ /* 0x000fe200078e02ff */
[----:B------:R-:W-:-:S06]  /*35ea0*/  LEA.HI.X.SX32 R11, R11, R3, 0x1, P6 ;  /* 0x000000030b0b7211 */ /* 0x000fcc00030f0eff */
[----:B------:R-:W4:Y:S01]  /*35eb0*/  LDC R249, c[0x0][0x278] ;  /* 0x00009e00fff97b82 */ /* 0x000f220000000800 */
[----:B---3--:R-:W-:Y:S02]  /*35ec0*/  LEA.HI.X.SX32 R47, R18, R3, 0x1, P5 ;  /* 0x00000003122f7211 */ /* 0x008fe400028f0eff */
[-C--:B------:R-:W-:Y:S02]  /*35ed0*/  IADD3 RZ, P5, R14, R2.reuse, RZ ;  /* 0x000000020eff7210 */ /* 0x080fe40007fbe0ff */
[----:B------:R-:W-:-:S03]  /*35ee0*/  IADD3 RZ, P6, R15, R2, RZ ;  /* 0x000000020fff7210 */ /* 0x000fc60007fde0ff */
[----:B------:R-:W3:Y:S08]  /*35ef0*/  LDC R18, c[0x0][0x278] ;  /* 0x00009e00ff127b82 */ /* 0x000ef00000000800 */
[----:B------:R-:W3:Y:S08]  /*35f00*/  LDC R248, c[0x0][0x278] ;  /* 0x00009e00fff87b82 */ /* 0x000ef00000000800 */
[----:B------:R-:W3:Y:S01]  /*35f10*/  LDC R14, c[0x0][0x278] ;  /* 0x00009e00ff0e7b82 */ /* 0x000ee20000000800 */
[----:B--2---:R-:W-:-:S07]  /*35f20*/  IMAD R5, R238, 0x13c, RZ ;  /* 0x0000013cee057824 */ /* 0x004fce00078e02ff */
[----:B------:R-:W2:Y:S08]  /*35f30*/  LDC R250, c[0x0][0x278] ;  /* 0x00009e00fffa7b82 */ /* 0x000eb00000000800 */
[----:B------:R-:W2:Y:S01]  /*35f40*/  LDC R15, c[0x0][0x278] ;  /* 0x00009e00ff0f7b82 */ /* 0x000ea20000000800 */
[----:B------:R-:W-:-:S07]  /*35f50*/  LEA.HI.X.SX32 R49, R4, R3, 0x1, P4 ;  /* 0x0000000304317211 */ /* 0x000fce00020f0eff */
[----:B------:R-:W2:Y:S01]  /*35f60*/  LDC R19, c[0x0][0x278] ;  /* 0x00009e00ff137b82 */ /* 0x000ea20000000800 */
[----:B------:R1:W-:Y:S07]  /*35f70*/  STL.64 [R1+0x8d0], R40 ;  /* 0x0008d02801007387 */ /* 0x0003ee0000100a00 */
[----:B------:R-:W2:Y:S01]  /*35f80*/  LDC R221, c[0x0][0x278] ;  /* 0x00009e00ffdd7b82 */ /* 0x000ea20000000800 */
[----:B0-----:R-:W-:Y:S01]  /*35f90*/  IMAD R7, R242, 0x27c, RZ ;  /* 0x0000027cf2077824 */ /* 0x001fe200078e02ff */
[----:B-1----:R-:W-:Y:S01]  /*35fa0*/  IADD3 R40, P4, R5, R2, RZ ;  /* 0x0000000205287210 */ /* 0x002fe20007f9e0ff */
[----:B------:R-:W-:-:S05]  /*35fb0*/  IMAD R4, R247, 0x13e, RZ ;  /* 0x0000013ef7047824 */ /* 0x000fca00078e02ff */
[----:B------:R-:W0:Y:S01]  /*35fc0*/  LDC R223, c[0x0][0x278] ;  /* 0x00009e00ffdf7b82 */ /* 0x000e220000000800 */
[-C--:B------:R-:W-:Y:S01]  /*35fd0*/  LEA.HI.X.SX32 R41, R6, R3.reuse, 0x1, P4 ;  /* 0x0000000306297211 */ /* 0x080fe200020f0eff */
[----:B------:R-:W-:Y:S01]  /*35fe0*/  STL [R1+0xac], R49 ;  /* 0x0000ac3101007387 */ /* 0x000fe20000100800 */
[----:B----4-:R-:W-:Y:S01]  /*35ff0*/  IMAD R6, R227, 0x13d, RZ ;  /* 0x0000013de3067824 */ /* 0x010fe200078e02ff */
[----:B------:R-:W-:Y:S01]  /*36000*/  LEA.HI.X.SX32 R45, R5, R3, 0x1, P6 ;  /* 0x00000003052d7211 */ /* 0x000fe200030f0eff */
[----:B------:R-:W-:-:S03]  /*36010*/  IMAD R10, R249, 0x27e, RZ ;  /* 0x0000027ef90a7824 */ /* 0x000fc600078e02ff */
[----:B------:R-:W1:Y:S01]  /*36020*/  LDC R225, c[0x0][0x278] ;  /* 0x00009e00ffe17b82 */ /* 0x000e620000000800 */
[----:B------:R4:W-:Y:S01]  /*36030*/  STL [R1+0xa4], R11 ;  /* 0x0000a40b01007387 */ /* 0x0009e20000100800 */
[-C--:B------:R-:W-:Y:S01]  /*36040*/  IADD3 RZ, P4, R7, R2.reuse, RZ ;  /* 0x0000000207ff7210 */ /* 0x080fe20007f9e0ff */
[----:B---3--:R-:W-:Y:S02]  /*36050*/  IMAD R5, R18, 0xa, RZ ;  /* 0x0000000a12057824 */ /* 0x008fe400078e02ff */
[----:B------:R-:W-:Y:S01]  /*36060*/  STL.64 [R1+0x1c8], R46 ;  /* 0x0001c82e01007387 */ /* 0x000fe20000100a00 */
[-C--:B------:R-:W-:Y:S01]  /*36070*/  LEA.HI.X.SX32 R43, R6, R3.reuse, 0x1, P5 ;  /* 0x00000003062b7211 */ /* 0x080fe200028f0eff */
[----:B------:R-:W-:Y:S01]  /*36080*/  IMAD R14, R14, 0x13f, RZ ;  /* 0x0000013f0e0e7824 */ /* 0x000fe200078e02ff */
[----:B------:R-:W3:Y:S01]  /*36090*/  LDC R227, c[0x0][0x278] ;  /* 0x00009e00ffe37b82 */ /* 0x000ee20000000800 */
[----:B------:R2:W-:Y:S01]  /*360a0*/  STL.64 [R1+0x8c8], R40 ;  /* 0x0008c82801007387 */ /* 0x0005e20000100a00 */
[----:B----4-:R-:W-:Y:S01]  /*360b0*/  IMAD R11, R248, 0x9f, RZ ;  /* 0x0000009ff80b7824 */ /* 0x010fe200078e02ff */
[-C--:B------:R-:W-:Y:S01]  /*360c0*/  IADD3 RZ, P5, R10, R2.reuse, RZ ;  /* 0x000000020aff7210 */ /* 0x080fe20007fbe0ff */
[----:B--2---:R-:W-:Y:S01]  /*360d0*/  IMAD R7, R250, 0x280, RZ ;  /* 0x00000280fa077824 */ /* 0x004fe200078e02ff */
[CC--:B------:R-:W-:Y:S01]  /*360e0*/  LEA.HI.X.SX32 R33, R4.reuse, R3.reuse, 0x1, P4 ;  /* 0x0000000304217211 */ /* 0x0c0fe200020f0eff */
[----:B------:R-:W-:Y:S01]  /*360f0*/  IMAD R15, R15, 0x5, RZ ;  /* 0x000000050f0f7824 */ /* 0x000fe200078e02ff */
[-C--:B------:R-:W-:Y:S01]  /*36100*/  IADD3 R18, P4, R5, R2.reuse, RZ ;  /* 0x0000000205127210 */ /* 0x080fe20007f9e0ff */
[----:B------:R-:W2:Y:S01]  /*36110*/  LDC R229, c[0x0][0x278] ;  /* 0x00009e00ffe57b82 */ /* 0x000ea20000000800 */
[----:B------:R-:W-:Y:S01]  /*36120*/  IADD3 R40, P6, R4, R2, RZ ;  /* 0x0000000204287210 */ /* 0x000fe20007fde0ff */
[----:B------:R-:W-:Y:S01]  /*36130*/  IMAD R6, R19, 0x14, RZ ;  /* 0x0000001413067824 */ /* 0x000fe200078e02ff */
[----:B------:R-:W-:-:S02]  /*36140*/  LEA.HI.X.SX32 R39, R14, R3, 0x1, P5 ;  /* 0x000000030e277211 */ /* 0x000fc400028f0eff */
[-C--:B------:R-:W-:Y:S01]  /*36150*/  LEA.HI.X.SX32 R41, R11, R3.reuse, 0x1, P6 ;  /* 0x000000030b297211 */ /* 0x080fe200030f0eff */
[----:B------:R-:W-:Y:S01]  /*36160*/  STL [R1+0x9c], R45 ;  /* 0x00009c2d01007387 */ /* 0x000fe20000100800 */
[-C--:B------:R-:W-:Y:S01]  /*36170*/  IADD3 RZ, P6, R7, R2.reuse, RZ ;  /* 0x0000000207ff7210 */ /* 0x080fe20007fde0ff */
[----:B------:R-:W-:Y:S01]  /*36180*/  IMAD R7, R221, 0x28, RZ ;  /* 0x00000028dd077824 */ /* 0x000fe200078e02ff */
[-C--:B------:R-:W-:Y:S01]  /*36190*/  LEA.HI.X.SX32 R19, R15, R3.reuse, 0x1, P4 ;  /* 0x000000030f137211 */ /* 0x080fe200020f0eff */
[----:B------:R-:W-:Y:S01]  /*361a0*/  STL [R1+0x94], R43 ;  /* 0x0000942b01007387 */ /* 0x000fe20000100800 */
[-C--:B------:R-:W-:Y:S01]  /*361b0*/  IADD3 R32, P5, R6, R2.reuse, RZ ;  /* 0x0000000206207210 */ /* 0x080fe20007fbe0ff */
[----:B------:R-:W4:Y:S02]  /*361c0*/  LDC R231, c[0x0][0x278] ;  /* 0x00009e00ffe77b82 */ /* 0x000f240000000800 */
[----:B------:R-:W-:Y:S04]  /*361d0*/  STL.64 [R1+0x8c0], R40 ;  /* 0x0008c02801007387 */ /* 0x000fe80000100a00 */
[----:B------:R1:W-:Y:S01]  /*361e0*/  STL [R1+0x8c], R33 ;  /* 0x00008c2101007387 */ /* 0x0003e20000100800 */
[----:B0-----:R-:W-:Y:S01]  /*361f0*/  IMAD R11, R223, 0x50, RZ ;  /* 0x00000050df0b7824 */ /* 0x001fe200078e02ff */
[----:B------:R-:W0:Y:S02]  /*36200*/  LDC R235, c[0x0][0x278] ;  /* 0x00009e00ffeb7b82 */ /* 0x000e240000000800 */
[----:B------:R-:W-:Y:S04]  /*36210*/  STL [R1+0x84], R39 ;  /* 0x0000842701007387 */ /* 0x000fe80000100800 */
[----:B------:R3:W-:Y:S01]  /*36220*/  STL.64 [R1+0x418], R18 ;  /* 0x0004181201007387 */ /* 0x0007e20000100a00 */
[----:B-1----:R-:W-:Y:S01]  /*36230*/  LEA.HI.X.SX32 R33, R5, R3, 0x1, P5 ;  /* 0x0000000305217211 */ /* 0x002fe200028f0eff */
[----:B------:R-:W-:Y:S01]  /*36240*/  IMAD R10, R225, 0xa0, RZ ;  /* 0x000000a0e10a7824 */ /* 0x000fe200078e02ff */
[----:B------:R-:W1:Y:S01]  /*36250*/  LDC R232, c[0x0][0x278] ;  /* 0x00009e00ffe87b82 */ /* 0x000e620000000800 */
[----:B---3--:R-:W-:-:S02]  /*36260*/  IADD3 R18, P4, R7, R2, RZ ;  /* 0x0000000207127210 */ /* 0x008fc40007f9e0ff */
[----:B------:R3:W-:Y:S05]  /*36270*/  STL.64 [R1+0x3f0], R32 ;  /* 0x0003f02001007387 */ /* 0x0007ea0000100a00 */
[----:B------:R-:W1:Y:S01]  /*36280*/  LDC R236, c[0x0][0x278] ;  /* 0x00009e00ffec7b82 */ /* 0x000e620000000800 */
[----:B------:R-:W-:Y:S01]  /*36290*/  LEA.HI.X.SX32 R19, R6, R3, 0x1, P4 ;  /* 0x0000000306137211 */ /* 0x000fe200020f0eff */
[----:B------:R-:W-:-:S04]  /*362a0*/  IMAD R14, R227, 0x282, RZ ;  /* 0x00000282e30e7824 */ /* 0x000fc800078e02ff */
[----:B------:R2:W-:Y:S02]  /*362b0*/  STL.64 [R1+0x3a0], R18 ;  /* 0x0003a01201007387 */ /* 0x0005e40000100a00 */
[----:B------:R-:W1:Y:S01]  /*362c0*/  LDC R238, c[0x0][0x278] ;  /* 0x00009e00ffee7b82 */ /* 0x000e620000000800 */
[----:B---3--:R-:W-:-:S04]  /*362d0*/  IADD3 R32, P5, R11, R2, RZ ;  /* 0x000000020b207210 */ /* 0x008fc80007fbe0ff */
[----:B------:R-:W-:-:S03]  /*362e0*/  LEA.HI.X.SX32 R33, R7, R3, 0x1, P5 ;  /* 0x0000000307217211 */ /* 0x000fc600028f0eff */
[----:B------:R-:W3:Y:S01]  /*362f0*/  LDC R237, c[0x0][0x278] ;  /* 0x00009e00ffed7b82 */ /* 0x000ee20000000800 */
[----:B--2---:R-:W-:-:S04]  /*36300*/  IADD3 R18, P4, R10, R2, RZ ;  /* 0x000000020a127210 */ /* 0x004fc80007f9e0ff */
[----:B------:R-:W-:-:S03]  /*36310*/  LEA.HI.X.SX32 R19, R11, R3, 0x1, P4 ;  /* 0x000000030b137211 */ /* 0x000fc600020f0eff */
[----:B------:R-:W2:Y:S01]  /*36320*/  LDC R239, c[0x0][0x278] ;  /* 0x00009e00ffef7b82 */ /* 0x000ea20000000800 */
[----:B------:R0:W-:Y:S01]  /*36330*/  STL.64 [R1+0x300], R32 ;  /* 0x0003002001007387 */ /* 0x0001e20000100a00 */
[-C--:B------:R-:W-:Y:S01]  /*36340*/  IADD3 RZ, P4, R14, R2.reuse, RZ ;  /* 0x000000020eff7210 */ /* 0x080fe20007f9e0ff */
[----:B------:R-:W-:Y:S02]  /*36350*/  IMAD R4, R229, 0x140, RZ ;  /* 0x00000140e5047824 */ /* 0x000fe400078e02ff */
[----:B------:R0:W-:Y:S03]  /*36360*/  STL.64 [R1+0x1c0], R18 ;  /* 0x0001c01201007387 */ /* 0x0001e60000100a00 */
[----:B------:R-:W2:Y:S01]  /*36370*/  LDC R14, c[0x0][0x278] ;  /* 0x00009e00ff0e7b82 */ /* 0x000ea20000000800 */
[----:B----4-:R-:W-:Y:S01]  /*36380*/  IMAD R5, R231, 0x284, RZ ;  /* 0x00000284e7057824 */ /* 0x010fe200078e02ff */
[----:B0-----:R-:W-:-:S06]  /*36390*/  IADD3 R32, P5, R4, R2, RZ ;  /* 0x0000000204207210 */ /* 0x001fcc0007fbe0ff */
[----:B------:R-:W0:Y:S08]  /*363a0*/  LDC R15, c[0x0][0x278] ;  /* 0x00009e00ff0f7b82 */ /* 0x000e300000000800 */
[----:B------:R-:W4:Y:S01]  /*363b0*/  LDC R19, c[0x0][0x278] ;  /* 0x00009e00ff137b82 */ /* 0x000f220000000800 */
[----:B------:R-:W-:-:S07]  /*363c0*/  LEA.HI.X.SX32 R33, R10, R3, 0x1, P5 ;  /* 0x000000030a217211 */ /* 0x000fce00028f0eff */
[----:B------:R-:W0:Y:S01]  /*363d0*/  LDC R18, c[0x0][0x278] ;  /* 0x00009e00ff127b82 */ /* 0x000e220000000800 */
[----:B------:R-:W-:Y:S01]  /*363e0*/  IADD3 RZ, P5, R5, R2, RZ ;  /* 0x0000000205ff7210 */ /* 0x000fe20007fbe0ff */
[----:B------:R-:W-:Y:S01]  /*363f0*/  IMAD R5, R235, 0x142, RZ ;  /* 0x00000142eb057824 */ /* 0x000fe200078e02ff */
[----:B------:R2:W-:Y:S01]  /*36400*/  STL.64 [R1+0x8b8], R32 ;  /* 0x0008b82001007387 */ /* 0x0005e20000100a00 */
[----:B-1----:R-:W-:Y:S01]  /*36410*/  IMAD R6, R232, 0x141, RZ ;  /* 0x00000141e8067824 */ /* 0x002fe200078e02ff */
[-C--:B------:R-:W-:Y:S01]  /*36420*/  LEA.HI.X.SX32 R37, R4, R3.reuse, 0x1, P6 ;  /* 0x0000000304257211 */ /* 0x080fe200030f0eff */
[----:B------:R-:W-:Y:S02]  /*36430*/  IMAD R11, R236, 0xa1, RZ ;  /* 0x000000a1ec0b7824 */ /* 0x000fe400078e02ff */
[----:B------:R-:W-:Y:S01]  /*36440*/  IMAD R7, R238, 0x288, RZ ;  /* 0x00000288ee077824 */ /* 0x000fe200078e02ff */
[----:B------:R-:W1:Y:S01]  /*36450*/  LDC R225, c[0x0][0x278] ;  /* 0x00009e00ffe17b82 */ /* 0x000e620000000800 */
[----:B---3--:R-:W-:Y:S01]  /*36460*/  IMAD R10, R237, 0x286, RZ ;  /* 0x00000286ed0a7824 */ /* 0x008fe200078e02ff */
[----:B------:R-:W-:-:S02]  /*36470*/  LEA.HI.X.SX32 R35, R6, R3, 0x1, P4 ;  /* 0x0000000306237211 */ /* 0x000fc400020f0eff */
[-C--:B--2---:R-:W-:Y:S01]  /*36480*/  IADD3 R32, P6, R5, R2.reuse, RZ ;  /* 0x0000000205207210 */ /* 0x084fe20007fde0ff */
[----:B------:R-:W-:Y:S01]  /*36490*/  IMAD R4, R239, 0x28a, RZ ;  /* 0x0000028aef047824 */ /* 0x000fe200078e02ff */
[----:B------:R-:W-:Y:S01]  /*364a0*/  STL [R1+0x7c], R37 ;  /* 0x00007c2501007387 */ /* 0x000fe20000100800 */
[----:B------:R-:W-:Y:S01]  /*364b0*/  IMAD R6, R14, 0x143, RZ ;  /* 0x000001430e067824 */ /* 0x000fe200078e02ff */
[-C--:B------:R-:W-:Y:S01]  /*364c0*/  LEA.HI.X.SX32 R33, R11, R3.reuse, 0x1, P6 ;  /* 0x000000030b217211 */ /* 0x080fe200030f0eff */
[----:B------:R-:W2:Y:S01]  /*364d0*/  LDC R221, c[0x0][0x278] ;  /* 0x00009e00ffdd7b82 */ /* 0x000ea20000000800 */
[-C--:B------:R-:W-:Y:S02]  /*364e0*/  IADD3 RZ, P6, R7, R2.reuse, RZ ;  /* 0x0000000207ff7210 */ /* 0x080fe40007fde0ff */
[-C--:B------:R-:W-:Y:S01]  /*364f0*/  LEA.HI.X.SX32 R7, R5, R3.reuse, 0x1, P5 ;  /* 0x0000000305077211 */ /* 0x080fe200028f0eff */
[----:B----4-:R-:W-:Y:S01]  /*36500*/  IMAD R5, R19, 0xa2, RZ ;  /* 0x000000a213057824 */ /* 0x010fe200078e02ff */
[-C--:B------:R-:W-:Y:S01]  /*36510*/  IADD3 RZ, P4, R10, R2.reuse, RZ ;  /* 0x000000020aff7210 */ /* 0x080fe20007f9e0ff */
[----:B------:R-:W-:Y:S01]  /*36520*/  STL [R1+0x74], R35 ;  /* 0x0000742301007387 */ /* 0x000fe20000100800 */
[----:B------:R-:W-:Y:S01]  /*36530*/  IADD3 RZ, P5, R4, R2, RZ ;  /* 0x0000000204ff7210 */ /* 0x000fe20007fbe0ff */
[----:B0-----:R-:W-:Y:S01]  /*36540*/  IMAD R4, R18, 0x144, RZ ;  /* 0x0000014412047824 */ /* 0x001fe200078e02ff */
[----:B------:R-:W0:Y:S01]  /*36550*/  LDC R11, c[0x0][0x278] ;  /* 0x00009e00ff0b7b82 */ /* 0x000e220000000800 */
[----:B------:R-:W-:Y:S01]  /*36560*/  STL.64 [R1+0x8b0], R32 ;  /* 0x0008b02001007387 */ /* 0x000fe20000100a00 */
[----:B------:R-:W-:-:S03]  /*36570*/  LEA.HI.X.SX32 R27, R6, R3, 0x1, P4 ;  /* 0x00000003061b7211 */ /* 0x000fc600020f0eff */
[----:B------:R3:W-:Y:S01]  /*36580*/  STL [R1+0x6c], R7 ;  /* 0x00006c0701007387 */ /* 0x0007e20000100800 */
[----:B------:R-:W-:Y:S02]  /*36590*/  IADD3 R18, P4, R5, R2, RZ ;  /* 0x0000000205127210 */ /* 0x000fe40007f9e0ff */
[----:B------:R-:W4:Y:S01]  /*365a0*/  LDC R14, c[0x0][0x278] ;  /* 0x00009e00ff0e7b82 */ /* 0x000f220000000800 */
[----:B---3--:R-:W-:-:S07]  /*365b0*/  IMAD R7, R15, 0x51, RZ ;  /* 0x000000510f077824 */ /* 0x008fce00078e02ff */
[----:B------:R-:W3:Y:S01]  /*365c0*/  LDC R10, c[0x0][0x278] ;  /* 0x00009e00ff0a7b82 */ /* 0x000ee20000000800 */
[----:B------:R-:W-:Y:S01]  /*365d0*/  LEA.HI.X.SX32 R19, R7, R3, 0x1, P4 ;  /* 0x0000000307137211 */ /* 0x000fe200020f0eff */
[----:B------:R-:W-:Y:S06]  /*365e0*/  STL [R1+0x64], R27 ;  /* 0x0000641b01007387 */ /* 0x000fec0000100800 */
[----:B------:R-:W3:Y:S01]  /*365f0*/  LDC R223, c[0x0][0x278] ;  /* 0x00009e00ffdf7b82 */ /* 0x000ee20000000800 */
[----:B------:R2:W-:Y:S01]  /*36600*/  STL.64 [R1+0x1b8], R18 ;  /* 0x0001b81201007387 */ /* 0x0005e20000100a00 */
[----:B-1----:R-:W-:-:S06]  /*36610*/  IMAD R6, R225, 0x28c, RZ ;  /* 0x0000028ce1067824 */ /* 0x002fcc00078e02ff */
[----:B------:R-:W1:Y:S08]  /*36620*/  LDC R15, c[0x0][0x278] ;  /* 0x00009e00ff0f7b82 */ /* 0x000e700000000800 */
[----:B--2---:R-:W2:Y:S01]  /*36630*/  LDC R18, c[0x0][0x278] ;  /* 0x00009e00ff127b82 */ /* 0x004ea20000000800 */
[----:B------:R-:W-:-:S07]  /*36640*/  IADD3 R26, P4, R4, R2, RZ ;  /* 0x00000002041a7210 */ /* 0x000fce0007f9e0ff */
[----:B------:R-:W1:Y:S08]  /*36650*/  LDC R227, c[0x0][0x278] ;  /* 0x00009e00ffe37b82 */ /* 0x000e700000000800 */
[----:B------:R-:W1:Y:S08]  /*36660*/  LDC R225, c[0x0][0x278] ;  /* 0x00009e00ffe17b82 */ /* 0x000e700000000800 */
[----:B------:R-:W1:Y:S01]  /*36670*/  LDC R19, c[0x0][0x278] ;  /* 0x00009e00ff137b82 */ /* 0x000e620000000800 */
[-C--:B------:R-:W-:Y:S01]  /*36680*/  LEA.HI.X.SX32 R27, R5, R3.reuse, 0x1, P4 ;  /* 0x00000003051b7211 */ /* 0x080fe200020f0eff */
[----:B0-----:R-:W-:Y:S01]  /*36690*/  IMAD R5, R11, 0x146, RZ ;  /* 0x000001460b057824 */ /* 0x001fe200078e02ff */
[----:B------:R-:W-:-:S05]  /*366a0*/  LEA.HI.X.SX32 R31, R4, R3, 0x1, P6 ;  /* 0x00000003041f7211 */ /* 0x000fca00030f0eff */
[----:B------:R-:W0:Y:S01]  /*366b0*/  LDC R229, c[0x0][0x278] ;  /* 0x00009e00ffe57b82 */ /* 0x000e220000000800 */
[----:B------:R2:W-:Y:S01]  /*366c0*/  STL.64 [R1+0x8a8], R26 ;  /* 0x0008a81a01007387 */ /* 0x0005e20000100a00 */
[----:B------:R-:W-:Y:S01]  /*366d0*/  IMAD R11, R221, 0xa3, RZ ;  /* 0x000000a3dd0b7824 */ /* 0x000fe200078e02ff */
[-C--:B------:R-:W-:Y:S01]  /*366e0*/  IADD3 RZ, P4, R6, R2.reuse, RZ ;  /* 0x0000000206ff7210 */ /* 0x080fe20007f9e0ff */
[----:B----4-:R-:W-:Y:S02]  /*366f0*/  IMAD R7, R14, 0x290, RZ ;  /* 0x000002900e077824 */ /* 0x010fe400078e02ff */
[----:B---3--:R-:W-:Y:S02]  /*36700*/  IMAD R6, R10, 0x145, RZ ;  /* 0x000001450a067824 */ /* 0x008fe400078e02ff */
[----:B------:R-:W3:Y:S01]  /*36710*/  LDC R231, c[0x0][0x278] ;  /* 0x00009e00ffe77b82 */ /* 0x000ee20000000800 */
[----:B------:R-:W-:Y:S01]  /*36720*/  IMAD R10, R223, 0x28e, RZ ;  /* 0x0000028edf0a7824 */ /* 0x000fe200078e02ff */
[----:B--2---:R-:W-:-:S06]  /*36730*/  IADD3 R26, P6, R5, R2, RZ ;  /* 0x00000002051a7210 */ /* 0x004fcc0007fde0ff */
[----:B------:R-:W2:Y:S01]  /*36740*/  LDC R236, c[0x0][0x278] ;  /* 0x00009e00ffec7b82 */ /* 0x000ea20000000800 */
[----:B------:R-:W-:Y:S01]  /*36750*/  IMAD R4, R18, 0x52, RZ ;  /* 0x0000005212047824 */ /* 0x000fe200078e02ff */
[-C--:B------:R-:W-:Y:S02]  /*36760*/  LEA.HI.X.SX32 R27, R11, R3.reuse, 0x1, P6 ;  /* 0x000000030b1b7211 */ /* 0x080fe400030f0eff */
[-C--:B------:R-:W-:Y:S01]  /*36770*/  IADD3 RZ, P6, R7, R2.reuse, RZ ;  /* 0x0000000207ff7210 */ /* 0x080fe20007fde0ff */
[----:B-1----:R-:W-:Y:S01]  /*36780*/  IMAD R7, R15, 0x147, RZ ;  /* 0x000001470f077824 */ /* 0x002fe200078e02ff */
[-C--:B------:R-:W-:Y:S01]  /*36790*/  LEA.HI.X.SX32 R29, R6, R3.reuse, 0x1, P5 ;  /* 0x00000003061d7211 */ /* 0x080fe200028f0eff */
[----:B------:R-:W-:Y:S01]  /*367a0*/  IMAD R11, R227, 0x29, RZ ;  /* 0x00000029e30b7824 */ /* 0x000fe200078e02ff */
[-C--:B------:R-:W-:Y:S01]  /*367b0*/  IADD3 RZ, P5, R10, R2.reuse, RZ ;  /* 0x000000020aff7210 */ /* 0x080fe20007fbe0ff */
[----:B------:R-:W-:Y:S01]  /*367c0*/  IMAD R6, R225, 0xa4, RZ ;  /* 0x000000a4e1067824 */ /* 0x000fe200078e02ff */
[-C--:B------:R-:W-:Y:S01]  /*367d0*/  LEA.HI.X.SX32 R23, R5, R3.reuse, 0x1, P4 ;  /* 0x0000000305177211 */ /* 0x080fe200020f0eff */
[----:B------:R-:W-:Y:S01]  /*367e0*/  IMAD R10, R19, 0x292, RZ ;  /* 0x00000292130a7824 */ /* 0x000fe200078e02ff */
[-C--:B------:R-:W-:Y:S01]  /*367f0*/  IADD3 R14, P4, R4, R2.reuse, RZ ;  /* 0x00000002040e7210 */ /* 0x080fe20007f9e0ff */
[----:B------:R-:W-:Y:S01]  /*36800*/  STL [R1+0x5c], R31 ;  /* 0x00005c1f01007387 */ /* 0x000fe20000100800 */
[-C--:B------:R-:W-:Y:S01]  /*36810*/  LEA.HI.X.SX32 R19, R7, R3.reuse, 0x1, P5 ;  /* 0x0000000307137211 */ /* 0x080fe200028f0eff */
[----:B------:R-:W1:Y:S01]  /*36820*/  LDC R235, c[0x0][0x278] ;  /* 0x00009e00ffeb7b82 */ /* 0x000e620000000800 */
[----:B------:R-:W-:Y:S01]  /*36830*/  LEA.HI.X.SX32 R15, R11, R3, 0x1, P4 ;  /* 0x000000030b0f7211 */ /* 0x000fe200020f0eff */
[----:B------:R-:W-:Y:S01]  /*36840*/  STL [R1+0x54], R29 ;  /* 0x0000541d01007387 */ /* 0x000fe20000100800 */
[----:B------:R-:W-:-:S03]  /*36850*/  IADD3 R18, P4, R6, R2, RZ ;  /* 0x0000000206127210 */ /* 0x000fc60007f9e0ff */
[----:B------:R-:W-:Y:S01]  /*36860*/  STL.64 [R1+0x8a0], R26 ;  /* 0x0008a01a01007387 */ /* 0x000fe20000100a00 */
[----:B0-----:R-:W-:Y:S01]  /*36870*/  IMAD R5, R229, 0x148, RZ ;  /* 0x00000148e5057824 */ /* 0x001fe200078e02ff */
[----:B------:R-:W-:Y:S01]  /*36880*/  IADD3 RZ, P5, R10, R2, RZ ;  /* 0x000000020aff7210 */ /* 0x000fe20007fbe0ff */
[----:B------:R-:W0:Y:S01]  /*36890*/  LDC R232, c[0x0][0x278] ;  /* 0x00009e00ffe87b82 */ /* 0x000e220000000800 */
[----:B------:R-:W-:Y:S04]  /*368a0*/  STL [R1+0x4c], R23 ;  /* 0x00004c1701007387 */ /* 0x000fe80000100800 */
[----:B------:R4:W-:Y:S01]  /*368b0*/  STL [R1+0x44], R19 ;  /* 0x0000441301007387 */ /* 0x0009e20000100800 */
[----:B---3--:R-:W-:Y:S01]  /*368c0*/  IMAD R10, R231, 0x149, RZ ;  /* 0x00000149e70a7824 */ /* 0x008fe200078e02ff */
[-C--:B------:R-:W-:Y:S01]  /*368d0*/  LEA.HI.X.SX32 R21, R5, R3.reuse, 0x1, P6 ;  /* 0x0000000305157211 */ /* 0x080fe200030f0eff */
[----:B------:R-:W3:Y:S01]  /*368e0*/  LDC R159, c[0x0][0x278] ;  /* 0x00009e00ff9f7b82 */ /* 0x000ee20000000800 */
[----:B------:R-:W-:Y:S01]  /*368f0*/  STL.64 [R1+0x2f8], R14 ;  /* 0x0002f80e01007387 */ /* 0x000fe20000100a00 */
[----:B----4-:R-:W-:Y:S01]  /*36900*/  LEA.HI.X.SX32 R19, R4, R3, 0x1, P4 ;  /* 0x0000000304137211 */ /* 0x010fe200020f0eff */
[----:B--2---:R-:W-:-:S05]  /*36910*/  IMAD R4, R236, 0x294, RZ ;  /* 0x00000294ec047824 */ /* 0x004fca00078e02ff */
[----:B------:R-:W2:Y:S01]  /*36920*/  LDC R221, c[0x0][0x278] ;  /* 0x00009e00ffdd7b82 */ /* 0x000ea20000000800 */
[----:B------:R4:W-:Y:S01]  /*36930*/  STL.64 [R1+0x1b0], R18 ;  /* 0x0001b01201007387 */ /* 0x0009e20000100a00 */
[----:B------:R-:W-:-:S06]  /*36940*/  IADD3 RZ, P6, R4, R2, RZ ;  /* 0x0000000204ff7210 */ /* 0x000fcc0007fde0ff */
[----:B------:R-:W3:Y:S01]  /*36950*/  LDC R4, c[0x0][0x278] ;  /* 0x00009e00ff047b82 */ /* 0x000ee20000000800 */
[----:B----4-:R-:W-:Y:S01]  /*36960*/  IADD3 R18, P4, R5, R2, RZ ;  /* 0x0000000205127210 */ /* 0x010fe20007f9e0ff */
[----:B-1----:R-:W-:Y:S01]  /*36970*/  IMAD R7, R235, 0x14a, RZ ;  /* 0x0000014aeb077824 */ /* 0x002fe200078e02ff */
[-C--:B------:R-:W-:Y:S01]  /*36980*/  LEA.HI.X.SX32 R5, R10, R3.reuse, 0x1, P5 ;  /* 0x000000030a057211 */ /* 0x080fe200028f0eff */
[----:B0-----:R-:W-:Y:S01]  /*36990*/  IMAD R15, R232, 0xa5, RZ ;  /* 0x000000a5e80f7824 */ /* 0x001fe200078e02ff */
[----:B------:R-:W-:-:S03]  /*369a0*/  LEA.HI.X.SX32 R19, R6, R3, 0x1, P4 ;  /* 0x0000000306137211 */ /* 0x000fc600020f0eff */
[----:B------:R-:W0:Y:S02]  /*369b0*/  LDC R237, c[0x0][0x278] ;  /* 0x00009e00ffed7b82 */ /* 0x000e240000000800 */
[----:B------:R1:W-:Y:S06]  /*369c0*/  STL.64 [R1+0x898], R18 ;  /* 0x0008981201007387 */ /* 0x0003ec0000100a00 */
[----:B------:R-:W4:Y:S01]  /*369d0*/  LDC R6, c[0x0][0x278] ;  /* 0x00009e00ff067b82 */ /* 0x000f220000000800 */
[----:B------:R-:W-:Y:S04]  /*369e0*/  STL [R1+0x3c], R21 ;  /* 0x00003c1501007387 */ /* 0x000fe80000100800 */
[----:B------:R2:W-:Y:S01]  /*369f0*/  STL [R1+0x34], R5 ;  /* 0x0000340501007387 */ /* 0x0005e20000100800 */
[----:B---3--:R-:W-:Y:S01]  /*36a00*/  IMAD R153, R4, 0x14b, RZ ;  /* 0x0000014b04997824 */ /* 0x008fe200078e02ff */
[----:B-1----:R-:W-:Y:S01]  /*36a10*/  IADD3 R18, P4, R7, R2, RZ ;  /* 0x0000000207127210 */ /* 0x002fe20007f9e0ff */
[----:B------:R-:W-:Y:S01]  /*36a20*/  IMAD R250, R159, 0x5a, RZ ;  /* 0x0000005a9ffa7824 */ /* 0x000fe200078e02ff */
[----:B------:R-:W1:Y:S08]  /*36a30*/  LDC R10, c[0x0][0x278] ;  /* 0x00009e00ff0a7b82 */ /* 0x000e700000000800 */
[----:B--2---:R-:W2:Y:S01]  /*36a40*/  LDC R5, c[0x0][0x278] ;  /* 0x00009e00ff057b82 */ /* 0x004ea20000000800 */
[----:B------:R-:W-:-:S02]  /*36a50*/  LEA.HI.X.SX32 R19, R15, R3, 0x1, P4 ;  /* 0x000000030f137211 */ /* 0x000fc400020f0eff */
[----:B------:R-:W-:Y:S01]  /*36a60*/  LEA.HI.X.SX32 R159, R7, R3, 0x1, P6 ;  /* 0x00000003079f7211 */ /* 0x000fe200030f0eff */
[----:B----4-:R-:W-:Y:S02]  /*36a70*/  IMAD R4, R6, 0xa6, RZ ;  /* 0x000000a606047824 */ /* 0x010fe400078e02ff */
[----:B------:R3:W-:Y:S02]  /*36a80*/  STL.64 [R1+0x890], R18 ;  /* 0x0008901201007387 */ /* 0x0007e40000100a00 */
[----:B------:R-:W4:Y:S01]  /*36a90*/  LDC R15, c[0x0][0x278] ;  /* 0x00009e00ff0f7b82 */ /* 0x000f220000000800 */
[----:B------:R-:W-:Y:S01]  /*36aa0*/  IADD3 R158, P6, R4, R2, RZ ;  /* 0x00000002049e7210 */ /* 0x000fe20007fde0ff */
[----:B------:R0:W-:Y:S06]  /*36ab0*/  STL [R1+0x2c], R159 ;  /* 0x00002c9f01007387 */ /* 0x0001ec0000100800 */
[----:B------:R-:W4:Y:S01]  /*36ac0*/  LDC R157, c[0x0][0x278] ;  /* 0x00009e00ff9d7b82 */ /* 0x000f220000000800 */
[----:B--2---:R-:W-:-:S07]  /*36ad0*/  IMAD R155, R5, 0x53, RZ ;  /* 0x00000053059b7824 */ /* 0x004fce00078e02ff */
[----:B---3--:R-:W2:Y:S01]  /*36ae0*/  LDC R19, c[0x0][0x278] ;  /* 0x00009e00ff137b82 */ /* 0x008ea20000000800 */
[----:B0-----:R-:W-:-:S07]  /*36af0*/  LEA.HI.X.SX32 R159, R155, R3, 0x1, P6 ;  /* 0x000000039b9f7211 */ /* 0x001fce00030f0eff */
[----:B------:R-:W0:Y:S01]  /*36b00*/  LDC R155, c[0x0][0x278] ;  /* 0x00009e00ff9b7b82 */ /* 0x000e220000000800 */
[----:B------:R-:W-:-:S07]  /*36b10*/  IMAD R11, R221, 0x298, RZ ;  /* 0x00000298dd0b7824 */ /* 0x000fce00078e02ff */
[----:B------:R-:W3:Y:S01]  /*36b20*/  LDC R221, c[0x0][0x278] ;  /* 0x00009e00ffdd7b82 */ /* 0x000ee20000000800 */
[----:B------:R-:W-:-:S07]  /*36b30*/  IMAD R14, R237, 0x296, RZ ;  /* 0x00000296ed0e7824 */ /* 0x000fce00078e02ff */
[----:B------:R-:W3:Y:S01]  /*36b40*/  LDC R18, c[0x0][0x278] ;  /* 0x00009e00ff127b82 */ /* 0x000ee20000000800 */
[----:B------:R-:W-:Y:S01]  /*36b50*/  IADD3 RZ, P5, R14, R2, RZ ;  /* 0x000000020eff7210 */ /* 0x000fe20007fbe0ff */
[----:B-1----:R-:W-:-:S06]  /*36b60*/  IMAD R152, R10, 0x14c, RZ ;  /* 0x0000014c0a987824 */ /* 0x002fcc00078e02ff */
[----:B------:R-:W1:Y:S01]  /*36b70*/  LDC R223, c[0x0][0x278] ;  /* 0x00009e00ffdf7b82 */ /* 0x000e620000000800 */
[----:B----4-:R-:W-:Y:S02]  /*36b80*/  IMAD R154, R15, 0x14e, RZ ;  /* 0x0000014e0f9a7824 */ /* 0x010fe400078e02ff */
[----:B------:R-:W-:Y:S01]  /*36b90*/  IMAD R7, R157, 0xc5, RZ ;  /* 0x000000c59d077824 */ /* 0x000fe200078e02ff */
[----:B------:R-:W-:-:S04]  /*36ba0*/  LEA.HI.X.SX32 R157, R153, R3, 0x1, P5 ;  /* 0x00000003999d7211 */ /* 0x000fc800028f0eff */
[----:B------:R-:W4:Y:S01]  /*36bb0*/  LDC R225, c[0x0][0x278] ;  /* 0x00009e00ffe17b82 */ /* 0x000f220000000800 */
[-C--:B------:R-:W-:Y:S01]  /*36bc0*/  IADD3 R152, P5, R152, R2.reuse, RZ ;  /* 0x0000000298987210 */ /* 0x080fe20007fbe0ff */
[----:B0-----:R-:W-:Y:S01]  /*36bd0*/  IMAD R155, R155, 0xa7, RZ ;  /* 0x000000a79b9b7824 */ /* 0x001fe200078e02ff */
[----:B------:R-:W-:Y:S01]  /*36be0*/  IADD3 R154, P6, R154, R2, RZ ;  /* 0x000000029a9a7210 */ /* 0x000fe20007fde0ff */
[----:B--2---:R-:W-:Y:S01]  /*36bf0*/  IMAD R5, R19, 0x2a, RZ ;  /* 0x0000002a13057824 */ /* 0x004fe200078e02ff */
[-C--:B------:R-:W-:Y:S01]  /*36c00*/  LEA.HI.X.SX32 R153, R4, R3.reuse, 0x1, P5 ;  /* 0x0000000304997211 */ /* 0x080fe200028f0eff */
[----:B------:R0:W-:Y:S01]  /*36c10*/  STL [R1+0x24], R157 ;  /* 0x0000249d01007387 */ /* 0x0001e20000100800 */
[----:B------:R-:W-:Y:S01]  /*36c20*/  LEA.HI.X.SX32 R155, R155, R3, 0x1, P6 ;  /* 0x000000039b9b7211 */ /* 0x000fe200030f0eff */
[----:B---3--:R-:W-:Y:S01]  /*36c30*/  IMAD R6, R221, 0x54, RZ ;  /* 0x00000054dd067824 */ /* 0x008fe200078e02ff */
[----:B------:R-:W2:Y:S01]  /*36c40*/  LDC R229, c[0x0][0x278] ;  /* 0x00009e00ffe57b82 */ /* 0x000ea20000000800 */
[----:B------:R-:W-:Y:S01]  /*36c50*/  IMAD R150, R18, 0x15, RZ ;  /* 0x0000001512967824 */ /* 0x000fe200078e02ff */
[----:B0-----:R-:W3:Y:S06]  /*36c60*/  LDL.LU.64 R156, [R1+0x10b0] ;  /* 0x0010b000019c7983 */ /* 0x001eec0000300a00 */
[----:B------:R-:W0:Y:S01]  /*36c70*/  LDC R232, c[0x0][0x278] ;  /* 0x00009e00ffe87b82 */ /* 0x000e220000000800 */
[----:B------:R4:W-:Y:S01]  /*36c80*/  STL.64 [R1+0x1a8], R158 ;  /* 0x0001a89e01007387 */ /* 0x0009e20000100a00 */
[----:B-1----:R-:W-:-:S02]  /*36c90*/  IMAD R10, R223, 0xa8, RZ ;  /* 0x000000a8df0a7824 */ /* 0x002fc400078e02ff */
[----:B----4-:R-:W-:-:S04]  /*36ca0*/  IMAD R149, R225, 0x150, RZ ;  /* 0x00000150e1957824 */ /* 0x010fc800078e02ff */
[----:B------:R-:W1:Y:S01]  /*36cb0*/  LDC R227, c[0x0][0x278] ;  /* 0x00009e00ffe37b82 */ /* 0x000e620000000800 */
[----:B------:R-:W4:Y:S07]  /*36cc0*/  LDL.LU.64 R158, [R1+0x10a8] ;  /* 0x0010a800019e7983 */ /* 0x000f2e0000300a00 */
[----:B------:R-:W1:Y:S01]  /*36cd0*/  LDC R235, c[0x0][0x278] ;  /* 0x00009e00ffeb7b82 */ /* 0x000e620000000800 */
[----:B------:R2:W-:Y:S04]  /*36ce0*/  STL.64 [R1+0x888], R152 ;  /* 0x0008889801007387 */ /* 0x0005e80000100a00 */
[----:B------:R0:W-:Y:S01]  /*36cf0*/  STL.64 [R1+0x880], R154 ;  /* 0x0008809a01007387 */ /* 0x0001e20000100a00 */
[-C--:B------:R-:W-:Y:S01]  /*36d00*/  IADD3 RZ, P4, R11, R2.reuse, RZ ;  /* 0x000000020bff7210 */ /* 0x080fe20007f9e0ff */
[----:B--2---:R-:W-:Y:S01]  /*36d10*/  IMAD R148, R229, 0x152, RZ ;  /* 0x00000152e5947824 */ /* 0x004fe200078e02ff */
[----:B------:R-:W2:Y:S01]  /*36d20*/  LDC R239, c[0x0][0x278] ;  /* 0x00009e00ffef7b82 */ /* 0x000ea20000000800 */
[----:B------:R-:W-:-:S07]  /*36d30*/  IADD3 R152, P5, R5, R2, RZ ;  /* 0x0000000205987210 */ /* 0x000fce0007fbe0ff */
[----:B------:R-:W2:Y:S01]  /*36d40*/  LDC R240, c[0x0][0x278] ;  /* 0x00009e00fff07b82 */ /* 0x000ea20000000800 */
[-C--:B0-----:R-:W-:Y:S02]  /*36d50*/  IADD3 R154, P6, R6, R2.reuse, RZ ;  /* 0x00000002069a7210 */ /* 0x081fe40007fde0ff */
[-C--:B------:R-:W-:Y:S02]  /*36d60*/  LEA.HI.X.SX32 R153, R150, R3.reuse, 0x1, P5 ;  /* 0x0000000396997211 */ /* 0x080fe400028f0eff */
[----:B------:R-:W-:Y:S02]  /*36d70*/  LEA.HI.X.SX32 R155, R5, R3, 0x1, P6 ;  /* 0x00000003059b7211 */ /* 0x000fe400030f0eff */
[----:B------:R-:W-:Y:S01]  /*36d80*/  IADD3 R150, P5, R10, R2, RZ ;  /* 0x000000020a967210 */ /* 0x000fe20007fbe0ff */
[----:B------:R0:W-:Y:S01]  /*36d90*/  STL.64 [R1+0x398], R152 ;  /* 0x0003989801007387 */ /* 0x0001e20000100a00 */
[----:B------:R-:W-:Y:S01]  /*36da0*/  IMAD R11, R232, 0xaa, RZ ;  /* 0x000000aae80b7824 */ /* 0x000fe200078e02ff */
[----:B------:R-:W2:Y:S01]  /*36db0*/  LDC R248, c[0x0][0x278] ;  /* 0x00009e00fff87b82 */ /* 0x000ea20000000800 */
[----:B------:R-:W-:-:S02]  /*36dc0*/  MOV R4, R150 ;  /* 0x0000009600047202 */ /* 0x000fc40000000f00 */
[----:B------:R-:W-:Y:S01]  /*36dd0*/  MOV R5, R151 ;  /* 0x0000009700057202 */ /* 0x000fe20000000f00 */
[----:B-1----:R-:W-:Y:S02]  /*36de0*/  IMAD R145, R227, 0xa9, RZ ;  /* 0x000000a9e3917824 */ /* 0x002fe400078e02ff */
[----:B------:R-:W-:Y:S02]  /*36df0*/  IMAD R144, R235, 0x154, RZ ;  /* 0x00000154eb907824 */ /* 0x000fe400078e02ff */
[----:B------:R-:W1:Y:S01]  /*36e00*/  LDC R249, c[0x0][0x278] ;  /* 0x00009e00fff97b82 */ /* 0x000e620000000800 */
[----:B0-----:R-:W4:Y:S04]  /*36e10*/  LDL.LU.64 R152, [R1+0x10a0] ;  /* 0x0010a00001987983 */ /* 0x001f280000300a00 */
[----:B------:R0:W-:Y:S01]  /*36e20*/  STL.64 [R1+0x2f0], R154 ;  /* 0x0002f09a01007387 */ /* 0x0001e20000100a00 */
[----:B------:R-:W-:-:S02]  /*36e30*/  LEA.HI.X.SX32 R5, R6, R3, 0x1, P5 ;  /* 0x0000000306057211 */ /* 0x000fc400028f0eff */
[----:B------:R-:W1:Y:S08]  /*36e40*/  LDC R4, c[0x0][0x278] ;  /* 0x00009e00ff047b82 */ /* 0x000e700000000800 */
[----:B------:R-:W1:Y:S01]  /*36e50*/  LDC R6, c[0x0][0x278] ;  /* 0x00009e00ff067b82 */ /* 0x000e620000000800 */
[----:B0-----:R-:W4:Y:S04]  /*36e60*/  LDL.LU.64 R154, [R1+0x1098] ;  /* 0x00109800019a7983 */ /* 0x001f280000300a00 */
[----:B------:R0:W-:Y:S01]  /*36e70*/  STL [R1+0x1a0], R150 ;  /* 0x0001a09601007387 */ /* 0x0001e20000100800 */
[----:B--2---:R-:W-:Y:S01]  /*36e80*/  IMAD R14, R239, 0x56, RZ ;  /* 0x00000056ef0e7824 */ /* 0x004fe200078e02ff */
[-C--:B------:R-:W-:Y:S01]  /*36e90*/  IADD3 R148, P5, R148, R2.reuse, RZ ;  /* 0x0000000294947210 */ /* 0x080fe20007fbe0ff */
[----:B------:R-:W-:Y:S01]  /*36ea0*/  IMAD R15, R240, 0xac, RZ ;  /* 0x000000acf00f7824 */ /* 0x000fe200078e02ff */
[----:B------:R-:W2:Y:S01]  /*36eb0*/  LDC R223, c[0x0][0x278] ;  /* 0x00009e00ffdf7b82 */ /* 0x000ea20000000800 */
[----:B0-----:R-:W-:Y:S01]  /*36ec0*/  IADD3 R150, P6, R149, R2, RZ ;  /* 0x0000000295967210 */ /* 0x001fe20007fde0ff */
[----:B-1----:R-:W-:-:S06]  /*36ed0*/  IMAD R4, R4, 0x156, RZ ;  /* 0x0000015604047824 */ /* 0x002fcc00078e02ff */
[----:B------:R-:W0:Y:S01]  /*36ee0*/  LDC R227, c[0x0][0x278] ;  /* 0x00009e00ffe37b82 */ /* 0x000e220000000800 */
[----:B------:R-:W-:-:S05]  /*36ef0*/  LEA.HI.X.SX32 R151, R10, R3, 0x1, P6 ;  /* 0x000000030a977211 */ /* 0x000fca00030f0eff */
[----:B------:R-:W-:Y:S01]  /*36f00*/  STL.64 [R1+0x878], R150 ;  /* 0x0008789601007387 */ /* 0x000fe20000100a00 */
[----:B------:R-:W-:Y:S01]  /*36f10*/  IMAD R6, R6, 0xab, RZ ;  /* 0x000000ab06067824 */ /* 0x000fe200078e02ff */
[----:B------:R-:W1:Y:S02]  /*36f20*/  LDC R225, c[0x0][0x278] ;  /* 0x00009e00ffe17b82 */ /* 0x000e640000000800 */
[----:B------:R2:W-:Y:S01]  /*36f30*/  STL [R1+0x1a4], R5 ;  /* 0x0001a40501007387 */ /* 0x0005e20000100800 */
[----:B------:R-:W-:Y:S01]  /*36f40*/  IMAD R18, R248, 0x6, RZ ;  /* 0x00000006f8127824 */ /* 0x000fe200078e02ff */
[----:B------:R-:W-:Y:S01]  /*36f50*/  LEA.HI.X.SX32 R149, R145, R3, 0x1, P5 ;  /* 0x0000000391957211 */ /* 0x000fe200028f0eff */
[----:B------:R-:W-:Y:S02]  /*36f60*/  IMAD R221, R251, 0xe, RZ ;  /* 0x0000000efbdd7824 */ /* 0x000fe400078e02ff */
[----:B------:R-:W-:Y:S01]  /*36f70*/  IMAD R19, R249, 0xc, RZ ;  /* 0x0000000cf9137824 */ /* 0x000fe200078e02ff */
[----:B------:R-:W3:Y:S08]  /*36f80*/  LDC R231, c[0x0][0x278] ;  /* 0x00009e00ffe77b82 */ /* 0x000ef00000000800 */
[----:B--2---:R-:W2:Y:S01]  /*36f90*/  LDC R5, c[0x0][0x278] ;  /* 0x00009e00ff057b82 */ /* 0x004ea20000000800 */
[----:B------:R-:W-:-:S02]  /*36fa0*/  IADD3 R150, P6, R11, R2, RZ ;  /* 0x000000020b967210 */ /* 0x000fc40007fde0ff */
[----:B------:R-:W-:Y:S01]  /*36fb0*/  IADD3 R144, P5, R144, R2, RZ ;  /* 0x0000000290907210 */ /* 0x000fe20007fbe0ff */
[----:B------:R0:W-:Y:S03]  /*36fc0*/  STL.64 [R1+0x870], R148 ;  /* 0x0008709401007387 */ /* 0x0001e60000100a00 */
[----:B------:R-:W-:Y:S01]  /*36fd0*/  LEA.HI.X.SX32 R145, R11, R3, 0x1, P5 ;  /* 0x000000030b917211 */ /* 0x000fe200028f0eff */
[----:B------:R-:W-:Y:S01]  /*36fe0*/  IMAD R223, R223, 0x16, RZ ;  /* 0x00000016dfdf7824 */ /* 0x000fe200078e02ff */
[----:B------:R-:W3:Y:S01]  /*36ff0*/  LDC R229, c[0x0][0x278] ;  /* 0x00009e00ffe57b82 */ /* 0x000ee20000000800 */
[----:B0-----:R-:W4:Y:S01]  /*37000*/  LDL.LU.64 R148, [R1+0x1090] ;  /* 0x0010900001947983 */ /* 0x001f220000300a00 */
[----:B------:R-:W-:-:S06]  /*37010*/  IMAD R227, R227, 0x1a, RZ ;  /* 0x0000001ae3e37824 */ /* 0x000fcc00078e02ff */
[----:B------:R-:W0:Y:S01]  /*37020*/  LDC R235, c[0x0][0x278] ;  /* 0x00009e00ffeb7b82 */ /* 0x000e220000000800 */
[----:B--2---:R-:W-:Y:S02]  /*37030*/  IMAD R5, R5, 0x55, RZ ;  /* 0x0000005505057824 */ /* 0x004fe400078e02ff */
[----:B-1----:R-:W-:-:S05]  /*37040*/  IMAD R225, R225, 0x18, RZ ;  /* 0x00000018e1e17824 */ /* 0x002fca00078e02ff */
[----:B------:R-:W1:Y:S01]  /*37050*/  LDC R232, c[0x0][0x278] ;  /* 0x00009e00ffe87b82 */ /* 0x000e620000000800 */
[----:B------:R-:W-:Y:S02]  /*37060*/  LEA.HI.X.SX32 R151, R5, R3, 0x1, P6 ;  /* 0x0000000305977211 */ /* 0x000fe400030f0eff */
[----:B------:R-:W-:-:S04]  /*37070*/  IADD3 R4, P6, R4, R2, RZ ;  /* 0x0000000204047210 */ /* 0x000fc80007fde0ff */
[----:B------:R-:W-:Y:S01]  /*37080*/  LEA.HI.X.SX32 R5, R6, R3, 0x1, P6 ;  /* 0x0000000306057211 */ /* 0x000fe200030f0eff */
[----:B------:R2:W-:Y:S01]  /*37090*/  STL.64 [R1+0x198], R150 ;  /* 0x0001989601007387 */ /* 0x0005e20000100a00 */
[----:B------:R-:W0:Y:S08]  /*370a0*/  LDC R6, c[0x0][0x278] ;  /* 0x00009e00ff067b82 */ /* 0x000e300000000800 */
[----:B------:R-:W1:Y:S01]  /*370b0*/  LDC R237, c[0x0][0x278] ;  /* 0x00009e00ffed7b82 */ /* 0x000e620000000800 */
[----:B--2---:R-:W2:Y:S04]  /*370c0*/  LDL.LU.64 R150, [R1+0x1088] ;  /* 0x0010880001967983 */ /* 0x004ea80000300a00 */
[----:B------:R-:W-:Y:S03]  /*370d0*/  STL.64 [R1+0x868], R144 ;  /* 0x0008689001007387 */ /* 0x000fe60000100a00 */
[----:B------:R-:W1:Y:S01]  /*370e0*/  LDC R236, c[0x0][0x278] ;  /* 0x00009e00ffec7b82 */ /* 0x000e620000000800 */
[----:B------:R0:W-:Y:S07]  /*370f0*/  STL.64 [R1+0x860], R4 ;  /* 0x0008600401007387 */ /* 0x0001ee0000100a00 */
[----:B------:R-:W1:Y:S08]  /*37100*/  LDC R239, c[0x0][0x278] ;  /* 0x00009e00ffef7b82 */ /* 0x000e700000000800 */
[----:B0-----:R-:W0:Y:S08]  /*37110*/  LDC R5, c[0x0][0x278] ;  /* 0x00009e00ff057b82 */ /* 0x001e300000000800 */
[----:B------:R-:W3:Y:S01]  /*37120*/  LDC R4, c[0x0][0x278] ;  /* 0x00009e00ff047b82 */ /* 0x000ee20000000800 */
[----:B------:R-:W-:-:S02]  /*37130*/  IADD3 R144, P5, R14, R2, RZ ;  /* 0x000000020e907210 */ /* 0x000fc40007fbe0ff */
[----:B------:R-:W-:-:S04]  /*37140*/  IADD3 R10, P6, R15, R2, RZ ;  /* 0x000000020f0a7210 */ /* 0x000fc80007fde0ff */
[----:B------:R-:W-:Y:S01]  /*37150*/  LEA.HI.X.SX32 R11, R14, R3, 0x1, P6 ;  /* 0x000000030e0b7211 */ /* 0x000fe200030f0eff */
[----:B------:R-:W1:Y:S01]  /*37160*/  LDC R238, c[0x0][0x278] ;  /* 0x00009e00ffee7b82 */ /* 0x000e620000000800 */
[----:B0-----:R-:W-:-:S07]  /*37170*/  IMAD R5, R5, 0x2b, RZ ;  /* 0x0000002b05057824 */ /* 0x001fce00078e02ff */
[----:B------:R-:W0:Y:S01]  /*37180*/  LDC R240, c[0x0][0x278] ;  /* 0x00009e00fff07b82 */ /* 0x000e220000000800 */
[----:B------:R-:W-:Y:S01]  /*37190*/  LEA.HI.X.SX32 R145, R5, R3, 0x1, P5 ;  /* 0x0000000305917211 */ /* 0x000fe200028f0eff */
[----:B---3--:R-:W-:-:S06]  /*371a0*/  IMAD R4, R4, 0x158, RZ ;  /* 0x0000015804047824 */ /* 0x008fcc00078e02ff */
[----:B------:R-:W3:Y:S01]  /*371b0*/  LDC R242, c[0x0][0x278] ;  /* 0x00009e00fff27b82 */ /* 0x000ee20000000800 */
[----:B------:R1:W-:Y:S01]  /*371c0*/  STL.64 [R1+0x2e8], R144 ;  /* 0x0002e89001007387 */ /* 0x0003e20000100a00 */
[----:B------:R-:W-:Y:S01]  /*371d0*/  IMAD R6, R6, 0x3, RZ ;  /* 0x0000000306067824 */ /* 0x000fe200078e02ff */
[----:B------:R-:W-:-:S04]  /*371e0*/  IADD3 R4, P5, R4, R2, RZ ;  /* 0x0000000204047210 */ /* 0x000fc80007fbe0ff */
[----:B------:R-:W-:Y:S01]  /*371f0*/  LEA.HI.X.SX32 R5, R15, R3, 0x1, P5 ;  /* 0x000000030f057211 */ /* 0x000fe200028f0eff */
[----:B------:R-:W3:Y:S01]  /*37200*/  LDC R247, c[0x0][0x278] ;  /* 0x00009e00fff77b82 */ /* 0x000ee20000000800 */
[----:B-1----:R-:W2:Y:S04]  /*37210*/  LDL.LU.64 R144, [R1+0x1080] ;  /* 0x0010800001907983 */ /* 0x002ea80000300a00 */
[----:B------:R1:W-:Y:S03]  /*37220*/  STL.64 [R1+0x190], R10 ;  /* 0x0001900a01007387 */ /* 0x0003e60000100a00 */
[----:B------:R-:W3:Y:S01]  /*37230*/  LDC R248, c[0x0][0x278] ;  /* 0x00009e00fff87b82 */ /* 0x000ee20000000800 */
[----:B------:R-:W-:Y:S07]  /*37240*/  STL.64 [R1+0x858], R4 ;  /* 0x0008580401007387 */ /* 0x000fee0000100a00 */
[----:B------:R-:W3:Y:S01]  /*37250*/  LDC R249, c[0x0][0x278] ;  /* 0x00009e00fff97b82 */ /* 0x000ee20000000800 */
[----:B-1----:R-:W-:-:S04]  /*37260*/  IADD3 R10, P6, R18, R2, RZ ;  /* 0x00000002120a7210 */ /* 0x002fc80007fde0ff */
[----:B------:R-:W-:-:S03]  /*37270*/  LEA.HI.X.SX32 R11, R6, R3, 0x1, P6 ;  /* 0x00000003060b7211 */ /* 0x000fc600030f0eff */
[----:B------:R-:W1:Y:S02]  /*37280*/  LDC R146, c[0x0][0x278] ;  /* 0x00009e00ff927b82 */ /* 0x000e640000000800 */
[----:B------:R0:W-:Y:S06]  /*37290*/  STL.64 [R1+0x428], R10 ;  /* 0x0004280a01007387 */ /* 0x0001ec0000100a00 */
[----:B------:R-:W3:Y:S08]  /*372a0*/  LDC R6, c[0x0][0x278] ;  /* 0x00009e00ff067b82 */ /* 0x000ef00000000800 */
[----:B0-----:R-:W0:Y:S01]  /*372b0*/  LDC R11, c[0x0][0x278] ;  /* 0x00009e00ff0b7b82 */ /* 0x001e220000000800 */
[----:B------:R-:W-:-:S07]  /*372c0*/  IADD3 R14, P6, R221, R2, RZ ;  /* 0x00000002dd0e7210 */ /* 0x000fce0007fde0ff */
[----:B------:R-:W1:Y:S08]  /*372d0*/  LDC R10, c[0x0][0x278] ;  /* 0x00009e00ff0a7b82 */ /* 0x000e700000000800 */
[----:B------:R-:W4:Y:S01]  /*372e0*/  LDC R141, c[0x0][0x278] ;  /* 0x00009e00ff8d7b82 */ /* 0x000f220000000800 */
[----:B0-----:R-:W-:-:S07]  /*372f0*/  IMAD R11, R11, 0x7, RZ ;  /* 0x000000070b0b7824 */ /* 0x001fce00078e02ff */
[----:B------:R-:W0:Y:S01]  /*37300*/  LDC R143, c[0x0][0x278] ;  /* 0x00009e00ff8f7b82 */ /* 0x000e220000000800 */
[----:B------:R-:W-:Y:S01]  /*37310*/  LEA.HI.X.SX32 R15, R11, R3, 0x1, P6 ;  /* 0x000000030b0f7211 */ /* 0x000fe200030f0eff */
[----:B---3--:R-:W-:-:S06]  /*37320*/  IMAD R11, R6, 0xcb, RZ ;  /* 0x000000cb060b7824 */ /* 0x008fcc00078e02ff */
[----:B------:R-:W3:Y:S01]  /*37330*/  LDC R6, c[0x0][0x278] ;  /* 0x00009e00ff067b82 */ /* 0x000ee20000000800 */
[----:B------:R-:W-:-:S04]  /*37340*/  IADD3 R4, P5, R19, R2, RZ ;  /* 0x0000000213047210 */ /* 0x000fc80007fbe0ff */
[----:B------:R-:W-:Y:S01]  /*37350*/  LEA.HI.X.SX32 R5, R18, R3, 0x1, P5 ;  /* 0x0000000312057211 */ /* 0x000fe200028f0eff */
[----:B-1----:R-:W-:Y:S02]  /*37360*/  IMAD R10, R10, 0xb, RZ ;  /* 0x0000000b0a0a7824 */ /* 0x002fe400078e02ff */
[----:B------:R-:W1:Y:S02]  /*37370*/  LDC R147, c[0x0][0x278] ;  /* 0x00009e00ff937b82 */ /* 0x000e640000000800 */
[----:B------:R0:W-:Y:S06]  /*37380*/  STL.64 [R1+0x410], R4 ;  /* 0x0004100401007387 */ /* 0x0001ec0000100a00 */
[----:B------:R-:W1:Y:S01]  /*37390*/  LDC R140, c[0x0][0x278] ;  /* 0x00009e00ff8c7b82 */ /* 0x000e620000000800 */
[----:B0-----:R-:W-:-:S07]  /*373a0*/  IADD3 R4, P5, R223, R2, RZ ;  /* 0x00000002df047210 */ /* 0x001fce0007fbe0ff */
[----:B------:R-:W0:Y:S01]  /*373b0*/  LDC R139, c[0x0][0x278] ;  /* 0x00009e00ff8b7b82 */ /* 0x000e220000000800 */
[----:B------:R-:W-:Y:S01]  /*373c0*/  LEA.HI.X.SX32 R5, R10, R3, 0x1, P5 ;  /* 0x000000030a057211 */ /* 0x000fe200028f0eff */
[----:B---3--:R-:W-:-:S06]  /*373d0*/  IMAD R10, R6, 0xd, RZ ;  /* 0x0000000d060a7824 */ /* 0x008fcc00078e02ff */
[----:B------:R-:W3:Y:S01]  /*373e0*/  LDC R6, c[0x0][0x278] ;  /* 0x00009e00ff067b82 */ /* 0x000ee20000000800 */
[----:B------:R-:W-:Y:S04]  /*373f0*/  STL.64 [R1+0x408], R14 ;  /* 0x0004080e01007387 */ /* 0x000fe80000100a00 */
[----:B------:R4:W-:Y:S03]  /*37400*/  STL.64 [R1+0x3e8], R4 ;  /* 0x0003e80401007387 */ /* 0x0009e60000100a00 */
[----:B------:R-:W0:Y:S08]  /*37410*/  LDC R142, c[0x0][0x278] ;  /* 0x00009e00ff8e7b82 */ /* 0x000e300000000800 */
[----:B------:R-:W2:Y:S01]  /*37420*/  LDC R137, c[0x0][0x278] ;  /* 0x00009e00ff897b82 */ /* 0x000ea20000000800 */
[----:B----4-:R-:W-:-:S04]  /*37430*/  IADD3 R4, P5, R227, R2, RZ ;  /* 0x00000002e3047210 */ /* 0x010fc80007fbe0ff */
[----:B------:R-:W-:Y:S01]  /*37440*/  LEA.HI.X.SX32 R5, R10, R3, 0x1, P5 ;  /* 0x000000030a057211 */ /* 0x000fe200028f0eff */
[----:B---3--:R-:W-:Y:S02]  /*37450*/  IMAD R10, R6, 0xf, RZ ;  /* 0x0000000f060a7824 */ /* 0x008fe400078e02ff */
[----:B------:R-:W3:Y:S08]  /*37460*/  LDC R131, c[0x0][0x278] ;  /* 0x00009e00ff837b82 */ /* 0x000ef00000000800 */
[----:B------:R-:W4:Y:S01]  /*37470*/  LDC R6, c[0x0][0x278] ;  /* 0x00009e00ff067b82 */ /* 0x000f220000000800 */
[----:B------:R-:W-:Y:S01]  /*37480*/  IADD3 R14, P6, R225, R2, RZ ;  /* 0x00000002e10e7210 */ /* 0x000fe20007fde0ff */
[----:B------:R-:W-:-:S03]  /*37490*/  IMAD R231, R231, 0x1e, RZ ;  /* 0x0000001ee7e77824 */ /* 0x000fc600078e02ff */
[----:B------:R-:W-:-:S03]  /*374a0*/  LEA.HI.X.SX32 R15, R19, R3, 0x1, P6 ;  /* 0x00000003130f7211 */ /* 0x000fc600030f0eff */
[----:B------:R-:W3:Y:S02]  /*374b0*/  LDC R133, c[0x0][0x278] ;  /* 0x00009e00ff857b82 */ /* 0x000ee40000000800 */
[----:B------:R-:W-:Y:S04]  /*374c0*/  STL.64 [R1+0x3e0], R14 ;  /* 0x0003e00e01007387 */ /* 0x000fe80000100a00 */
[----:B------:R1:W-:Y:S01]  /*374d0*/  STL.64 [R1+0x3d8], R4 ;  /* 0x0003d80401007387 */ /* 0x0003e20000100a00 */
[----:B------:R-:W-:Y:S01]  /*374e0*/  IMAD R229, R229, 0x1c, RZ ;  /* 0x0000001ce5e57824 */ /* 0x000fe200078e02ff */
[----:B------:R-:W3:Y:S08]  /*374f0*/  LDC R123, c[0x0][0x278] ;  /* 0x00009e00ff7b7b82 */ /* 0x000ef00000000800 */
[----:B------:R-:W3:Y:S01]  /*37500*/  LDC R127, c[0x0][0x278] ;  /* 0x00009e00ff7f7b82 */ /* 0x000ee20000000800 */
[----:B-1----:R-:W-:-:S04]  /*37510*/  IADD3 R4, P5, R231, R2, RZ ;  /* 0x00000002e7047210 */ /* 0x002fc80007fbe0ff */
[----:B------:R-:W-:Y:S01]  /*37520*/  LEA.HI.X.SX32 R5, R10, R3, 0x1, P5 ;  /* 0x000000030a057211 */ /* 0x000fe200028f0eff */
[----:B----4-:R-:W-:Y:S02]  /*37530*/  IMAD R10, R6, 0x17, RZ ;  /* 0x00000017060a7824 */ /* 0x010fe400078e02ff */
[----:B------:R-:W1:Y:S08]  /*37540*/  LDC R119, c[0x0][0x278] ;  /* 0x00009e00ff777b82 */ /* 0x000e700000000800 */
[----:B------:R-:W4:Y:S01]  /*37550*/  LDC R6, c[0x0][0x278] ;  /* 0x00009e00ff067b82 */ /* 0x000f220000000800 */
[----:B------:R-:W-:Y:S01]  /*37560*/  IADD3 R14, P6, R229, R2, RZ ;  /* 0x00000002e50e7210 */ /* 0x000fe20007fde0ff */
[----:B------:R-:W-:-:S03]  /*37570*/  IMAD R235, R235, 0x2e, RZ ;  /* 0x0000002eebeb7824 */ /* 0x000fc600078e02ff */
[----:B------:R-:W-:Y:S01]  /*37580*/  LEA.HI.X.SX32 R15, R221, R3, 0x1, P6 ;  /* 0x00000003dd0f7211 */ /* 0x000fe200030f0eff */
[----:B------:R-:W-:Y:S02]  /*37590*/  IMAD R232, R232, 0x2c, RZ ;  /* 0x0000002ce8e87824 */ /* 0x000fe400078e02ff */
[----:B------:R-:W-:Y:S01]  /*375a0*/  IMAD R237, R237, 0x32, RZ ;  /* 0x00000032eded7824 */ /* 0x000fe200078e02ff */
[----:B------:R-:W3:Y:S01]  /*375b0*/  LDC R221, c[0x0][0x278] ;  /* 0x00009e00ffdd7b82 */ /* 0x000ee20000000800 */
[----:B------:R-:W-:Y:S04]  /*375c0*/  STL.64 [R1+0x3d0], R14 ;  /* 0x0003d00e01007387 */ /* 0x000fe80000100a00 */
[----:B------:R0:W-:Y:S03]  /*375d0*/  STL.64 [R1+0x3c8], R4 ;  /* 0x0003c80401007387 */ /* 0x0001e60000100a00 */
[----:B------:R-:W1:Y:S08]  /*375e0*/  LDC R107, c[0x0][0x278] ;  /* 0x00009e00ff6b7b82 */ /* 0x000e700000000800 */
[----:B------:R-:W1:Y:S01]  /*375f0*/  LDC R111, c[0x0][0x278] ;  /* 0x00009e00ff6f7b82 */ /* 0x000e620000000800 */
[----:B0-----:R-:W-:-:S04]  /*37600*/  IADD3 R4, P5, R235, R2, RZ ;  /* 0x00000002eb047210 */ /* 0x001fc80007fbe0ff */
[----:B------:R-:W-:Y:S01]  /*37610*/  LEA.HI.X.SX32 R5, R10, R3, 0x1, P5 ;  /* 0x000000030a057211 */ /* 0x000fe200028f0eff */
[----:B----4-:R-:W-:Y:S02]  /*37620*/  IMAD R10, R6, 0x19, RZ ;  /* 0x00000019060a7824 */ /* 0x010fe400078e02ff */
[----:B------:R-:W0:Y:S01]  /*37630*/  LDC R6, c[0x0][0x278] ;  /* 0x00009e00ff067b82 */ /* 0x000e220000000800 */
[----:B------:R-:W-:-:S04]  /*37640*/  IADD3 R14, P6, R232, R2, RZ ;  /* 0x00000002e80e7210 */ /* 0x000fc80007fde0ff */
[----:B------:R-:W-:Y:S01]  /*37650*/  LEA.HI.X.SX32 R15, R223, R3, 0x1, P6 ;  /* 0x00000003df0f7211 */ /* 0x000fe200030f0eff */
[----:B------:R-:W-:Y:S02]  /*37660*/  IMAD R236, R236, 0x30, RZ ;  /* 0x00000030ecec7824 */ /* 0x000fe400078e02ff */
[----:B------:R-:W-:Y:S01]  /*37670*/  IMAD R239, R239, 0x36, RZ ;  /* 0x00000036efef7824 */ /* 0x000fe200078e02ff */
[----:B------:R-:W4:Y:S01]  /*37680*/  LDC R223, c[0x0][0x278] ;  /* 0x00009e00ffdf7b82 */ /* 0x000f220000000800 */
[----:B------:R-:W-:Y:S04]  /*37690*/  STL.64 [R1+0x390], R14 ;  /* 0x0003900e01007387 */ /* 0x000fe80000100a00 */
[----:B------:R2:W-:Y:S03]  /*376a0*/  STL.64 [R1+0x388], R4 ;  /* 0x0003880401007387 */ /* 0x0005e60000100a00 */
[----:B------:R-:W1:Y:S08]  /*376b0*/  LDC R99, c[0x0][0x278] ;  /* 0x00009e00ff637b82 */ /* 0x000e700000000800 */
[----:B------:R-:W1:Y:S01]  /*376c0*/  LDC R103, c[0x0][0x278] ;  /* 0x00009e00ff677b82 */ /* 0x000e620000000800 */
[----:B--2---:R-:W-:-:S04]  /*376d0*/  IADD3 R4, P5, R237, R2, RZ ;  /* 0x00000002ed047210 */ /* 0x004fc80007fbe0ff */
[----:B------:R-:W-:Y:S01]  /*376e0*/  LEA.HI.X.SX32 R5, R10, R3, 0x1, P5 ;  /* 0x000000030a057211 */ /* 0x000fe200028f0eff */
[----:B0-----:R-:W-:Y:S02]  /*376f0*/  IMAD R10, R6, 0x1b, RZ ;  /* 0x0000001b060a7824 */ /* 0x001fe400078e02ff */
[----:B------:R-:W0:Y:S01]  /*37700*/  LDC R6, c[0x0][0x278] ;  /* 0x00009e00ff067b82 */ /* 0x000e220000000800 */
[----:B------:R-:W-:-:S04]  /*37710*/  IADD3 R14, P6, R236, R2, RZ ;  /* 0x00000002ec0e7210 */ /* 0x000fc80007fde0ff */
[----:B------:R-:W-:-:S03]  /*37720*/  LEA.HI.X.SX32 R15, R225, R3, 0x1, P6 ;  /* 0x00000003e10f7211 */ /* 0x000fc600030f0eff */
[----:B------:R-:W2:Y:S02]  /*37730*/  LDC R95, c[0x0][0x278] ;  /* 0x00009e00ff5f7b82 */ /* 0x000ea40000000800 */
[----:B------:R-:W-:Y:S04]  /*37740*/  STL.64 [R1+0x380], R14 ;  /* 0x0003800e01007387 */ /* 0x000fe80000100a00 */
[----:B------:R3:W-:Y:S01]  /*37750*/  STL.64 [R1+0x378], R4 ;  /* 0x0003780401007387 */ /* 0x0007e20000100a00 */
[----:B------:R-:W-:Y:S01]  /*37760*/  IMAD R238, R238, 0x34, RZ ;  /* 0x00000034eeee7824 */ /* 0x000fe200078e02ff */
[----:B------:R-:W2:Y:S08]  /*37770*/  LDC R89, c[0x0][0x278] ;  /* 0x00009e00ff597b82 */ /* 0x000eb00000000800 */
[----:B------:R-:W2:Y:S01]  /*37780*/  LDC R85, c[0x0][0x278] ;  /* 0x00009e00ff557b82 */ /* 0x000ea20000000800 */
[----:B---3--:R-:W-:-:S04]  /*37790*/  IADD3 R4, P5, R239, R2, RZ ;  /* 0x00000002ef047210 */ /* 0x008fc80007fbe0ff */
[----:B------:R-:W-:Y:S01]  /*377a0*/  LEA.HI.X.SX32 R5, R10, R3, 0x1, P5 ;  /* 0x000000030a057211 */ /* 0x000fe200028f0eff */
[----:B0-----:R-:W-:Y:S02]  /*377b0*/  IMAD R10, R6, 0x1d, RZ ;  /* 0x0000001d060a7824 */ /* 0x001fe400078e02ff */
[----:B------:R-:W0:Y:S01]  /*377c0*/  LDC R79, c[0x0][0x278] ;  /* 0x00009e00ff4f7b82 */ /* 0x000e220000000800 */
[----:B------:R-:W-:-:S07]  /*377d0*/  IADD3 R14, P6, R238, R2, RZ ;  /* 0x00000002ee0e7210 */ /* 0x000fce0007fde0ff */
[----:B------:R-:W3:Y:S01]  /*377e0*/  LDC R6, c[0x0][0x278] ;  /* 0x00009e00ff067b82 */ /* 0x000ee20000000800 */
[----:B------:R-:W-:Y:S01]  /*377f0*/  LEA.HI.X.SX32 R15, R227, R3, 0x1, P6 ;  /* 0x00000003e30f7211 */ /* 0x000fe200030f0eff */
[----:B------:R-:W-:Y:S02]  /*37800*/  IMAD R240, R240, 0x38, RZ ;  /* 0x00000038f0f07824 */ /* 0x000fe400078e02ff */
[----:B------:R-:W-:Y:S02]  /*37810*/  IMAD R242, R242, 0x3a, RZ ;  /* 0x0000003af2f27824 */ /* 0x000fe400078e02ff */
[----:B------:R4:W-:Y:S02]  /*37820*/  STL.64 [R1+0x370], R14 ;  /* 0x0003700e01007387 */ /* 0x0009e40000100a00 */
[----:B------:R-:W0:Y:S02]  /*37830*/  LDC R75, c[0x0][0x278] ;  /* 0x00009e00ff4b7b82 */ /* 0x000e240000000800 */
[----:B------:R1:W-:Y:S01]  /*37840*/  STL.64 [R1+0x368], R4 ;  /* 0x0003680401007387 */ /* 0x0003e20000100a00 */
[----:B------:R-:W-:-:S05]  /*37850*/  IMAD R247, R247, 0x3c, RZ ;  /* 0x0000003cf7f77824 */ /* 0x000fca00078e02ff */
[----:B------:R-:W0:Y:S01]  /*37860*/  LDC R69, c[0x0][0x278] ;  /* 0x00009e00ff457b82 */ /* 0x000e220000000800 */
[-C--:B----4-:R-:W-:Y:S02]  /*37870*/  IADD3 R14, P6, R240, R2.reuse, RZ ;  /* 0x00000002f00e7210 */ /* 0x090fe40007fde0ff */
[-C--:B-1----:R-:W-:Y:S02]  /*37880*/  IADD3 R4, P5, R242, R2.reuse, RZ ;  /* 0x00000002f2047210 */ /* 0x082fe40007fbe0ff */
[-C--:B------:R-:W-:Y:S01]  /*37890*/  LEA.HI.X.SX32 R15, R229, R3.reuse, 0x1, P6 ;  /* 0x00000003e50f7211 */ /* 0x080fe200030f0eff */
[----:B------:R-:W-:Y:S01]  /*378a0*/  IMAD R248, R248, 0x3e, RZ ;  /* 0x0000003ef8f87824 */ /* 0x000fe200078e02ff */
[----:B------:R-:W-:Y:S01]  /*378b0*/  LEA.HI.X.SX32 R5, R10, R3, 0x1, P5 ;  /* 0x000000030a057211 */ /* 0x000fe200028f0eff */
[----:B---3--:R-:W-:Y:S01]  /*378c0*/  IMAD R6, R6, 0x1f, RZ ;  /* 0x0000001f06067824 */ /* 0x008fe200078e02ff */
[----:B------:R-:W1:Y:S01]  /*378d0*/  LDC R10, c[0x0][0x278] ;  /* 0x00009e00ff0a7b82 */ /* 0x000e620000000800 */
[----:B------:R3:W-:Y:S04]  /*378e0*/  STL.64 [R1+0x360], R14 ;  /* 0x0003600e01007387 */ /* 0x0007e80000100a00 */
[----:B------:R4:W-:Y:S03]  /*378f0*/  STL.64 [R1+0x358], R4 ;  /* 0x0003580401007387 */ /* 0x0009e60000100a00 */
[----:B------:R-:W0:Y:S01]  /*37900*/  LDC R65, c[0x0][0x278] ;  /* 0x00009e00ff417b82 */ /* 0x000e220000000800 */
[----:B---3--:R-:W-:-:S07]  /*37910*/  IADD3 R14, P6, R247, R2, RZ ;  /* 0x00000002f70e7210 */ /* 0x008fce0007fde0ff */
[----:B------:R-:W3:Y:S01]  /*37920*/  LDC R59, c[0x0][0x278] ;  /* 0x00009e00ff3b7b82 */ /* 0x000ee20000000800 */
[----:B----4-:R-:W-:Y:S02]  /*37930*/  IADD3 R4, P5, R248, R2, RZ ;  /* 0x00000002f8047210 */ /* 0x010fe40007fbe0ff */
[-C--:B------:R-:W-:Y:S02]  /*37940*/  LEA.HI.X.SX32 R15, R231, R3.reuse, 0x1, P6 ;  /* 0x00000003e70f7211 */ /* 0x080fe400030f0eff */
[----:B------:R-:W-:-:S03]  /*37950*/  LEA.HI.X.SX32 R5, R6, R3, 0x1, P5 ;  /* 0x0000000306057211 */ /* 0x000fc600028f0eff */
[----:B------:R-:W-:Y:S01]  /*37960*/  STL.64 [R1+0x350], R14 ;  /* 0x0003500e01007387 */ /* 0x000fe20000100a00 */
[----:B------:R-:W-:Y:S01]  /*37970*/  IMAD R249, R249, 0x58, RZ ;  /* 0x00000058f9f97824 */ /* 0x000fe200078e02ff */
[----:B------:R-:W4:Y:S02]  /*37980*/  LDC R6, c[0x0][0x278] ;  /* 0x00009e00ff067b82 */ /* 0x000f240000000800 */
[----:B------:R2:W-:Y:S06]  /*37990*/  STL.64 [R1+0x348], R4 ;  /* 0x0003480401007387 */ /* 0x0005ec0000100a00 */
[----:B------:R-:W3:Y:S08]  /*379a0*/  LDC R55, c[0x0][0x278] ;  /* 0x00009e00ff377b82 */ /* 0x000ef00000000800 */
[----:B--2---:R-:W2:Y:S08]  /*379b0*/  LDC R5, c[0x0][0x278] ;  /* 0x00009e00ff057b82 */ /* 0x004eb00000000800 */
[----:B------:R-:W1:Y:S01]  /*379c0*/  LDC R4, c[0x0][0x278] ;  /* 0x00009e00ff047b82 */ /* 0x000e620000000800 */
[-C--:B------:R-:W-:Y:S01]  /*379d0*/  IADD3 R14, P6, R249, R2.reuse, RZ ;  /* 0x00000002f90e7210 */ /* 0x080fe20007fde0ff */
[----:B------:R-:W-:Y:S01]  /*379e0*/  IMAD R251, R146, 0x5c, RZ ;  /* 0x0000005c92fb7824 */ /* 0x000fe200078e02ff */
[----:B------:R-:W-:-:S02]  /*379f0*/  IADD3 R18, P5, R250, R2, RZ ;  /* 0x00000002fa127210 */ /* 0x000fc40007fbe0ff */
[----:B------:R-:W-:Y:S01]  /*37a00*/  LEA.HI.X.SX32 R15, R232, R3, 0x1, P6 ;  /* 0x00000003e80f7211 */ /* 0x000fe200030f0eff */
[----:B------:R-:W-:Y:S02]  /*37a10*/  IMAD R141, R141, 0x2f, RZ ;  /* 0x0000002f8d8d7824 */ /* 0x000fe400078e02ff */
[----:B------:R-:W3:Y:S02]  /*37a20*/  LDC R51, c[0x0][0x278] ;  /* 0x00009e00ff337b82 */ /* 0x000ee40000000800 */
[----:B------:R0:W-:Y:S01]  /*37a30*/  STL.64 [R1+0x2e0], R14 ;  /* 0x0002e00e01007387 */ /* 0x0001e20000100a00 */
[----:B--2---:R-:W-:-:S05]  /*37a40*/  IMAD R5, R5, 0x2d, RZ ;  /* 0x0000002d05057824 */ /* 0x004fca00078e02ff */
[----:B------:R-:W2:Y:S01]  /*37a50*/  LDC R47, c[0x0][0x278] ;  /* 0x00009e00ff2f7b82 */ /* 0x000ea20000000800 */
[----:B-1----:R-:W-:Y:S01]  /*37a60*/  IMAD R4, R4, 0x5e, RZ ;  /* 0x0000005e04047824 */ /* 0x002fe200078e02ff */
[----:B0-----:R-:W-:-:S06]  /*37a70*/  IADD3 R14, P6, R251, R2, RZ ;  /* 0x00000002fb0e7210 */ /* 0x001fcc0007fde0ff */
[----:B------:R-:W0:Y:S01]  /*37a80*/  LDC R43, c[0x0][0x278] ;  /* 0x00009e00ff2b7b82 */ /* 0x000e220000000800 */
[-C--:B------:R-:W-:Y:S02]  /*37a90*/  LEA.HI.X.SX32 R19, R5, R3.reuse, 0x1, P5 ;  /* 0x0000000305137211 */ /* 0x080fe400028f0eff */
[----:B------:R-:W-:Y:S02]  /*37aa0*/  IADD3 R4, P5, R4, R2, RZ ;  /* 0x0000000204047210 */ /* 0x000fe40007fbe0ff */
[-C--:B------:R-:W-:Y:S02]  /*37ab0*/  LEA.HI.X.SX32 R15, R235, R3.reuse, 0x1, P6 ;  /* 0x00000003eb0f7211 */ /* 0x080fe400030f0eff */
[----:B------:R-:W-:Y:S01]  /*37ac0*/  LEA.HI.X.SX32 R5, R141, R3, 0x1, P5 ;  /* 0x000000038d057211 */ /* 0x000fe200028f0eff */
[----:B------:R-:W-:Y:S01]  /*37ad0*/  STL.64 [R1+0x2d8], R18 ;  /* 0x0002d81201007387 */ /* 0x000fe20000100a00 */
[----:B------:R-:W1:Y:S03]  /*37ae0*/  LDC R39, c[0x0][0x278] ;  /* 0x00009e00ff277b82 */ /* 0x000e660000000800 */
[----:B------:R-:W-:Y:S04]  /*37af0*/  STL.64 [R1+0x2d0], R14 ;  /* 0x0002d00e01007387 */ /* 0x000fe80000100a00 */
[----:B------:R4:W-:Y:S01]  /*37b00*/  STL.64 [R1+0x2c8], R4 ;  /* 0x0002c80401007387 */ /* 0x0009e20000100a00 */
[----:B------:R-:W1:Y:S08]  /*37b10*/  LDC R31, c[0x0][0x278] ;  /* 0x00009e00ff1f7b82 */ /* 0x000e700000000800 */
[----:B------:R-:W1:Y:S08]  /*37b20*/  LDC R23, c[0x0][0x278] ;  /* 0x00009e00ff177b82 */ /* 0x000e700000000800 */
[----:B----4-:R-:W4:Y:S01]  /*37b30*/  LDC R4, c[0x0][0x278] ;  /* 0x00009e00ff047b82 */ /* 0x010f220000000800 */
[----:B------:R-:W-:-:S07]  /*37b40*/  IMAD R14, R6, 0xd1, RZ ;  /* 0x000000d1060e7824 */ /* 0x000fce00078e02ff */
[----:B------:R-:W3:Y:S01]  /*37b50*/  LDC R6, c[0x0][0x278] ;  /* 0x00009e00ff067b82 */ /* 0x000ee20000000800 */
[----:B------:R-:W-:-:S07]  /*37b60*/  IMAD R146, R143, 0x60, RZ ;  /* 0x000000608f927824 */ /* 0x000fce00078e02ff */
[----:B------:R-:W1:Y:S01]  /*37b70*/  LDC R138, c[0x0][0x278] ;  /* 0x00009e00ff8a7b82 */ /* 0x000e620000000800 */
[----:B----4-:R-:W-:-:S07]  /*37b80*/  IMAD R5, R4, 0x31, RZ ;  /* 0x0000003104057824 */ /* 0x010fce00078e02ff */
[----:B------:R-:W4:Y:S08]  /*37b90*/  LDC R245, c[0x0][0x278] ;  /* 0x00009e00fff57b82 */ /* 0x000f300000000800 */
[----:B------:R-:W2:Y:S01]  /*37ba0*/  LDC R4, c[0x0][0x278] ;  /* 0x00009e00ff047b82 */ /* 0x000ea20000000800 */
[----:B------:R-:W-:Y:S01]  /*37bb0*/  IMAD R225, R147, 0x62, RZ ;  /* 0x0000006293e17824 */ /* 0x000fe200078e02ff */
[----:B------:R-:W-:Y:S01]  /*37bc0*/  IADD3 R146, P6, R146, R2, RZ ;  /* 0x0000000292927210 */ /* 0x000fe20007fde0ff */
[----:B------:R-:W-:-:S03]  /*37bd0*/  IMAD R140, R140, 0x64, RZ ;  /* 0x000000648c8c7824 */ /* 0x000fc600078e02ff */
[-C--:B------:R-:W-:Y:S02]  /*37be0*/  IADD3 R18, P5, R225, R2.reuse, RZ ;  /* 0x00000002e1127210 */ /* 0x080fe40007fbe0ff */
[-C--:B------:R-:W-:Y:S01]  /*37bf0*/  LEA.HI.X.SX32 R147, R236, R3.reuse, 0x1, P6 ;  /* 0x00000003ec937211 */ /* 0x080fe200030f0eff */
[----:B------:R-:W4:Y:S01]  /*37c00*/  LDC R136, c[0x0][0x278] ;  /* 0x00009e00ff887b82 */ /* 0x000f220000000800 */
[----:B------:R-:W-:Y:S02]  /*37c10*/  LEA.HI.X.SX32 R19, R5, R3, 0x1, P5 ;  /* 0x0000000305137211 */ /* 0x000fe400028f0eff */
[----:B------:R-:W-:Y:S01]  /*37c20*/  IADD3 R140, P6, R140, R2, RZ ;  /* 0x000000028c8c7210 */ /* 0x000fe20007fde0ff */
[----:B---3--:R-:W-:-:S03]  /*37c30*/  IMAD R6, R6, 0x66, RZ ;  /* 0x0000006606067824 */ /* 0x008fc600078e02ff */
[----:B------:R-:W-:Y:S01]  /*37c40*/  LEA.HI.X.SX32 R141, R237, R3, 0x1, P6 ;  /* 0x00000003ed8d7211 */ /* 0x000fe200030f0eff */
[----:B------:R-:W3:Y:S01]  /*37c50*/  LDC R135, c[0x0][0x278] ;  /* 0x00009e00ff877b82 */ /* 0x000ee20000000800 */
[----:B--2---:R-:W-:-:S07]  /*37c60*/  IMAD R5, R4, 0x68, RZ ;  /* 0x0000006804057824 */ /* 0x004fce00078e02ff */
[----:B------:R-:W2:Y:S01]  /*37c70*/  LDC R134, c[0x0][0x278] ;  /* 0x00009e00ff867b82 */ /* 0x000ea20000000800 */
[----:B------:R-:W-:-:S07]  /*37c80*/  IADD3 R236, P6, R5, R2, RZ ;  /* 0x0000000205ec7210 */ /* 0x000fce0007fde0ff */
[----:B------:R-:W0:Y:S01]  /*37c90*/  LDC R4, c[0x0][0x278] ;  /* 0x00009e00ff047b82 */ /* 0x000e220000000800 */
[----:B------:R1:W-:Y:S07]  /*37ca0*/  STL.64 [R1+0x2c0], R146 ;  /* 0x0002c09201007387 */ /* 0x0003ee0000100a00 */
[----:B------:R-:W4:Y:S01]  /*37cb0*/  LDC R5, c[0x0][0x278] ;  /* 0x00009e00ff057b82 */ /* 0x000f220000000800 */
[----:B-1----:R-:W2:Y:S07]  /*37cc0*/  LDL.LU.64 R146, [R1+0x1078] ;  /* 0x0010780001927983 */ /* 0x002eae0000300a00 */
[----:B------:R-:W1:Y:S01]  /*37cd0*/  LDC R132, c[0x0][0x278] ;  /* 0x00009e00ff847b82 */ /* 0x000e620000000800 */
[----:B------:R3:W-:Y:S01]  /*37ce0*/  STL.64 [R1+0x2b8], R18 ;  /* 0x0002b81201007387 */ /* 0x0007e20000100a00 */
[----:B------:R-:W-:-:S06]  /*37cf0*/  IMAD R143, R139, 0x33, RZ ;  /* 0x000000338b8f7824 */ /* 0x000fcc00078e02ff */
[----:B------:R-:W1:Y:S01]  /*37d00*/  LDC R129, c[0x0][0x278] ;  /* 0x00009e00ff817b82 */ /* 0x000e620000000800 */
[----:B---3--:R-:W-:-:S07]  /*37d10*/  IADD3 R18, P5, R6, R2, RZ ;  /* 0x0000000206127210 */ /* 0x008fce0007fbe0ff */
[----:B------:R-:W3:Y:S01]  /*37d20*/  LDC R6, c[0x0][0x278] ;  /* 0x00009e00ff067b82 */ /* 0x000ee20000000800 */
[----:B------:R-:W-:Y:S01]  /*37d30*/  LEA.HI.X.SX32 R19, R143, R3, 0x1, P5 ;  /* 0x000000038f137211 */ /* 0x000fe200028f0eff */
[----:B0-----:R-:W-:Y:S01]  /*37d40*/  IMAD R4, R4, 0x6a, RZ ;  /* 0x0000006a04047824 */ /* 0x001fe200078e02ff */
[----:B------:R0:W-:Y:S01]  /*37d50*/  STL.64 [R1+0x2b0], R140 ;  /* 0x0002b08c01007387 */ /* 0x0001e20000100a00 */
[----:B----4-:R-:W-:-:S04]  /*37d60*/  IMAD R5, R5, 0x35, RZ ;  /* 0x0000003505057824 */ /* 0x010fc800078e02ff */
[----:B------:R-:W4:Y:S01]  /*37d70*/  LDC R130, c[0x0][0x278] ;  /* 0x00009e00ff827b82 */ /* 0x000f220000000800 */
[----:B0-----:R-:W4:Y:S07]  /*37d80*/  LDL.LU.64 R140, [R1+0x1070] ;  /* 0x00107000018c7983 */ /* 0x001f2e0000300a00 */
[----:B------:R-:W0:Y:S01]  /*37d90*/  LDC R128, c[0x0][0x278] ;  /* 0x00009e00ff807b82 */ /* 0x000e220000000800 */
[----:B------:R1:W-:Y:S01]  /*37da0*/  STL.64 [R1+0x2a8], R18 ;  /* 0x0002a81201007387 */ /* 0x0003e20000100a00 */
[----:B---3--:R-:W-:-:S06]  /*37db0*/  IMAD R231, R6, 0xd3, RZ ;  /* 0x000000d306e77824 */ /* 0x008fcc00078e02ff */
[----:B------:R-:W3:Y:S01]  /*37dc0*/  LDC R125, c[0x0][0x278] ;  /* 0x00009e00ff7d7b82 */ /* 0x000ee20000000800 */
[----:B-1----:R-:W-:Y:S01]  /*37dd0*/  IMAD R19, R142, 0x6c, RZ ;  /* 0x0000006c8e137824 */ /* 0x002fe200078e02ff */
[----:B------:R-:W-:-:S06]  /*37de0*/  IADD3 R142, P5, R4, R2, RZ ;  /* 0x00000002048e7210 */ /* 0x000fcc0007fbe0ff */
[----:B------:R-:W1:Y:S01]  /*37df0*/  LDC R6, c[0x0][0x278] ;  /* 0x00009e00ff067b82 */ /* 0x000e620000000800 */
[----:B------:R-:W-:-:S07]  /*37e00*/  LEA.HI.X.SX32 R143, R5, R3, 0x1, P5 ;  /* 0x00000003058f7211 */ /* 0x000fce00028f0eff */
[----:B------:R-:W0:Y:S01]  /*37e10*/  LDC R5, c[0x0][0x278] ;  /* 0x00009e00ff057b82 */ /* 0x000e220000000800 */
[----:B------:R-:W-:Y:S01]  /*37e20*/  LEA.HI.X.SX32 R237, R238, R3, 0x1, P6 ;  /* 0x00000003eeed7211 */ /* 0x000fe200030f0eff */
[----:B------:R-:W-:-:S04]  /*37e30*/  IMAD R235, R10, 0x6e, RZ ;  /* 0x0000006e0aeb7824 */ /* 0x000fc800078e02ff */
[----:B------:R3:W-:Y:S02]  /*37e40*/  STL.64 [R1+0x2a0], R236 ;  /* 0x0002a0ec01007387 */ /* 0x0007e40000100a00 */
[----:B------:R-:W0:Y:S02]  /*37e50*/  LDC R10, c[0x0][0x278] ;  /* 0x00009e00ff0a7b82 */ /* 0x000e240000000800 */
[----:B------:R1:W-:Y:S06]  /*37e60*/  STL.64 [R1+0x298], R142 ;  /* 0x0002988e01007387 */ /* 0x0003ec0000100a00 */
[----:B------:R-:W4:Y:S01]  /*37e70*/  LDC R126, c[0x0][0x278] ;  /* 0x00009e00ff7e7b82 */ /* 0x000f220000000800 */
[-C--:B---3--:R-:W-:Y:S01]  /*37e80*/  IADD3 R236, P6, R19, R2.reuse, RZ ;  /* 0x0000000213ec7210 */ /* 0x088fe20007fde0ff */
[----:B-1----:R-:W-:Y:S01]  /*37e90*/  IMAD R6, R6, 0x70, RZ ;  /* 0x0000007006067824 */ /* 0x002fe200078e02ff */
[----:B------:R-:W-:Y:S01]  /*37ea0*/  IADD3 R142, P5, R235, R2, RZ ;  /* 0x00000002eb8e7210 */ /* 0x000fe20007fbe0ff */
[----:B0-----:R-:W-:Y:S01]  /*37eb0*/  IMAD R5, R5, 0x37, RZ ;  /* 0x0000003705057824 */ /* 0x001fe200078e02ff */
[----:B------:R-:W-:-:S03]  /*37ec0*/  LEA.HI.X.SX32 R237, R239, R3, 0x1, P6 ;  /* 0x00000003efed7211 */ /* 0x000fc600030f0eff */
[----:B------:R-:W0:Y:S01]  /*37ed0*/  LDC R124, c[0x0][0x278] ;  /* 0x00009e00ff7c7b82 */ /* 0x000e220000000800 */
[----:B------:R-:W-:Y:S01]  /*37ee0*/  LEA.HI.X.SX32 R143, R5, R3, 0x1, P5 ;  /* 0x00000003058f7211 */ /* 0x000fe200028f0eff */
[----:B------:R1:W-:Y:S06]  /*37ef0*/  STL.64 [R1+0x290], R236 ;  /* 0x000290ec01007387 */ /* 0x0003ec0000100a00 */
[----:B------:R-:W3:Y:S01]  /*37f00*/  LDC R5, c[0x0][0x278] ;  /* 0x00009e00ff057b82 */ /* 0x000ee20000000800 */
[----:B-1----:R-:W-:-:S07]  /*37f10*/  IADD3 R236, P6, R6, R2, RZ ;  /* 0x0000000206ec7210 */ /* 0x002fce0007fde0ff */
[----:B------:R-:W1:Y:S08]  /*37f20*/  LDC R121, c[0x0][0x278] ;  /* 0x00009e00ff797b82 */ /* 0x000e700000000800 */
[----:B------:R-:W0:Y:S01]  /*37f30*/  LDC R6, c[0x0][0x278] ;  /* 0x00009e00ff067b82 */ /* 0x000e220000000800 */
[----:B------:R-:W-:Y:S01]  /*37f40*/  IMAD R18, R10, 0x72, RZ ;  /* 0x000000720a127824 */ /* 0x000fe200078e02ff */
[----:B------:R3:W-:Y:S02]  /*37f50*/  STL.64 [R1+0x288], R142 ;  /* 0x0002888e01007387 */ /* 0x0007e40000100a00 */
[----:B---3--:R-:W-:-:S04]  /*37f60*/  IMAD R5, R5, 0x39, RZ ;  /* 0x0000003905057824 */ /* 0x008fc800078e02ff */
[----:B------:R-:W3:Y:S01]  /*37f70*/  LDC R10, c[0x0][0x278] ;  /* 0x00009e00ff0a7b82 */ /* 0x000ee20000000800 */
[----:B------:R-:W-:-:S07]  /*37f80*/  IADD3 R142, P5, R18, R2, RZ ;  /* 0x00000002128e7210 */ /* 0x000fce0007fbe0ff */
[----:B------:R-:W1:Y:S01]  /*37f90*/  LDC R122, c[0x0][0x278] ;  /* 0x00009e00ff7a7b82 */ /* 0x000e620000000800 */
[----:B------:R-:W-:Y:S01]  /*37fa0*/  LEA.HI.X.SX32 R143, R5, R3, 0x1, P5 ;  /* 0x00000003058f7211 */ /* 0x000fe200028f0eff */
[----:B0-----:R-:W-:-:S06]  /*37fb0*/  IMAD R15, R6, 0x78, RZ ;  /* 0x00000078060f7824 */ /* 0x001fcc00078e02ff */
[----:B------:R-:W0:Y:S08]  /*37fc0*/  LDC R5, c[0x0][0x278] ;  /* 0x00009e00ff057b82 */ /* 0x000e300000000800 */
[----:B------:R-:W1:Y:S01]  /*37fd0*/  LDC R6, c[0x0][0x278] ;  /* 0x00009e00ff067b82 */ /* 0x000e620000000800 */
[----:B---3--:R-:W-:Y:S01]  /*37fe0*/  IMAD R232, R10, 0x76, RZ ;  /* 0x000000760ae87824 */ /* 0x008fe200078e02ff */
[----:B------:R-:W-:Y:S01]  /*37ff0*/  LEA.HI.X.SX32 R237, R240, R3, 0x1, P6 ;  /* 0x00000003f0ed7211 */ /* 0x000fe200030f0eff */
[----:B------:R-:W-:-:S04]  /*38000*/  IMAD R137, R137, 0x74, RZ ;  /* 0x0000007489897824 */ /* 0x000fc800078e02ff */
[----:B------:R3:W-:Y:S01]  /*38010*/  STL.64 [R1+0x280], R236 ;  /* 0x000280ec01007387 */ /* 0x0007e20000100a00 */
[----:B------:R-:W-:Y:S01]  /*38020*/  IMAD R221, R221, 0x3b, RZ ;  /* 0x0000003bdddd7824 */ /* 0x000fe200078e02ff */
[----:B------:R-:W2:Y:S01]  /*38030*/  LDC R240, c[0x0][0x278] ;  /* 0x00009e00fff07b82 */ /* 0x000ea20000000800 */
[----:B0-----:R-:W-:-:S07]  /*38040*/  IMAD R229, R5, 0xd5, RZ ;  /* 0x000000d505e57824 */ /* 0x001fce00078e02ff */
[----:B------:R-:W0:Y:S01]  /*38050*/  LDC R120, c[0x0][0x278] ;  /* 0x00009e00ff787b82 */ /* 0x000e220000000800 */
[----:B-1----:R-:W-:-:S07]  /*38060*/  IMAD R10, R6, 0x7a, RZ ;  /* 0x0000007a060a7824 */ /* 0x002fce00078e02ff */
[----:B------:R-:W1:Y:S08]  /*38070*/  LDC R5, c[0x0][0x278] ;  /* 0x00009e00ff057b82 */ /* 0x000e700000000800 */
[----:B------:R-:W2:Y:S01]  /*38080*/  LDC R6, c[0x0][0x278] ;  /* 0x00009e00ff067b82 */ /* 0x000ea20000000800 */
[----:B---3--:R-:W-:-:S04]  /*38090*/  IADD3 R236, P6, R137, R2, RZ ;  /* 0x0000000289ec7210 */ /* 0x008fc80007fde0ff */
[----:B------:R-:W-:Y:S01]  /*380a0*/  LEA.HI.X.SX32 R237, R242, R3, 0x1, P6 ;  /* 0x00000003f2ed7211 */ /* 0x000fe200030f0eff */
[----:B------:R3:W-:Y:S02]  /*380b0*/  STL.64 [R1+0x278], R142 ;  /* 0x0002788e01007387 */ /* 0x0007e40000100a00 */
[----:B------:R-:W0:Y:S02]  /*380c0*/  LDC R117, c[0x0][0x278] ;  /* 0x00009e00ff757b82 */ /* 0x000e240000000800 */
[----:B------:R3:W-:Y:S06]  /*380d0*/  STL.64 [R1+0x270], R236 ;  /* 0x000270ec01007387 */ /* 0x0007ec0000100a00 */
[----:B------:R-:W0:Y:S01]  /*380e0*/  LDC R118, c[0x0][0x278] ;  /* 0x00009e00ff767b82 */ /* 0x000e220000000800 */
[----:B---3--:R-:W-:-:S02]  /*380f0*/  IADD3 R142, P5, R232, R2, RZ ;  /* 0x00000002e88e7210 */ /* 0x008fc40007fbe0ff */
[-C--:B------:R-:W-:Y:S02]  /*38100*/  IADD3 R236, P6, R15, R2.reuse, RZ ;  /* 0x000000020fec7210 */ /* 0x080fe40007fde0ff */
[-C--:B------:R-:W-:Y:S01]  /*38110*/  LEA.HI.X.SX32 R143, R221, R3.reuse, 0x1, P5 ;  /* 0x00000003dd8f7211 */ /* 0x080fe200028f0eff */
[----:B--2---:R-:W-:Y:S01]  /*38120*/  IMAD R6, R6, 0x7c, RZ ;  /* 0x0000007c06067824 */ /* 0x004fe200078e02ff */
[----:B------:R-:W-:Y:S01]  /*38130*/  LEA.HI.X.SX32 R237, R247, R3, 0x1, P6 ;  /* 0x00000003f7ed7211 */ /* 0x000fe200030f0eff */
[----:B-1----:R-:W-:Y:S01]  /*38140*/  IMAD R5, R5, 0x3d, RZ ;  /* 0x0000003d05057824 */ /* 0x002fe200078e02ff */
[----:B------:R-:W1:Y:S01]  /*38150*/  LDC R221, c[0x0][0x278] ;  /* 0x00009e00ffdd7b82 */ /* 0x000e620000000800 */
[----:B------:R2:W-:Y:S04]  /*38160*/  STL.64 [R1+0x268], R142 ;  /* 0x0002688e01007387 */ /* 0x0005e80000100a00 */
[----:B------:R3:W-:Y:S03]  /*38170*/  STL.64 [R1+0x260], R236 ;  /* 0x000260ec01007387 */ /* 0x0007e60000100a00 */
[----:B------:R-:W0:Y:S01]  /*38180*/  LDC R116, c[0x0][0x278] ;  /* 0x00009e00ff747b82 */ /* 0x000e220000000800 */
[----:B--2---:R-:W-:-:S07]  /*38190*/  IADD3 R142, P5, R10, R2, RZ ;  /* 0x000000020a8e7210 */ /* 0x004fce0007fbe0ff */
[----:B------:R-:W2:Y:S01]  /*381a0*/  LDC R115, c[0x0][0x278] ;  /* 0x00009e00ff737b82 */ /* 0x000ea20000000800 */
[----:B---3--:R-:W-:Y:S02]  /*381b0*/  IADD3 R236, P6, R6, R2, RZ ;  /* 0x0000000206ec7210 */ /* 0x008fe40007fde0ff */
[-C--:B------:R-:W-:Y:S02]  /*381c0*/  LEA.HI.X.SX32 R143, R5, R3.reuse, 0x1, P5 ;  /* 0x00000003058f7211 */ /* 0x080fe400028f0eff */
[----:B------:R-:W-:-:S03]  /*381d0*/  LEA.HI.X.SX32 R237, R248, R3, 0x1, P6 ;  /* 0x00000003f8ed7211 */ /* 0x000fc600030f0eff */
[----:B------:R-:W-:Y:S01]  /*381e0*/  STL.64 [R1+0x258], R142 ;  /* 0x0002588e01007387 */ /* 0x000fe20000100a00 */
[----:B------:R-:W3:Y:S03]  /*381f0*/  LDC R5, c[0x0][0x278] ;  /* 0x00009e00ff057b82 */ /* 0x000ee60000000800 */
[----:B------:R4:W-:Y:S05]  /*38200*/  STL.64 [R1+0x250], R236 ;  /* 0x000250ec01007387 */ /* 0x0009ea0000100a00 */
[----:B------:R-:W2:Y:S01]  /*38210*/  LDC R114, c[0x0][0x278] ;  /* 0x00009e00ff727b82 */ /* 0x000ea20000000800 */
[----:B----4-:R-:W-:-:S07]  /*38220*/  IMAD R236, R223, 0x1ac, RZ ;  /* 0x000001acdfec7824 */ /* 0x010fce00078e02ff */
[----:B------:R-:W4:Y:S08]  /*38230*/  LDC R237, c[0x0][0x278] ;  /* 0x00009e00ffed7b82 */ /* 0x000f300000000800 */
[----:B------:R-:W0:Y:S01]  /*38240*/  LDC R223, c[0x0][0x278] ;  /* 0x00009e00ffdf7b82 */ /* 0x000e220000000800 */
[----:B------:R-:W-:Y:S02]  /*38250*/  IMAD R131, R131, 0xae, RZ ;  /* 0x000000ae83837824 */ /* 0x000fe400078e02ff */
[----:B------:R-:W-:-:S02]  /*38260*/  IMAD R133, R133, 0x7e, RZ ;  /* 0x0000007e85857824 */ /* 0x000fc400078e02ff */
[----:B---3--:R-:W-:Y:S01]  /*38270*/  IMAD R5, R5, 0x57, RZ ;  /* 0x0000005705057824 */ /* 0x008fe200078e02ff */
[-C--:B------:R-:W-:Y:S01]  /*38280*/  IADD3 R238, P6, R131, R2.reuse, RZ ;  /* 0x0000000283ee7210 */ /* 0x080fe20007fde0ff */
[----:B-1----:R-:W-:Y:S01]  /*38290*/  IMAD R221, R221, 0x3f, RZ ;  /* 0x0000003fdddd7824 */ /* 0x002fe200078e02ff */
[----:B------:R-:W-:Y:S01]  /*382a0*/  IADD3 R142, P5, R133, R2, RZ ;  /* 0x00000002858e7210 */ /* 0x000fe20007fbe0ff */
[----:B------:R-:W1:Y:S01]  /*382b0*/  LDC R113, c[0x0][0x278] ;  /* 0x00009e00ff717b82 */ /* 0x000e620000000800 */
[----:B------:R-:W-:-:S07]  /*382c0*/  LEA.HI.X.SX32 R239, R5, R3, 0x1, P6 ;  /* 0x0000000305ef7211 */ /* 0x000fce00030f0eff */
[----:B------:R-:W3:Y:S01]  /*382d0*/  LDC R109, c[0x0][0x278] ;  /* 0x00009e00ff6d7b82 */ /* 0x000ee20000000800 */
[----:B0-----:R-:W-:-:S07]  /*382e0*/  IMAD R227, R223, 0x59, RZ ;  /* 0x00000059dfe37824 */ /* 0x001fce00078e02ff */
[----:B------:R-:W0:Y:S08]  /*382f0*/  LDC R5, c[0x0][0x278] ;  /* 0x00009e00ff057b82 */ /* 0x000e300000000800 */
[----:B------:R-:W2:Y:S01]  /*38300*/  LDC R223, c[0x0][0x278] ;  /* 0x00009e00ffdf7b82 */ /* 0x000ea20000000800 */
[----:B------:R-:W-:Y:S01]  /*38310*/  LEA.HI.X.SX32 R143, R221, R3, 0x1, P5 ;  /* 0x00000003dd8f7211 */ /* 0x000fe200028f0eff */
[----:B------:R-:W-:-:S04]  /*38320*/  IMAD R123, R123, 0xb2, RZ ;  /* 0x000000b27b7b7824 */ /* 0x000fc800078e02ff */
[----:B------:R-:W-:Y:S01]  /*38330*/  STL.64 [R1+0x248], R142 ;  /* 0x0002488e01007387 */ /* 0x000fe20000100a00 */
[----:B------:R-:W-:Y:S01]  /*38340*/  IMAD R127, R127, 0xb0, RZ ;  /* 0x000000b07f7f7824 */ /* 0x000fe200078e02ff */
[----:B------:R-:W1:Y:S02]  /*38350*/  LDC R108, c[0x0][0x278] ;  /* 0x00009e00ff6c7b82 */ /* 0x000e640000000800 */
[----:B------:R4:W-:Y:S01]  /*38360*/  STL.64 [R1+0x188], R238 ;  /* 0x000188ee01007387 */ /* 0x0009e20000100a00 */
[----:B------:R-:W-:Y:S02]  /*38370*/  IMAD R119, R119, 0xb4, RZ ;  /* 0x000000b477777824 */ /* 0x000fe400078e02ff */
[----:B0-----:R-:W-:-:S03]  /*38380*/  IMAD R5, R5, 0xb6, RZ ;  /* 0x000000b605057824 */ /* 0x001fc600078e02ff */
[----:B------:R-:W0:Y:S01]  /*38390*/  LDC R105, c[0x0][0x278] ;  /* 0x00009e00ff697b82 */ /* 0x000e220000000800 */
[-C--:B----4-:R-:W-:Y:S01]  /*383a0*/  IADD3 R238, P6, R123, R2.reuse, RZ ;  /* 0x000000027bee7210 */ /* 0x090fe20007fde0ff */
[----:B------:R-:W-:Y:S02]  /*383b0*/  IMAD R107, R107, 0xba, RZ ;  /* 0x000000ba6b6b7824 */ /* 0x000fe400078e02ff */
[----:B------:R-:W-:Y:S01]  /*383c0*/  IMAD R111, R111, 0xb8, RZ ;  /* 0x000000b86f6f7824 */ /* 0x000fe200078e02ff */
[----:B------:R-:W-:Y:S01]  /*383d0*/  LEA.HI.X.SX32 R239, R227, R3, 0x1, P6 ;  /* 0x00000003e3ef7211 */ /* 0x000fe200030f0eff */
[----:B--2---:R-:W-:Y:S02]  /*383e0*/  IMAD R227, R223, 0x5b, RZ ;  /* 0x0000005bdfe37824 */ /* 0x004fe400078e02ff */
[----:B------:R-:W2:Y:S01]  /*383f0*/  LDC R104, c[0x0][0x278] ;  /* 0x00009e00ff687b82 */ /* 0x000ea20000000800 */
[----:B------:R-:W-:-:S07]  /*38400*/  IADD3 R142, P5, R127, R2, RZ ;  /* 0x000000027f8e7210 */ /* 0x000fce0007fbe0ff */
[----:B------:R-:W4:Y:S01]  /*38410*/  LDC R223, c[0x0][0x278] ;  /* 0x00009e00ffdf7b82 */ /* 0x000f220000000800 */
[----:B------:R-:W-:Y:S02]  /*38420*/  LEA.HI.X.SX32 R143, R249, R3, 0x1, P5 ;  /* 0x00000003f98f7211 */ /* 0x000fe400028f0eff */
[----:B------:R-:W-:-:S03]  /*38430*/  IADD3 R248, P5, R119, R2, RZ ;  /* 0x0000000277f87210 */ /* 0x000fc60007fbe0ff */
[----:B------:R3:W-:Y:S01]  /*38440*/  STL.64 [R1+0x180], R142 ;  /* 0x0001808e01007387 */ /* 0x0007e20000100a00 */
[----:B------:R-:W-:Y:S01]  /*38450*/  LEA.HI.X.SX32 R249, R250, R3, 0x1, P5 ;  /* 0x00000003faf97211 */ /* 0x000fe200028f0eff */
[----:B------:R-:W-:Y:S01]  /*38460*/  IMAD R99, R99, 0xbe, RZ ;  /* 0x000000be63637824 */ /* 0x000fe200078e02ff */
[----:B------:R-:W2:Y:S01]  /*38470*/  LDC R101, c[0x0][0x278] ;  /* 0x00009e00ff657b82 */ /* 0x000ea20000000800 */
[----:B------:R-:W-:Y:S02]  /*38480*/  IMAD R103, R103, 0xbc, RZ ;  /* 0x000000bc67677824 */ /* 0x000fe400078e02ff */
[----:B------:R-:W-:Y:S02]  /*38490*/  IMAD R237, R237, 0x5e, RZ ;  /* 0x0000005eeded7824 */ /* 0x000fe400078e02ff */
[----:B------:R-:W-:Y:S02]  /*384a0*/  IMAD R95, R95, 0xc0, RZ ;  /* 0x000000c05f5f7824 */ /* 0x000fe400078e02ff */
[----:B------:R-:W-:Y:S01]  /*384b0*/  IMAD R89, R89, 0xc2, RZ ;  /* 0x000000c259597824 */ /* 0x000fe200078e02ff */
[----:B------:R-:W2:Y:S01]  /*384c0*/  LDC R100, c[0x0][0x278] ;  /* 0x00009e00ff647b82 */ /* 0x000ea20000000800 */
[----:B---3--:R-:W3:Y:S04]  /*384d0*/  LDL.LU.64 R142, [R1+0x1068] ;  /* 0x00106800018e7983 */ /* 0x008ee80000300a00 */
[----:B------:R1:W-:Y:S01]  /*384e0*/  STL.64 [R1+0x178], R238 ;  /* 0x000178ee01007387 */ /* 0x0003e20000100a00 */
[----:B----4-:R-:W-:-:S02]  /*384f0*/  IMAD R223, R223, 0x5d, RZ ;  /* 0x0000005ddfdf7824 */ /* 0x010fc400078e02ff */
[----:B------:R-:W4:Y:S01]  /*38500*/  LDC R112, c[0x0][0x278] ;  /* 0x00009e00ff707b82 */ /* 0x000f220000000800 */
[----:B------:R0:W-:Y:S01]  /*38510*/  STL.64 [R1+0x170], R248 ;  /* 0x000170f801007387 */ /* 0x0001e20000100a00 */
[----:B------:R-:W-:Y:S02]  /*38520*/  IMAD R240, R240, 0x60, RZ ;  /* 0x00000060f0f07824 */ /* 0x000fe400078e02ff */
[----:B------:R-:W-:Y:S02]  /*38530*/  IMAD R85, R85, 0xc6, RZ ;  /* 0x000000c655557824 */ /* 0x000fe400078e02ff */
[----:B------:R-:W-:Y:S02]  /*38540*/  IMAD R79, R79, 0xc8, RZ ;  /* 0x000000c84f4f7824 */ /* 0x000fe400078e02ff */
[----:B------:R-:W-:Y:S01]  /*38550*/  IMAD R75, R75, 0xcc, RZ ;  /* 0x000000cc4b4b7824 */ /* 0x000fe200078e02ff */
[----:B-1----:R-:W-:Y:S01]  /*38560*/  IADD3 R238, P6, R5, R2, RZ ;  /* 0x0000000205ee7210 */ /* 0x002fe20007fde0ff */
[----:B------:R-:W-:Y:S01]  /*38570*/  IMAD R69, R69, 0xd0, RZ ;  /* 0x000000d045457824 */ /* 0x000fe200078e02ff */
[----:B------:R-:W1:Y:S02]  /*38580*/  LDC R97, c[0x0][0x278] ;  /* 0x00009e00ff617b82 */ /* 0x000e640000000800 */
[----:B------:R-:W-:-:S05]  /*38590*/  LEA.HI.X.SX32 R239, R227, R3, 0x1, P6 ;  /* 0x00000003e3ef7211 */ /* 0x000fca00030f0eff */
[----:B------:R2:W-:Y:S01]  /*385a0*/  STL.64 [R1+0x168], R238 ;  /* 0x000168ee01007387 */ /* 0x0005e20000100a00 */
[-C--:B0-----:R-:W-:Y:S01]  /*385b0*/  IADD3 R248, P5, R111, R2.reuse, RZ ;  /* 0x000000026ff87210 */ /* 0x081fe20007fbe0ff */
[----:B------:R-:W-:Y:S01]  /*385c0*/  IMAD R65, R65, 0xd2, RZ ;  /* 0x000000d241417824 */ /* 0x000fe200078e02ff */
[----:B------:R-:W0:Y:S01]  /*385d0*/  LDC R96, c[0x0][0x278] ;  /* 0x00009e00ff607b82 */ /* 0x000e220000000800 */
[----:B------:R-:W-:Y:S02]  /*385e0*/  IMAD R59, R59, 0xd6, RZ ;  /* 0x000000d63b3b7824 */ /* 0x000fe400078e02ff */
[----:B------:R-:W-:Y:S02]  /*385f0*/  IMAD R55, R55, 0xd8, RZ ;  /* 0x000000d837377824 */ /* 0x000fe400078e02ff */
[----:B------:R-:W-:Y:S02]  /*38600*/  IMAD R51, R51, 0xda, RZ ;  /* 0x000000da33337824 */ /* 0x000fe400078e02ff */
[----:B------:R-:W-:Y:S01]  /*38610*/  IMAD R47, R47, 0xdc, RZ ;  /* 0x000000dc2f2f7824 */ /* 0x000fe200078e02ff */
[----:B------:R-:W0:Y:S01]  /*38620*/  LDC R110, c[0x0][0x278] ;  /* 0x00009e00ff6e7b82 */ /* 0x000e220000000800 */
[----:B--2---:R-:W-:-:S04]  /*38630*/  IADD3 R238, P6, R107, R2, RZ ;  /* 0x000000026bee7210 */ /* 0x004fc80007fde0ff */
[----:B------:R-:W-:-:S03]  /*38640*/  LEA.HI.X.SX32 R239, R223, R3, 0x1, P6 ;  /* 0x00000003dfef7211 */ /* 0x000fc600030f0eff */
[----:B------:R-:W2:Y:S01]  /*38650*/  LDC R223, c[0x0][0x278] ;  /* 0x00009e00ffdf7b82 */ /* 0x000ea20000000800 */
[----:B------:R-:W-:-:S05]  /*38660*/  LEA.HI.X.SX32 R249, R251, R3, 0x1, P5 ;  /* 0x00000003fbf97211 */ /* 0x000fca00028f0eff */
[----:B------:R4:W-:Y:S01]  /*38670*/  STL.64 [R1+0x160], R248 ;  /* 0x000160f801007387 */ /* 0x0009e20000100a00 */
[----:B------:R-:W-:Y:S01]  /*38680*/  IMAD R43, R43, 0xde, RZ ;  /* 0x000000de2b2b7824 */ /* 0x000fe200078e02ff */
[----:B------:R-:W0:Y:S02]  /*38690*/  LDC R93, c[0x0][0x278] ;  /* 0x00009e00ff5d7b82 */ /* 0x000e240000000800 */
[----:B------:R1:W-:Y:S01]  /*386a0*/  STL.64 [R1+0x158], R238 ;  /* 0x000158ee01007387 */ /* 0x0003e20000100a00 */
[----:B------:R-:W-:Y:S02]  /*386b0*/  IMAD R39, R39, 0xe0, RZ ;  /* 0x000000e027277824 */ /* 0x000fe400078e02ff */
[----:B------:R-:W-:Y:S02]  /*386c0*/  IMAD R31, R31, 0xe6, RZ ;  /* 0x000000e61f1f7824 */ /* 0x000fe400078e02ff */
[----:B------:R-:W-:Y:S01]  /*386d0*/  IMAD R23, R23, 0xe8, RZ ;  /* 0x000000e817177824 */ /* 0x000fe200078e02ff */
[----:B------:R-:W0:Y:S01]  /*386e0*/  LDC R106, c[0x0][0x278] ;  /* 0x00009e00ff6a7b82 */ /* 0x000e220000000800 */
[----:B----4-:R-:W-:-:S02]  /*386f0*/  IADD3 R248, P5, R103, R2, RZ ;  /* 0x0000000267f87210 */ /* 0x010fc40007fbe0ff */
[----:B-1----:R-:W-:Y:S01]  /*38700*/  IADD3 R238, P6, R99, R2, RZ ;  /* 0x0000000263ee7210 */ /* 0x002fe20007fde0ff */
[----:B--2---:R-:W-:Y:S01]  /*38710*/  IMAD R223, R223, 0x5f, RZ ;  /* 0x0000005fdfdf7824 */ /* 0x004fe200078e02ff */
[-C--:B------:R-:W-:Y:S01]  /*38720*/  LEA.HI.X.SX32 R249, R237, R3.reuse, 0x1, P5 ;  /* 0x00000003edf97211 */ /* 0x080fe200028f0eff */
[----:B------:R-:W-:Y:S02]  /*38730*/  IMAD R139, R138, 0x75, RZ ;  /* 0x000000758a8b7824 */ /* 0x000fe400078e02ff */
[----:B------:R-:W1:Y:S01]  /*38740*/  LDC R237, c[0x0][0x278] ;  /* 0x00009e00ffed7b82 */ /* 0x000e620000000800 */
[----:B------:R-:W-:-:S07]  /*38750*/  LEA.HI.X.SX32 R239, R223, R3, 0x1, P6 ;  /* 0x00000003dfef7211 */ /* 0x000fce00030f0eff */
[----:B------:R-:W2:Y:S01]  /*38760*/  LDC R223, c[0x0][0x278] ;  /* 0x00009e00ffdf7b82 */ /* 0x000ea20000000800 */
[----:B------:R4:W-:Y:S04]  /*38770*/  STL.64 [R1+0x150], R248 ;  /* 0x000150f801007387 */ /* 0x0009e80000100a00 */
[----:B------:R0:W-:Y:S01]  /*38780*/  STL.64 [R1+0x148], R238 ;  /* 0x000148ee01007387 */ /* 0x0001e20000100a00 */
[----:B------:R-:W-:Y:S02]  /*38790*/  IMAD R136, R136, 0xec, RZ ;  /* 0x000000ec88887824 */ /* 0x000fe400078e02ff */
[----:B------:R-:W-:Y:S01]  /*387a0*/  IMAD R135, R135, 0x7f, RZ ;  /* 0x0000007f87877824 */ /* 0x000fe200078e02ff */
[----:B------:R-:W3:Y:S01]  /*387b0*/  LDC R102, c[0x0][0x278] ;  /* 0x00009e00ff667b82 */ /* 0x000ee20000000800 */
[----:B----4-:R-:W-:-:S02]  /*387c0*/  IADD3 R248, P5, R95, R2, RZ ;  /* 0x000000025ff87210 */ /* 0x010fc40007fbe0ff */
[-C--:B0-----:R-:W-:Y:S01]  /*387d0*/  IADD3 R238, P6, R89, R2.reuse, RZ ;  /* 0x0000000259ee7210 */ /* 0x081fe20007fde0ff */
[----:B-1----:R-:W-:Y:S01]  /*387e0*/  IMAD R237, R237, 0xc4, RZ ;  /* 0x000000c4eded7824 */ /* 0x002fe200078e02ff */
[-C--:B------:R-:W-:Y:S01]  /*387f0*/  LEA.HI.X.SX32 R249, R240, R3.reuse, 0x1, P5 ;  /* 0x00000003f0f97211 */ /* 0x080fe200028f0eff */
[----:B------:R-:W-:Y:S02]  /*38800*/  IMAD R134, R134, 0x15c, RZ ;  /* 0x0000015c86867824 */ /* 0x000fe400078e02ff */
[----:B------:R-:W0:Y:S01]  /*38810*/  LDC R240, c[0x0][0x278] ;  /* 0x00009e00fff07b82 */ /* 0x000e220000000800 */
[----:B--2---:R-:W-:Y:S01]  /*38820*/  IMAD R223, R223, 0x61, RZ ;  /* 0x00000061dfdf7824 */ /* 0x004fe200078e02ff */
[----:B------:R1:W-:Y:S04]  /*38830*/  STL.64 [R1+0x140], R248 ;  /* 0x000140f801007387 */ /* 0x0003e80000100a00 */
[----:B------:R-:W-:Y:S01]  /*38840*/  LEA.HI.X.SX32 R239, R223, R3, 0x1, P6 ;  /* 0x00000003dfef7211 */ /* 0x000fe200030f0eff */
[----:B------:R-:W-:Y:S01]  /*38850*/  IMAD R132, R132, 0x15a, RZ ;  /* 0x0000015a84847824 */ /* 0x000fe200078e02ff */
[----:B------:R-:W2:Y:S01]  /*38860*/  LDC R223, c[0x0][0x278] ;  /* 0x00009e00ffdf7b82 */ /* 0x000ea20000000800 */
[----:B-1----:R-:W-:-:S07]  /*38870*/  IADD3 R248, P5, R237, R2, RZ ;  /* 0x00000002edf87210 */ /* 0x002fce0007fbe0ff */
[----:B------:R-:W1:Y:S01]  /*38880*/  LDC R237, c[0x0][0x278] ;  /* 0x00009e00ffed7b82 */ /* 0x000e620000000800 */
[----:B------:R4:W-:Y:S01]  /*38890*/  STL.64 [R1+0x138], R238 ;  /* 0x000138ee01007387 */ /* 0x0009e20000100a00 */
[----:B------:R-:W-:Y:S02]  /*388a0*/  IMAD R129, R129, 0xad, RZ ;  /* 0x000000ad81817824 */ /* 0x000fe400078e02ff */
[----:B------:R-:W-:Y:S02]  /*388b0*/  IMAD R130, R130, 0x160, RZ ;  /* 0x0000016082827824 */ /* 0x000fe400078e02ff */
[----:B------:R-:W-:Y:S02]  /*388c0*/  IMAD R128, R128, 0x15e, RZ ;  /* 0x0000015e80807824 */ /* 0x000fe400078e02ff */
[----:B------:R-:W-:Y:S01]  /*388d0*/  IMAD R125, R125, 0xaf, RZ ;  /* 0x000000af7d7d7824 */ /* 0x000fe200078e02ff */
[----:B------:R-:W3:Y:S01]  /*388e0*/  LDC R98, c[0x0][0x278] ;  /* 0x00009e00ff627b82 */ /* 0x000ee20000000800 */
[----:B----4-:R-:W-:Y:S01]  /*388f0*/  IADD3 R238, P6, R85, R2, RZ ;  /* 0x0000000255ee7210 */ /* 0x010fe20007fde0ff */
[----:B--2---:R-:W-:-:S06]  /*38900*/  IMAD R223, R223, 0x63, RZ ;  /* 0x00000063dfdf7824 */ /* 0x004fcc00078e02ff */
[----:B------:R-:W2:Y:S01]  /*38910*/  LDC R94, c[0x0][0x278] ;  /* 0x00009e00ff5e7b82 */ /* 0x000ea20000000800 */
[----:B------:R-:W-:Y:S01]  /*38920*/  LEA.HI.X.SX32 R239, R223, R3, 0x1, P6 ;  /* 0x00000003dfef7211 */ /* 0x000fe200030f0eff */
[----:B-1----:R-:W-:-:S06]  /*38930*/  IMAD R250, R237, 0xca, RZ ;  /* 0x000000caedfa7824 */ /* 0x002fcc00078e02ff */
[----:B------:R-:W1:Y:S08]  /*38940*/  LDC R223, c[0x0][0x278] ;  /* 0x00009e00ffdf7b82 */ /* 0x000e700000000800 */
[----:B------:R-:W4:Y:S01]  /*38950*/  LDC R237, c[0x0][0x278] ;  /* 0x00009e00ffed7b82 */ /* 0x000f220000000800 */
[----:B------:R-:W-:Y:S01]  /*38960*/  LEA.HI.X.SX32 R249, R225, R3, 0x1, P5 ;  /* 0x00000003e1f97211 */ /* 0x000fe200028f0eff */
[----:B------:R-:W-:-:S02]  /*38970*/  IMAD R126, R126, 0x164, RZ ;  /* 0x000001647e7e7824 */ /* 0x000fc400078e02ff */
[----:B------:R-:W-:Y:S02]  /*38980*/  IMAD R124, R124, 0x162, RZ ;  /* 0x000001627c7c7824 */ /* 0x000fe400078e02ff */
[----:B------:R-:W-:Y:S02]  /*38990*/  IMAD R121, R121, 0xb1, RZ ;  /* 0x000000b179797824 */ /* 0x000fe400078e02ff */
[----:B------:R-:W-:Y:S01]  /*389a0*/  IMAD R122, R122, 0x168, RZ ;  /* 0x000001687a7a7824 */ /* 0x000fe200078e02ff */
[----:B------:R-:W2:Y:S01]  /*389b0*/  LDC R92, c[0x0][0x278] ;  /* 0x00009e00ff5c7b82 */ /* 0x000ea20000000800 */
[----:B------:R-:W-:Y:S02]  /*389c0*/  IMAD R120, R120, 0x166, RZ ;  /* 0x0000016678787824 */ /* 0x000fe400078e02ff */
[----:B------:R-:W-:Y:S02]  /*389d0*/  IMAD R117, R117, 0xb3, RZ ;  /* 0x000000b375757824 */ /* 0x000fe400078e02ff */
[----:B------:R-:W-:-:S02]  /*389e0*/  IMAD R118, R118, 0x16c, RZ ;  /* 0x0000016c76767824 */ /* 0x000fc400078e02ff */
[----:B------:R-:W-:Y:S01]  /*389f0*/  IMAD R116, R116, 0x16a, RZ ;  /* 0x0000016a74747824 */ /* 0x000fe200078e02ff */
[----:B------:R-:W2:Y:S01]  /*38a00*/  LDC R88, c[0x0][0x278] ;  /* 0x00009e00ff587b82 */ /* 0x000ea20000000800 */
[----:B----4-:R-:W-:-:S07]  /*38a10*/  IMAD R251, R237, 0xce, RZ ;  /* 0x000000ceedfb7824 */ /* 0x010fce00078e02ff */
[----:B------:R-:W4:Y:S01]  /*38a20*/  LDC R91, c[0x0][0x278] ;  /* 0x00009e00ff5b7b82 */ /* 0x000f220000000800 */
[----:B-1----:R-:W-:-:S07]  /*38a30*/  IMAD R237, R223, 0x65, RZ ;  /* 0x00000065dfed7824 */ /* 0x002fce00078e02ff */
[----:B------:R-:W1:Y:S01]  /*38a40*/  LDC R223, c[0x0][0x278] ;  /* 0x00009e00ffdf7b82 */ /* 0x000e620000000800 */
[----:B------:R-:W-:Y:S04]  /*38a50*/  STL.64 [R1+0x130], R248 ;  /* 0x000130f801007387 */ /* 0x000fe80000100a00 */
[----:B------:R3:W-:Y:S01]  /*38a60*/  STL.64 [R1+0x128], R238 ;  /* 0x000128ee01007387 */ /* 0x0007e20000100a00 */
[----:B0-----:R-:W-:Y:S02]  /*38a70*/  IMAD R240, R240, 0x64, RZ ;  /* 0x00000064f0f07824 */ /* 0x001fe400078e02ff */
[----:B------:R-:W-:Y:S01]  /*38a80*/  IMAD R138, R245, 0xee, RZ ;  /* 0x000000eef58a7824 */ /* 0x000fe200078e02ff */
[----:B------:R-:W0:Y:S01]  /*38a90*/  LDC R87, c[0x0][0x278] ;  /* 0x00009e00ff577b82 */ /* 0x000e220000000800 */
[----:B---3--:R-:W-:Y:S01]  /*38aa0*/  IADD3 R238, P6, R250, R2, RZ ;  /* 0x00000002faee7210 */ /* 0x008fe20007fde0ff */
[----:B------:R-:W-:-:S06]  /*38ab0*/  IMAD R115, R115, 0xb5, RZ ;  /* 0x000000b573737824 */ /* 0x000fcc00078e02ff */
[----:B------:R-:W3:Y:S01]  /*38ac0*/  LDC R84, c[0x0][0x278] ;  /* 0x00009e00ff547b82 */ /* 0x000ee20000000800 */
[----:B------:R-:W-:Y:S01]  /*38ad0*/  LEA.HI.X.SX32 R239, R237, R3, 0x1, P6 ;  /* 0x00000003edef7211 */ /* 0x000fe200030f0eff */
[----:B-1----:R-:W-:-:S06]  /*38ae0*/  IMAD R237, R223, 0x66, RZ ;  /* 0x00000066dfed7824 */ /* 0x002fcc00078e02ff */
[----:B------:R-:W1:Y:S01]  /*38af0*/  LDC R223, c[0x0][0x278] ;  /* 0x00009e00ffdf7b82 */ /* 0x000e620000000800 */
[----:B------:R-:W-:-:S04]  /*38b00*/  IADD3 R248, P5, R79, R2, RZ ;  /* 0x000000024ff87210 */ /* 0x000fc80007fbe0ff */
[----:B------:R-:W-:Y:S01]  /*38b10*/  LEA.HI.X.SX32 R249, R240, R3, 0x1, P5 ;  /* 0x00000003f0f97211 */ /* 0x000fe200028f0eff */
[----:B------:R-:W-:Y:S02]  /*38b20*/  IMAD R114, R114, 0x16e, RZ ;  /* 0x0000016e72727824 */ /* 0x000fe400078e02ff */
[----:B------:R-:W-:Y:S01]  /*38b30*/  IMAD R109, R109, 0xb9, RZ ;  /* 0x000000b96d6d7824 */ /* 0x000fe200078e02ff */
[----:B------:R-:W3:Y:S01]  /*38b40*/  LDC R78, c[0x0][0x278] ;  /* 0x00009e00ff4e7b82 */ /* 0x000ee20000000800 */
[----:B------:R2:W-:Y:S01]  /*38b50*/  STL.64 [R1+0x120], R248 ;  /* 0x000120f801007387 */ /* 0x0005e20000100a00 */
[----:B------:R-:W-:Y:S02]  /*38b60*/  IMAD R108, R108, 0x176, RZ ;  /* 0x000001766c6c7824 */ /* 0x000fe400078e02ff */
[----:B------:R-:W-:Y:S02]  /*38b70*/  IMAD R105, R105, 0xbb, RZ ;  /* 0x000000bb69697824 */ /* 0x000fe400078e02ff */
[----:B------:R-:W-:-:S02]  /*38b80*/  IMAD R104, R104, 0x17a, RZ ;  /* 0x0000017a68687824 */ /* 0x000fc400078e02ff */
[----:B------:R-:W-:Y:S01]  /*38b90*/  IMAD R101, R101, 0xbd, RZ ;  /* 0x000000bd65657824 */ /* 0x000fe200078e02ff */
[----:B------:R-:W3:Y:S01]  /*38ba0*/  LDC R90, c[0x0][0x278] ;  /* 0x00009e00ff5a7b82 */ /* 0x000ee20000000800 */
[----:B-1----:R-:W-:-:S07]  /*38bb0*/  IMAD R240, R223, 0x67, RZ ;  /* 0x00000067dff07824 */ /* 0x002fce00078e02ff */
[----:B------:R-:W1:Y:S01]  /*38bc0*/  LDC R223, c[0x0][0x278] ;  /* 0x00009e00ffdf7b82 */ /* 0x000e620000000800 */
[----:B--2---:R-:W-:-:S04]  /*38bd0*/  IADD3 R248, P5, R75, R2, RZ ;  /* 0x000000024bf87210 */ /* 0x004fc80007fbe0ff */
[----:B------:R-:W-:-:S03]  /*38be0*/  LEA.HI.X.SX32 R249, R237, R3, 0x1, P5 ;  /* 0x00000003edf97211 */ /* 0x000fc600028f0eff */
[----:B------:R-:W2:Y:S01]  /*38bf0*/  LDC R237, c[0x0][0x278] ;  /* 0x00009e00ffed7b82 */ /* 0x000ea20000000800 */
[----:B------:R4:W-:Y:S01]  /*38c00*/  STL.64 [R1+0x118], R238 ;  /* 0x000118ee01007387 */ /* 0x0009e20000100a00 */
[----:B------:R-:W-:Y:S02]  /*38c10*/  IMAD R100, R100, 0x17e, RZ ;  /* 0x0000017e64647824 */ /* 0x000fe400078e02ff */
[----:B------:R-:W-:Y:S02]  /*38c20*/  IMAD R112, R112, 0x170, RZ ;  /* 0x0000017070707824 */ /* 0x000fe400078e02ff */
[----:B------:R-:W-:Y:S02]  /*38c30*/  IMAD R97, R97, 0xbf, RZ ;  /* 0x000000bf61617824 */ /* 0x000fe400078e02ff */
[----:B------:R-:W-:Y:S01]  /*38c40*/  IMAD R96, R96, 0x182, RZ ;  /* 0x0000018260607824 */ /* 0x000fe200078e02ff */
[----:B------:R-:W3:Y:S01]  /*38c50*/  LDC R86, c[0x0][0x278] ;  /* 0x00009e00ff567b82 */ /* 0x000ee20000000800 */
[----:B----4-:R-:W-:-:S04]  /*38c60*/  IADD3 R238, P6, R251, R2, RZ ;  /* 0x00000002fbee7210 */ /* 0x010fc80007fde0ff */
[----:B------:R-:W-:Y:S01]  /*38c70*/  LEA.HI.X.SX32 R239, R240, R3, 0x1, P6 ;  /* 0x00000003f0ef7211 */ /* 0x000fe200030f0eff */
[----:B-1----:R-:W-:Y:S02]  /*38c80*/  IMAD R240, R223, 0x68, RZ ;  /* 0x00000068dff07824 */ /* 0x002fe400078e02ff */
[----:B------:R-:W1:Y:S01]  /*38c90*/  LDC R83, c[0x0][0x278] ;  /* 0x00009e00ff537b82 */ /* 0x000e620000000800 */
[----:B------:R4:W-:Y:S07]  /*38ca0*/  STL.64 [R1+0x110], R248 ;  /* 0x000110f801007387 */ /* 0x0009ee0000100a00 */
[----:B------:R-:W0:Y:S01]  /*38cb0*/  LDC R223, c[0x0][0x278] ;  /* 0x00009e00ffdf7b82 */ /* 0x000e220000000800 */
[----:B----4-:R-:W-:Y:S01]  /*38cc0*/  IADD3 R248, P5, R69, R2, RZ ;  /* 0x0000000245f87210 */ /* 0x010fe20007fbe0ff */
[----:B--2---:R-:W-:-:S02]  /*38cd0*/  IMAD R237, R237, 0xd4, RZ ;  /* 0x000000d4eded7824 */ /* 0x004fc400078e02ff */
[----:B------:R-:W-:Y:S01]  /*38ce0*/  IMAD R110, R110, 0x174, RZ ;  /* 0x000001746e6e7824 */ /* 0x000fe200078e02ff */
[----:B------:R-:W-:Y:S01]  /*38cf0*/  LEA.HI.X.SX32 R249, R240, R3, 0x1, P5 ;  /* 0x00000003f0f97211 */ /* 0x000fe200028f0eff */
[----:B------:R-:W-:Y:S02]  /*38d00*/  IMAD R93, R93, 0xc1, RZ ;  /* 0x000000c15d5d7824 */ /* 0x000fe400078e02ff */
[----:B------:R-:W2:Y:S01]  /*38d10*/  LDC R240, c[0x0][0x278] ;  /* 0x00009e00fff07b82 */ /* 0x000ea20000000800 */
[----:B------:R-:W-:Y:S04]  /*38d20*/  STL.64 [R1+0x108], R238 ;  /* 0x000108ee01007387 */ /* 0x000fe80000100a00 */
[----:B------:R4:W-:Y:S01]  /*38d30*/  STL.64 [R1+0x100], R248 ;  /* 0x000100f801007387 */ /* 0x0009e20000100a00 */
[----:B------:R-:W-:-:S02]  /*38d40*/  IMAD R106, R106, 0x178, RZ ;  /* 0x000001786a6a7824 */ /* 0x000fc400078e02ff */
[----:B------:R-:W-:Y:S01]  /*38d50*/  IMAD R102, R102, 0x17c, RZ ;  /* 0x0000017c66667824 */ /* 0x000fe200078e02ff */
[----:B------:R-:W1:Y:S01]  /*38d60*/  LDC R82, c[0x0][0x278] ;  /* 0x00009e00ff527b82 */ /* 0x000e620000000800 */
[----:B----4-:R-:W-:Y:S01]  /*38d70*/  IADD3 R248, P5, R237, R2, RZ ;  /* 0x00000002edf87210 */ /* 0x010fe20007fbe0ff */
[----:B------:R-:W-:-:S06]  /*38d80*/  IMAD R98, R98, 0x180, RZ ;  /* 0x0000018062627824 */ /* 0x000fcc00078e02ff */
[----:B------:R-:W4:Y:S01]  /*38d90*/  LDC R81, c[0x0][0x278] ;  /* 0x00009e00ff517b82 */ /* 0x000f220000000800 */
[----:B------:R-:W-:Y:S01]  /*38da0*/  LEA.HI.X.SX32 R249, R4, R3, 0x1, P5 ;  /* 0x0000000304f97211 */ /* 0x000fe200028f0eff */
[----:B0-----:R-:W-:-:S06]  /*38db0*/  IMAD R242, R223, 0x69, RZ ;  /* 0x00000069dff27824 */ /* 0x001fcc00078e02ff */
[----:B------:R-:W0:Y:S01]  /*38dc0*/  LDC R4, c[0x0][0x278] ;  /* 0x00009e00ff047b82 */ /* 0x000e220000000800 */
[----:B------:R-:W-:-:S04]  /*38dd0*/  IADD3 R238, P6, R65, R2, RZ ;  /* 0x0000000241ee7210 */ /* 0x000fc80007fde0ff */
[----:B------:R-:W-:Y:S01]  /*38de0*/  LEA.HI.X.SX32 R239, R242, R3, 0x1, P6 ;  /* 0x00000003f2ef7211 */ /* 0x000fe200030f0eff */
[----:B--2---:R-:W-:Y:S02]  /*38df0*/  IMAD R240, R240, 0x6b, RZ ;  /* 0x0000006bf0f07824 */ /* 0x004fe400078e02ff */
[----:B------:R-:W-:Y:S01]  /*38e00*/  IMAD R94, R94, 0x184, RZ ;  /* 0x000001845e5e7824 */ /* 0x000fe200078e02ff */
[----:B------:R-:W2:Y:S01]  /*38e10*/  LDC R80, c[0x0][0x278] ;  /* 0x00009e00ff507b82 */ /* 0x000ea20000000800 */
[----:B------:R3:W-:Y:S04]  /*38e20*/  STL.64 [R1+0xf8], R238 ;  /* 0x0000f8ee01007387 */ /* 0x0007e80000100a00 */
[----:B------:R1:W-:Y:S01]  /*38e30*/  STL.64 [R1+0xf0], R248 ;  /* 0x0000f0f801007387 */ /* 0x0003e20000100a00 */
[----:B------:R-:W-:-:S02]  /*38e40*/  IMAD R92, R92, 0x186, RZ ;  /* 0x000001865c5c7824 */ /* 0x000fc400078e02ff */
[----:B------:R-:W-:Y:S01]  /*38e50*/  IMAD R88, R88, 0x188, RZ ;  /* 0x0000018858587824 */ /* 0x000fe200078e02ff */
[----:B------:R-:W2:Y:S01]  /*38e60*/  LDC R77, c[0x0][0x278] ;  /* 0x00009e00ff4d7b82 */ /* 0x000ea20000000800 */
[-C--:B---3--:R-:W-:Y:S02]  /*38e70*/  IADD3 R238, P6, R59, R2.reuse, RZ ;  /* 0x000000023bee7210 */ /* 0x088fe40007fde0ff */
[-C--:B-1----:R-:W-:Y:S01]  /*38e80*/  IADD3 R248, P5, R55, R2.reuse, RZ ;  /* 0x0000000237f87210 */ /* 0x082fe20007fbe0ff */
[----:B------:R-:W-:Y:S01]  /*38e90*/  IMAD R91, R91, 0xc3, RZ ;  /* 0x000000c35b5b7824 */ /* 0x000fe200078e02ff */
[-C--:B------:R-:W-:Y:S01]  /*38ea0*/  LEA.HI.X.SX32 R239, R240, R3.reuse, 0x1, P6 ;  /* 0x00000003f0ef7211 */ /* 0x080fe200030f0eff */
[----:B0-----:R-:W-:Y:S01]  /*38eb0*/  IMAD R4, R4, 0x6d, RZ ;  /* 0x0000006d04047824 */ /* 0x001fe200078e02ff */
[----:B------:R-:W-:Y:S01]  /*38ec0*/  LEA.HI.X.SX32 R249, R19, R3, 0x1, P5 ;  /* 0x0000000313f97211 */ /* 0x000fe200028f0eff */
[----:B------:R-:W0:Y:S02]  /*38ed0*/  LDC R240, c[0x0][0x278] ;  /* 0x00009e00fff07b82 */ /* 0x000e240000000800 */
[----:B------:R1:W-:Y:S06]  /*38ee0*/  STL.64 [R1+0xe8], R238 ;  /* 0x0000e8ee01007387 */ /* 0x0003ec0000100a00 */
[----:B------:R-:W3:Y:S01]  /*38ef0*/  LDC R19, c[0x0][0x278] ;  /* 0x00009e00ff137b82 */ /* 0x000ee20000000800 */
[----:B-1----:R-:W-:Y:S01]  /*38f00*/  IADD3 R238, P6, R51, R2, RZ ;  /* 0x0000000233ee7210 */ /* 0x002fe20007fde0ff */
[----:B------:R-:W-:-:S06]  /*38f10*/  IMAD R87, R87, 0x18c, RZ ;  /* 0x0000018c57577824 */ /* 0x000fcc00078e02ff */
[----:B------:R-:W1:Y:S01]  /*38f20*/  LDC R76, c[0x0][0x278] ;  /* 0x00009e00ff4c7b82 */ /* 0x000e620000000800 */
[----:B------:R-:W-:-:S07]  /*38f30*/  LEA.HI.X.SX32 R239, R4, R3, 0x1, P6 ;  /* 0x0000000304ef7211 */ /* 0x000fce00030f0eff */
[----:B------:R-:W4:Y:S01]  /*38f40*/  LDC R4, c[0x0][0x278] ;  /* 0x00009e00ff047b82 */ /* 0x000f220000000800 */
[----:B------:R2:W-:Y:S04]  /*38f50*/  STL.64 [R1+0xe0], R248 ;  /* 0x0000e0f801007387 */ /* 0x0005e80000100a00 */
[----:B------:R2:W-:Y:S01]  /*38f60*/  STL.64 [R1+0xd8], R238 ;  /* 0x0000d8ee01007387 */ /* 0x0005e20000100a00 */
[----:B---3--:R-:W-:Y:S02]  /*38f70*/  IMAD R19, R19, 0x6f, RZ ;  /* 0x0000006f13137824 */ /* 0x008fe400078e02ff */
[----:B------:R-:W3:Y:S01]  /*38f80*/  LDC R74, c[0x0][0x278] ;  /* 0x00009e00ff4a7b82 */ /* 0x000ee20000000800 */
[-C--:B--2---:R-:W-:Y:S02]  /*38f90*/  IADD3 R248, P5, R47, R2.reuse, RZ ;  /* 0x000000022ff87210 */ /* 0x084fe40007fbe0ff */
[----:B------:R-:W-:Y:S01]  /*38fa0*/  IADD3 R238, P6, R43, R2, RZ ;  /* 0x000000022bee7210 */ /* 0x000fe20007fde0ff */
[----:B------:R-:W-:Y:S01]  /*38fb0*/  IMAD R84, R84, 0x190, RZ ;  /* 0x0000019054547824 */ /* 0x000fe200078e02ff */
[-C--:B------:R-:W-:Y:S01]  /*38fc0*/  LEA.HI.X.SX32 R249, R235, R3.reuse, 0x1, P5 ;  /* 0x00000003ebf97211 */ /* 0x080fe200028f0eff */
[----:B------:R-:W-:Y:S01]  /*38fd0*/  IMAD R78, R78, 0x194, RZ ;  /* 0x000001944e4e7824 */ /* 0x000fe200078e02ff */
[----:B------:R-:W-:Y:S01]  /*38fe0*/  LEA.HI.X.SX32 R239, R19, R3, 0x1, P6 ;  /* 0x0000000313ef7211 */ /* 0x000fe200030f0eff */
[----:B------:R-:W2:Y:S01]  /*38ff0*/  LDC R235, c[0x0][0x278] ;  /* 0x00009e00ffeb7b82 */ /* 0x000ea20000000800 */
[----:B----4-:R-:W-:Y:S01]  /*39000*/  IMAD R4, R4, 0xe2, RZ ;  /* 0x000000e204047824 */ /* 0x010fe200078e02ff */
[----:B------:R-:W-:Y:S04]  /*39010*/  STL.64 [R1+0xd0], R248 ;  /* 0x0000d0f801007387 */ /* 0x000fe80000100a00 */
[----:B------:R4:W-:Y:S01]  /*39020*/  STL.64 [R1+0xc8], R238 ;  /* 0x0000c8ee01007387 */ /* 0x0009e20000100a00 */
[----:B0-----:R-:W-:Y:S01]  /*39030*/  IMAD R240, R240, 0x70, RZ ;  /* 0x00000070f0f07824 */ /* 0x001fe200078e02ff */
[----:B------:R-:W0:Y:S01]  /*39040*/  LDC R73, c[0x0][0x278] ;  /* 0x00009e00ff497b82 */ /* 0x000e220000000800 */
[----:B------:R-:W-:-:S02]  /*39050*/  IMAD R90, R90, 0x18a, RZ ;  /* 0x0000018a5a5a7824 */ /* 0x000fc400078e02ff */
[----:B------:R-:W-:-:S05]  /*39060*/  IMAD R86, R86, 0x18e, RZ ;  /* 0x0000018e56567824 */ /* 0x000fca00078e02ff */
[----:B------:R-:W0:Y:S01]  /*39070*/  LDC R72, c[0x0][0x278] ;  /* 0x00009e00ff487b82 */ /* 0x000e220000000800 */
[----:B----4-:R-:W-:-:S07]  /*39080*/  IADD3 R238, P6, R4, R2, RZ ;  /* 0x0000000204ee7210 */ /* 0x010fce0007fde0ff */
[----:B------:R-:W4:Y:S01]  /*39090*/  LDC R4, c[0x0][0x278] ;  /* 0x00009e00ff047b82 */ /* 0x000f220000000800 */
[----:B------:R-:W-:Y:S01]  /*390a0*/  IADD3 R248, P5, R39, R2, RZ ;  /* 0x0000000227f87210 */ /* 0x000fe20007fbe0ff */
[----:B--2---:R-:W-:-:S03]  /*390b0*/  IMAD R235, R235, 0xe4, RZ ;  /* 0x000000e4ebeb7824 */ /* 0x004fc600078e02ff */
[----:B------:R-:W-:-:S03]  /*390c0*/  LEA.HI.X.SX32 R249, R240, R3, 0x1, P5 ;  /* 0x00000003f0f97211 */ /* 0x000fc600028f0eff */
[----:B------:R-:W2:Y:S01]  /*390d0*/  LDC R240, c[0x0][0x278] ;  /* 0x00009e00fff07b82 */ /* 0x000ea20000000800 */
[----:B------:R-:W-:Y:S02]  /*390e0*/  IMAD R83, R83, 0xc7, RZ ;  /* 0x000000c753537824 */ /* 0x000fe400078e02ff */
[----:B------:R-:W-:-:S05]  /*390f0*/  IMAD R82, R82, 0x192, RZ ;  /* 0x0000019252527824 */ /* 0x000fca00078e02ff */
[----:B------:R-:W2:Y:S01]  /*39100*/  LDC R71, c[0x0][0x278] ;  /* 0x00009e00ff477b82 */ /* 0x000ea20000000800 */
[----:B----4-:R-:W-:-:S07]  /*39110*/  IMAD R4, R4, 0x71, RZ ;  /* 0x0000007104047824 */ /* 0x010fce00078e02ff */
[----:B------:R-:W4:Y:S01]  /*39120*/  LDC R70, c[0x0][0x278] ;  /* 0x00009e00ff467b82 */ /* 0x000f220000000800 */
[----:B------:R-:W-:-:S07]  /*39130*/  LEA.HI.X.SX32 R239, R4, R3, 0x1, P6 ;  /* 0x0000000304ef7211 */ /* 0x000fce00030f0eff */
[----:B------:R-:W1:Y:S01]  /*39140*/  LDC R4, c[0x0][0x278] ;  /* 0x00009e00ff047b82 */ /* 0x000e620000000800 */
[----:B------:R3:W-:Y:S04]  /*39150*/  STL.64 [R1+0xc0], R248 ;  /* 0x0000c0f801007387 */ /* 0x0007e80000100a00 */
[----:B------:R0:W-:Y:S01]  /*39160*/  STL.64 [R1+0x4d0], R238 ;  /* 0x0004d0ee01007387 */ /* 0x0001e20000100a00 */
[----:B------:R-:W-:Y:S02]  /*39170*/  IMAD R81, R81, 0xc9, RZ ;  /* 0x000000c951517824 */ /* 0x000fe400078e02ff */
[----:B------:R-:W4:Y:S01]  /*39180*/  LDC R68, c[0x0][0x278] ;  /* 0x00009e00ff447b82 */ /* 0x000f220000000800 */
[----:B---3--:R-:W-:-:S07]  /*39190*/  IADD3 R248, P5, R235, R2, RZ ;  /* 0x00000002ebf87210 */ /* 0x008fce0007fbe0ff */
[----:B------:R-:W3:Y:S01]  /*391a0*/  LDC R235, c[0x0][0x278] ;  /* 0x00009e00ffeb7b82 */ /* 0x000ee20000000800 */
[----:B0-----:R-:W-:Y:S01]  /*391b0*/  IADD3 R238, P6, R31, R2, RZ ;  /* 0x000000021fee7210 */ /* 0x001fe20007fde0ff */
[----:B-1----:R-:W-:-:S06]  /*391c0*/  IMAD R4, R4, 0x73, RZ ;  /* 0x0000007304047824 */ /* 0x002fcc00078e02ff */
[----:B------:R-:W0:Y:S01]  /*391d0*/  LDC R66, c[0x0][0x278] ;  /* 0x00009e00ff427b82 */ /* 0x000e220000000800 */
[----:B------:R-:W-:-:S07]  /*391e0*/  LEA.HI.X.SX32 R239, R4, R3, 0x1, P6 ;  /* 0x0000000304ef7211 */ /* 0x000fce00030f0eff */
[----:B------:R-:W1:Y:S01]  /*391f0*/  LDC R4, c[0x0][0x278] ;  /* 0x00009e00ff047b82 */ /* 0x000e620000000800 */
[----:B------:R-:W-:Y:S01]  /*39200*/  LEA.HI.X.SX32 R249, R18, R3, 0x1, P5 ;  /* 0x0000000312f97211 */ /* 0x000fe200028f0eff */
[----:B---3--:R-:W-:-:S04]  /*39210*/  IMAD R235, R235, 0xea, RZ ;  /* 0x000000eaebeb7824 */ /* 0x008fc800078e02ff */
[----:B------:R3:W-:Y:S02]  /*39220*/  STL.64 [R1+0x4c8], R248 ;  /* 0x0004c8f801007387 */ /* 0x0007e40000100a00 */
[----:B------:R-:W0:Y:S02]  /*39230*/  LDC R64, c[0x0][0x278] ;  /* 0x00009e00ff407b82 */ /* 0x000e240000000800 */
[----:B------:R2:W-:Y:S01]  /*39240*/  STL.64 [R1+0x4c0], R238 ;  /* 0x0004c0ee01007387 */ /* 0x0005e20000100a00 */
[----:B------:R-:W-:Y:S02]  /*39250*/  IMAD R80, R80, 0x196, RZ ;  /* 0x0000019650507824 */ /* 0x000fe400078e02ff */
[----:B------:R-:W-:-:S03]  /*39260*/  IMAD R77, R77, 0x198, RZ ;  /* 0x000001984d4d7824 */ /* 0x000fc600078e02ff */
[----:B------:R-:W0:Y:S01]  /*39270*/  LDC R62, c[0x0][0x278] ;  /* 0x00009e00ff3e7b82 */ /* 0x000e220000000800 */
[-C--:B---3--:R-:W-:Y:S02]  /*39280*/  IADD3 R248, P5, R23, R2.reuse, RZ ;  /* 0x0000000217f87210 */ /* 0x088fe40007fbe0ff */
[----:B--2---:R-:W-:Y:S01]  /*39290*/  IADD3 R238, P6, R235, R2, RZ ;  /* 0x00000002ebee7210 */ /* 0x004fe20007fde0ff */
[----:B-1----:R-:W-:Y:S01]  /*392a0*/  IMAD R4, R4, 0x77, RZ ;  /* 0x0000007704047824 */ /* 0x002fe200078e02ff */
[----:B------:R-:W-:-:S03]  /*392b0*/  LEA.HI.X.SX32 R249, R137, R3, 0x1, P5 ;  /* 0x0000000389f97211 */ /* 0x000fc600028f0eff */
[----:B------:R-:W1:Y:S01]  /*392c0*/  LDC R67, c[0x0][0x278] ;  /* 0x00009e00ff437b82 */ /* 0x000e620000000800 */
[-C--:B------:R-:W-:Y:S02]  /*392d0*/  LEA.HI.X.SX32 R239, R139, R3.reuse, 0x1, P6 ;  /* 0x000000038bef7211 */ /* 0x080fe400030f0eff */
[----:B------:R-:W-:Y:S01]  /*392e0*/  IADD3 R138, P6, R138, R2, RZ ;  /* 0x000000028a8a7210 */ /* 0x000fe20007fde0ff */
[----:B------:R-:W-:Y:S04]  /*392f0*/  STL.64 [R1+0x4b8], R248 ;  /* 0x0004b8f801007387 */ /* 0x000fe80000100a00 */
[----:B------:R2:W-:Y:S01]  /*39300*/  STL.64 [R1+0x4b0], R238 ;  /* 0x0004b0ee01007387 */ /* 0x0005e20000100a00 */
[----:B------:R-:W-:Y:S01]  /*39310*/  LEA.HI.X.SX32 R139, R4, R3, 0x1, P6 ;  /* 0x00000003048b7211 */ /* 0x000fe200030f0eff */
[----:B------:R-:W-:Y:S01]  /*39320*/  IMAD R76, R76, 0x19a, RZ ;  /* 0x0000019a4c4c7824 */ /* 0x000fe200078e02ff */
[----:B------:R-:W3:Y:S01]  /*39330*/  LDC R4, c[0x0][0x278] ;  /* 0x00009e00ff047b82 */ /* 0x000ee20000000800 */
[----:B------:R-:W-:-:S02]  /*39340*/  IMAD R74, R74, 0x19c, RZ ;  /* 0x0000019c4a4a7824 */ /* 0x000fc400078e02ff */
[----:B------:R-:W-:-:S05]  /*39350*/  IMAD R73, R73, 0xcd, RZ ;  /* 0x000000cd49497824 */ /* 0x000fca00078e02ff */
[----:B------:R-:W1:Y:S08]  /*39360*/  LDC R60, c[0x0][0x278] ;  /* 0x00009e00ff3c7b82 */ /* 0x000e700000000800 */
[----:B--2---:R-:W2:Y:S01]  /*39370*/  LDC R238, c[0x0][0x278] ;  /* 0x00009e00ffee7b82 */ /* 0x004ea20000000800 */
[----:B------:R-:W-:-:S04]  /*39380*/  IADD3 R136, P5, R136, R2, RZ ;  /* 0x0000000288887210 */ /* 0x000fc80007fbe0ff */
[----:B------:R-:W-:-:S03]  /*39390*/  LEA.HI.X.SX32 R137, R232, R3, 0x1, P5 ;  /* 0x00000003e8897211 */ /* 0x000fc600028f0eff */
[----:B------:R-:W4:Y:S01]  /*393a0*/  LDC R239, c[0x0][0x278] ;  /* 0x00009e00ffef7b82 */ /* 0x000f220000000800 */
[----:B---3--:R-:W-:Y:S01]  /*393b0*/  IMAD R4, R4, 0x79, RZ ;  /* 0x0000007904047824 */ /* 0x008fe200078e02ff */
[----:B------:R-:W-:Y:S04]  /*393c0*/  STL.64 [R1+0x4a8], R136 ;  /* 0x0004a88801007387 */ /* 0x000fe80000100a00 */
[----:B------:R3:W-:Y:S02]  /*393d0*/  STL.64 [R1+0x4a0], R138 ;  /* 0x0004a08a01007387 */ /* 0x0007e40000100a00 */
[----:B------:R-:W0:Y:S01]  /*393e0*/  LDC R232, c[0x0][0x278] ;  /* 0x00009e00ffe87b82 */ /* 0x000e220000000800 */
[----:B--2---:R-:W-:-:S07]  /*393f0*/  IMAD R238, R238, 0xf2, RZ ;  /* 0x000000f2eeee7824 */ /* 0x004fce00078e02ff */
[----:B------:R-:W2:Y:S01]  /*39400*/  LDC R63, c[0x0][0x278] ;  /* 0x00009e00ff3f7b82 */ /* 0x000ea20000000800 */
[----:B---3--:R-:W-:-:S04]  /*39410*/  IADD3 R138, P6, R238, R2, RZ ;  /* 0x00000002ee8a7210 */ /* 0x008fc80007fde0ff */
[----:B------:R-:W-:Y:S01]  /*39420*/  LEA.HI.X.SX32 R139, R4, R3, 0x1, P6 ;  /* 0x00000003048b7211 */ /* 0x000fe200030f0eff */
[----:B------:R-:W-:Y:S02]  /*39430*/  IMAD R72, R72, 0x19e, RZ ;  /* 0x0000019e48487824 */ /* 0x000fe400078e02ff */
[----:B------:R-:W3:Y:S01]  /*39440*/  LDC R4, c[0x0][0x278] ;  /* 0x00009e00ff047b82 */ /* 0x000ee20000000800 */
[----:B----4-:R-:W-:-:S05]  /*39450*/  IMAD R239, R239, 0xf0, RZ ;  /* 0x000000f0efef7824 */ /* 0x010fca00078e02ff */
[----:B------:R-:W-:Y:S01]  /*39460*/  IADD3 R136, P5, R239, R2, RZ ;  /* 0x00000002ef887210 */ /* 0x000fe20007fbe0ff */
[----:B0-----:R-:W-:Y:S01]  /*39470*/  IMAD R248, R232, 0xf6, RZ ;  /* 0x000000f6e8f87824 */ /* 0x001fe200078e02ff */
[----:B------:R-:W0:Y:S02]  /*39480*/  LDC R221, c[0x0][0x278] ;  /* 0x00009e00ffdd7b82 */ /* 0x000e240000000800 */
[----:B------:R-:W-:-:S05]  /*39490*/  LEA.HI.X.SX32 R137, R15, R3, 0x1, P5 ;  /* 0x000000030f897211 */ /* 0x000fca00028f0eff */
[----:B------:R-:W-:Y:S01]  /*394a0*/  STL.64 [R1+0x498], R136 ;  /* 0x0004988801007387 */ /* 0x000fe20000100a00 */
[----:B------:R-:W4:Y:S03]  /*394b0*/  LDC R15, c[0x0][0x278] ;  /* 0x00009e00ff0f7b82 */ /* 0x000f260000000800 */
[----:B------:R1:W-:Y:S01]  /*394c0*/  STL.64 [R1+0x490], R138 ;  /* 0x0004908a01007387 */ /* 0x0003e20000100a00 */
[----:B---3--:R-:W-:-:S04]  /*394d0*/  IMAD R4, R4, 0x7b, RZ ;  /* 0x0000007b04047824 */ /* 0x008fc800078e02ff */
[----:B------:R-:W3:Y:S01]  /*394e0*/  LDC R232, c[0x0][0x278] ;  /* 0x00009e00ffe87b82 */ /* 0x000ee20000000800 */
[----:B-1----:R-:W-:-:S07]  /*394f0*/  IADD3 R138, P6, R248, R2, RZ ;  /* 0x00000002f88a7210 */ /* 0x002fce0007fde0ff */
[----:B------:R-:W1:Y:S01]  /*39500*/  LDC R56, c[0x0][0x278] ;  /* 0x00009e00ff387b82 */ /* 0x000e620000000800 */
[----:B------:R-:W-:-:S07]  /*39510*/  LEA.HI.X.SX32 R139, R4, R3, 0x1, P6 ;  /* 0x00000003048b7211 */ /* 0x000fce00030f0eff */
[----:B------:R-:W2:Y:S01]  /*39520*/  LDC R4, c[0x0][0x278] ;  /* 0x00009e00ff047b82 */ /* 0x000ea20000000800 */
[----:B------:R-:W-:-:S05]  /*39530*/  IMAD R249, R240, 0xf4, RZ ;  /* 0x000000f4f0f97824 */ /* 0x000fca00078e02ff */
[----:B------:R-:W-:Y:S01]  /*39540*/  IADD3 R136, P5, R249, R2, RZ ;  /* 0x00000002f9887210 */ /* 0x000fe20007fbe0ff */
[----:B----4-:R-:W-:Y:S01]  /*39550*/  IMAD R240, R15, 0xfa, RZ ;  /* 0x000000fa0ff07824 */ /* 0x010fe200078e02ff */
[----:B------:R-:W4:Y:S02]  /*39560*/  LDC R61, c[0x0][0x278] ;  /* 0x00009e00ff3d7b82 */ /* 0x000f240000000800 */
[----:B------:R-:W-:-:S05]  /*39570*/  LEA.HI.X.SX32 R137, R10, R3, 0x1, P5 ;  /* 0x000000030a897211 */ /* 0x000fca00028f0eff */
[----:B------:R-:W-:Y:S01]  /*39580*/  STL.64 [R1+0x488], R136 ;  /* 0x0004888801007387 */ /* 0x000fe20000100a00 */
[----:B------:R-:W0:Y:S03]  /*39590*/  LDC R10, c[0x0][0x278] ;  /* 0x00009e00ff0a7b82 */ /* 0x000e260000000800 */
[----:B------:R3:W-:Y:S01]  /*395a0*/  STL.64 [R1+0x480], R138 ;  /* 0x0004808a01007387 */ /* 0x0007e20000100a00 */
[----:B--2---:R-:W-:-:S04]  /*395b0*/  IMAD R4, R4, 0x7d, RZ ;  /* 0x0000007d04047824 */ /* 0x004fc800078e02ff */
[----:B------:R-:W2:Y:S01]  /*395c0*/  LDC R227, c[0x0][0x278] ;  /* 0x00009e00ffe37b82 */ /* 0x000ea20000000800 */
[----:B---3--:R-:W-:Y:S01]  /*395d0*/  IADD3 R138, P6, R240, R2, RZ ;  /* 0x00000002f08a7210 */ /* 0x008fe20007fde0ff */
[----:B------:R-:W-:-:S06]  /*395e0*/  IMAD R242, R232, 0xf8, RZ ;  /* 0x000000f8e8f27824 */ /* 0x000fcc00078e02ff */
[----:B------:R-:W3:Y:S01]  /*395f0*/  LDC R52, c[0x0][0x278] ;  /* 0x00009e00ff347b82 */ /* 0x000ee20000000800 */
[----:B------:R-:W-:-:S07]  /*39600*/  LEA.HI.X.SX32 R139, R4, R3, 0x1, P6 ;  /* 0x00000003048b7211 */ /* 0x000fce00030f0eff */
[----:B------:R-:W1:Y:S01]  /*39610*/  LDC R4, c[0x0][0x278] ;  /* 0x00009e00ff047b82 */ /* 0x000e620000000800 */
[----:B0-----:R-:W-:-:S07]  /*39620*/  IMAD R247, R10, 0xfe, RZ ;  /* 0x000000fe0af77824 */ /* 0x001fce00078e02ff */
[----:B------:R-:W0:Y:S01]  /*39630*/  LDC R232, c[0x0][0x278] ;  /* 0x00009e00ffe87b82 */ /* 0x000e220000000800 */
[----:B------:R-:W-:Y:S01]  /*39640*/  IADD3 R136, P5, R242, R2, RZ ;  /* 0x00000002f2887210 */ /* 0x000fe20007fbe0ff */
[----:B------:R-:W-:Y:S02]  /*39650*/  IMAD R71, R71, 0xcf, RZ ;  /* 0x000000cf47477824 */ /* 0x000fe400078e02ff */
[----:B------:R-:W-:Y:S02]  /*39660*/  IMAD R70, R70, 0x1a2, RZ ;  /* 0x000001a246467824 */ /* 0x000fe400078e02ff */
[----:B------:R-:W-:Y:S02]  /*39670*/  IMAD R68, R68, 0x1a4, RZ ;  /* 0x000001a444447824 */ /* 0x000fe400078e02ff */
[----:B------:R-:W4:Y:S01]  /*39680*/  LDC R57, c[0x0][0x278] ;  /* 0x00009e00ff397b82 */ /* 0x000f220000000800 */
[----:B-1----:R-:W-:-:S07]  /*39690*/  IMAD R10, R4, 0xe5, RZ ;  /* 0x000000e5040a7824 */ /* 0x002fce00078e02ff */
[----:B------:R-:W1:Y:S08]  /*396a0*/  LDC R58, c[0x0][0x278] ;  /* 0x00009e00ff3a7b82 */ /* 0x000e700000000800 */
[----:B------:R-:W2:Y:S01]  /*396b0*/  LDC R4, c[0x0][0x278] ;  /* 0x00009e00ff047b82 */ /* 0x000ea20000000800 */
[----:B------:R-:W-:Y:S01]  /*396c0*/  LEA.HI.X.SX32 R137, R6, R3, 0x1, P5 ;  /* 0x0000000306897211 */ /* 0x000fe200028f0eff */
[----:B0-----:R-:W-:-:S04]  /*396d0*/  IMAD R232, R232, 0xfc, RZ ;  /* 0x000000fce8e87824 */ /* 0x001fc800078e02ff */
[----:B------:R0:W-:Y:S01]  /*396e0*/  STL.64 [R1+0x478], R136 ;  /* 0x0004788801007387 */ /* 0x0001e20000100a00 */
[----:B------:R-:W-:Y:S01]  /*396f0*/  IMAD R66, R66, 0x1a6, RZ ;  /* 0x000001a642427824 */ /* 0x000fe200078e02ff */
[----:B------:R-:W4:Y:S02]  /*39700*/  LDC R225, c[0x0][0x278] ;  /* 0x00009e00ffe17b82 */ /* 0x000f240000000800 */
[----:B------:R3:W-:Y:S01]  /*39710*/  STL.64 [R1+0x9d0], R138 ;  /* 0x0009d08a01007387 */ /* 0x0007e20000100a00 */
[----:B------:R-:W-:Y:S02]  /*39720*/  IMAD R64, R64, 0x1a8, RZ ;  /* 0x000001a840407824 */ /* 0x000fe400078e02ff */
[----:B------:R-:W-:-:S03]  /*39730*/  IMAD R62, R62, 0x1aa, RZ ;  /* 0x000001aa3e3e7824 */ /* 0x000fc600078e02ff */
[----:B------:R-:W4:Y:S01]  /*39740*/  LDC R53, c[0x0][0x278] ;  /* 0x00009e00ff357b82 */ /* 0x000f220000000800 */
[-C--:B0-----:R-:W-:Y:S02]  /*39750*/  IADD3 R136, P5, R232, R2.reuse, RZ ;  /* 0x00000002e8887210 */ /* 0x081fe40007fbe0ff */
[-C--:B---3--:R-:W-:Y:S02]  /*39760*/  IADD3 R138, P6, R247, R2.reuse, RZ ;  /* 0x00000002f78a7210 */ /* 0x088fe40007fde0ff */
[-C--:B------:R-:W-:Y:S01]  /*39770*/  LEA.HI.X.SX32 R137, R133, R3.reuse, 0x1, P5 ;  /* 0x0000000385897211 */ /* 0x080fe200028f0eff */
[----:B--2---:R-:W-:Y:S01]  /*39780*/  IMAD R6, R4, 0xe7, RZ ;  /* 0x000000e704067824 */ /* 0x004fe200078e02ff */
[----:B------:R-:W-:Y:S01]  /*39790*/  LEA.HI.X.SX32 R139, R135, R3, 0x1, P6 ;  /* 0x00000003878b7211 */ /* 0x000fe200030f0eff */
[----:B------:R-:W0:Y:S01]  /*397a0*/  LDC R4, c[0x0][0x278] ;  /* 0x00009e00ff047b82 */ /* 0x000e220000000800 */
[-C--:B------:R-:W-:Y:S02]  /*397b0*/  IADD3 R134, P6, R134, R2.reuse, RZ ;  /* 0x0000000286867210 */ /* 0x080fe40007fde0ff */
[----:B------:R-:W-:-:S02]  /*397c0*/  IADD3 R132, P5, R132, R2, RZ ;  /* 0x0000000284847210 */ /* 0x000fc40007fbe0ff */
[-C--:B------:R-:W-:Y:S02]  /*397d0*/  LEA.HI.X.SX32 R135, R131, R3.reuse, 0x1, P6 ;  /* 0x0000000383877211 */ /* 0x080fe400030f0eff */
[-C--:B------:R-:W-:Y:S01]  /*397e0*/  LEA.HI.X.SX32 R133, R129, R3.reuse, 0x1, P5 ;  /* 0x0000000381857211 */ /* 0x080fe200028f0eff */
[----:B------:R-:W2:Y:S01]  /*397f0*/  LDC R54, c[0x0][0x278] ;  /* 0x00009e00ff367b82 */ /* 0x000ea20000000800 */
[-C--:B------:R-:W-:Y:S02]  /*39800*/  IADD3 R130, P6, R130, R2.reuse, RZ ;  /* 0x0000000282827210 */ /* 0x080fe40007fde0ff */
[-C--:B------:R-:W-:Y:S02]  /*39810*/  IADD3 R128, P5, R128, R2.reuse, RZ ;  /* 0x0000000280807210 */ /* 0x080fe40007fbe0ff */
[-C--:B------:R-:W-:Y:S02]  /*39820*/  LEA.HI.X.SX32 R131, R127, R3.reuse, 0x1, P6 ;  /* 0x000000037f837211 */ /* 0x080fe400030f0eff */
[----:B------:R-:W-:Y:S01]  /*39830*/  LEA.HI.X.SX32 R129, R125, R3, 0x1, P5 ;  /* 0x000000037d817211 */ /* 0x000fe200028f0eff */
[----:B------:R-:W3:Y:S01]  /*39840*/  LDC R50, c[0x0][0x278] ;  /* 0x00009e00ff327b82 */ /* 0x000ee20000000800 */
[----:B------:R-:W-:-:S02]  /*39850*/  IADD3 R126, P6, R126, R2, RZ ;  /* 0x000000027e7e7210 */ /* 0x000fc40007fde0ff */
[-C--:B------:R-:W-:Y:S02]  /*39860*/  IADD3 R124, P5, R124, R2.reuse, RZ ;  /* 0x000000027c7c7210 */ /* 0x080fe40007fbe0ff */
[-C--:B------:R-:W-:Y:S02]  /*39870*/  LEA.HI.X.SX32 R127, R123, R3.reuse, 0x1, P6 ;  /* 0x000000037b7f7211 */ /* 0x080fe400030f0eff */
[-C--:B------:R-:W-:Y:S01]  /*39880*/  LEA.HI.X.SX32 R125, R121, R3.reuse, 0x1, P5 ;  /* 0x00000003797d7211 */ /* 0x080fe200028f0eff */
[----:B------:R-:W-:Y:S01]  /*39890*/  IMAD R60, R60, 0x1ae, RZ ;  /* 0x000001ae3c3c7824 */ /* 0x000fe200078e02ff */
[-C--:B------:R-:W-:Y:S01]  /*398a0*/  IADD3 R122, P6, R122, R2.reuse, RZ ;  /* 0x000000027a7a7210 */ /* 0x080fe20007fde0ff */
[----:B------:R-:W-:Y:S01]  /*398b0*/  IMAD R221, R221, 0xd7, RZ ;  /* 0x000000d7dddd7824 */ /* 0x000fe200078e02ff */
[----:B------:R-:W-:Y:S01]  /*398c0*/  IADD3 R120, P5, R120, R2, RZ ;  /* 0x0000000278787210 */ /* 0x000fe20007fbe0ff */
[----:B------:R-:W3:Y:S01]  /*398d0*/  LDC R46, c[0x0][0x278] ;  /* 0x00009e00ff2e7b82 */ /* 0x000ee20000000800 */
[----:B------:R-:W-:-:S02]  /*398e0*/  LEA.HI.X.SX32 R123, R119, R3, 0x1, P6 ;  /* 0x00000003777b7211 */ /* 0x000fc400030f0eff */
[-C--:B------:R-:W-:Y:S02]  /*398f0*/  LEA.HI.X.SX32 R121, R117, R3.reuse, 0x1, P5 ;  /* 0x0000000375797211 */ /* 0x080fe400028f0eff */
[-C--:B------:R-:W-:Y:S02]  /*39900*/  IADD3 R118, P6, R118, R2.reuse, RZ ;  /* 0x0000000276767210 */ /* 0x080fe40007fde0ff */
[-C--:B------:R-:W-:Y:S01]  /*39910*/  IADD3 R116, P5, R116, R2.reuse, RZ ;  /* 0x0000000274747210 */ /* 0x080fe20007fbe0ff */
[----:B------:R-:W-:Y:S01]  /*39920*/  IMAD R56, R56, 0x1b2, RZ ;  /* 0x000001b238387824 */ /* 0x000fe200078e02ff */
[-C--:B------:R-:W-:Y:S01]  /*39930*/  LEA.HI.X.SX32 R119, R5, R3.reuse, 0x1, P6 ;  /* 0x0000000305777211 */ /* 0x080fe200030f0eff */
[----:B0-----:R-:W-:Y:S01]  /*39940*/  IMAD R5, R4, 0xb7, RZ ;  /* 0x000000b704057824 */ /* 0x001fe200078e02ff */
[-C--:B------:R-:W-:Y:S01]  /*39950*/  LEA.HI.X.SX32 R117, R115, R3.reuse, 0x1, P5 ;  /* 0x0000000373757211 */ /* 0x080fe200028f0eff */
[----:B------:R-:W-:Y:S01]  /*39960*/  IMAD R4, R113, 0x172, RZ ;  /* 0x0000017271047824 */ /* 0x000fe200078e02ff */
[----:B------:R-:W-:Y:S01]  /*39970*/  IADD3 R114, P5, R114, R2, RZ ;  /* 0x0000000272727210 */ /* 0x000fe20007fbe0ff */
[----:B------:R-:W0:Y:S03]  /*39980*/  LDC R42, c[0x0][0x278] ;  /* 0x00009e00ff2a7b82 */ /* 0x000e260000000800 */
[----:B------:R-:W-:-:S02]  /*39990*/  LEA.HI.X.SX32 R115, R5, R3, 0x1, P5 ;  /* 0x0000000305737211 */ /* 0x000fc400028f0eff */
[----:B------:R-:W-:-:S03]  /*399a0*/  IADD3 R4, P5, R4, R2, RZ ;  /* 0x0000000204047210 */ /* 0x000fc60007fbe0ff */
[----:B------:R-:W0:Y:S01]  /*399b0*/  LDC R48, c[0x0][0x278] ;  /* 0x00009e00ff307b82 */ /* 0x000e220000000800 */
[-C--:B------:R-:W-:Y:S02]  /*399c0*/  LEA.HI.X.SX32 R5, R109, R3.reuse, 0x1, P5 ;  /* 0x000000036d057211 */ /* 0x080fe400028f0eff */
[-C--:B------:R-:W-:Y:S01]  /*399d0*/  IADD3 R108, P5, R108, R2.reuse, RZ ;  /* 0x000000026c6c7210 */ /* 0x080fe20007fbe0ff */
[----:B------:R1:W-:Y:S03]  /*399e0*/  STL.64 [R1+0x9c8], R136 ;  /* 0x0009c88801007387 */ /* 0x0003e60000100a00 */
[----:B------:R-:W-:Y:S01]  /*399f0*/  LEA.HI.X.SX32 R109, R105, R3, 0x1, P5 ;  /* 0x00000003696d7211 */ /* 0x000fe200028f0eff */
[----:B------:R-:W0:Y:S01]  /*39a00*/  LDC R223, c[0x0][0x278] ;  /* 0x00009e00ffdf7b82 */ /* 0x000e220000000800 */
[----:B------:R-:W-:-:S04]  /*39a10*/  IADD3 R104, P5, R104, R2, RZ ;  /* 0x0000000268687210 */ /* 0x000fc80007fbe0ff */
[-C--:B------:R-:W-:Y:S01]  /*39a20*/  LEA.HI.X.SX32 R105, R101, R3.reuse, 0x1, P5 ;  /* 0x0000000365697211 */ /* 0x080fe200028f0eff */
[----:B-1----:R-:W3:Y:S01]  /*39a30*/  LDL.LU.64 R136, [R1+0x1060] ;  /* 0x0010600001887983 */ /* 0x002ee20000300a00 */
[-C--:B------:R-:W-:Y:S01]  /*39a40*/  IADD3 R100, P5, R100, R2.reuse, RZ ;  /* 0x0000000264647210 */ /* 0x080fe20007fbe0ff */
[----:B------:R-:W1:Y:S02]  /*39a50*/  LDC R44, c[0x0][0x278] ;  /* 0x00009e00ff2c7b82 */ /* 0x000e640000000800 */
[----:B------:R4:W-:Y:S01]  /*39a60*/  STL.64 [R1+0x9c0], R138 ;  /* 0x0009c08a01007387 */ /* 0x0009e20000100a00 */
[-C--:B------:R-:W-:Y:S02]  /*39a70*/  IADD3 R112, P6, R112, R2.reuse, RZ ;  /* 0x0000000270707210 */ /* 0x080fe40007fde0ff */
[-C--:B------:R-:W-:Y:S02]  /*39a80*/  LEA.HI.X.SX32 R101, R97, R3.reuse, 0x1, P5 ;  /* 0x0000000361657211 */ /* 0x080fe400028f0eff */
[----:B------:R-:W-:Y:S01]  /*39a90*/  IADD3 R96, P5, R96, R2, RZ ;  /* 0x0000000260607210 */ /* 0x000fe20007fbe0ff */
[----:B------:R-:W1:Y:S01]  /*39aa0*/  LDC R49, c[0x0][0x278] ;  /* 0x00009e00ff317b82 */ /* 0x000e620000000800 */
[----:B----4-:R-:W4:Y:S07]  /*39ab0*/  LDL.LU.64 R138, [R1+0x1058] ;  /* 0x00105800018a7983 */ /* 0x010f2e0000300a00 */
[----:B------:R-:W1:Y:S01]  /*39ac0*/  LDC R19, c[0x0][0x278] ;  /* 0x00009e00ff137b82 */ /* 0x000e620000000800 */
[----:B------:R2:W-:Y:S01]  /*39ad0*/  STL.64 [R1+0x850], R132 ;  /* 0x0008508401007387 */ /* 0x0005e20000100a00 */
[----:B------:R-:W-:-:S02]  /*39ae0*/  LEA.HI.X.SX32 R113, R111, R3, 0x1, P6 ;  /* 0x000000036f717211 */ /* 0x000fc400030f0eff */
[----:B------:R-:W-:-:S04]  /*39af0*/  IADD3 R110, P6, R110, R2, RZ ;  /* 0x000000026e6e7210 */ /* 0x000fc80007fde0ff */
[----:B------:R-:W1:Y:S01]  /*39b00*/  LDC R40, c[0x0][0x278] ;  /* 0x00009e00ff287b82 */ /* 0x000e620000000800 */
[----:B--2---:R-:W2:Y:S07]  /*39b10*/  LDL.LU.64 R132, [R1+0x1050] ;  /* 0x0010500001847983 */ /* 0x004eae0000300a00 */
[----:B------:R-:W1:Y:S01]  /*39b20*/  LDC R38, c[0x0][0x278] ;  /* 0x00009e00ff267b82 */ /* 0x000e620000000800 */
[----:B------:R0:W-:Y:S01]  /*39b30*/  STL.64 [R1+0x848], R134 ;  /* 0x0008488601007387 */ /* 0x0001e20000100a00 */
[----:B------:R-:W-:-:S02]  /*39b40*/  LEA.HI.X.SX32 R97, R93, R3, 0x1, P5 ;  /* 0x000000035d617211 */ /* 0x000fc400028f0eff */
[----:B------:R-:W-:-:S04]  /*39b50*/  LEA.HI.X.SX32 R111, R107, R3, 0x1, P6 ;  /* 0x000000036b6f7211 */ /* 0x000fc800030f0eff */
[----:B------:R-:W1:Y:S01]  /*39b60*/  LDC R93, c[0x0][0x278] ;  /* 0x00009e00ff5d7b82 */ /* 0x000e620000000800 */
[----:B0-----:R-:W2:Y:S07]  /*39b70*/  LDL.LU.64 R134, [R1+0x1048] ;  /* 0x0010480001867983 */ /* 0x001eae0000300a00 */
[----:B------:R-:W0:Y:S01]  /*39b80*/  LDC R45, c[0x0][0x278] ;  /* 0x00009e00ff2d7b82 */ /* 0x000e220000000800 */
[----:B------:R1:W-:Y:S01]  /*39b90*/  STL.64 [R1+0x840], R128 ;  /* 0x0008408001007387 */ /* 0x0003e20000100a00 */
[----:B------:R-:W-:-:S06]  /*39ba0*/  IADD3 R106, P6, R106, R2, RZ ;  /* 0x000000026a6a7210 */ /* 0x000fcc0007fde0ff */
[----:B------:R-:W0:Y:S01]  /*39bb0*/  LDC R18, c[0x0][0x278] ;  /* 0x00009e00ff127b82 */ /* 0x000e220000000800 */
[----:B-1----:R-:W2:Y:S07]  /*39bc0*/  LDL.LU.64 R128, [R1+0x1040] ;  /* 0x0010400001807983 */ /* 0x002eae0000300a00 */
[----:B------:R-:W1:Y:S01]  /*39bd0*/  LDC R36, c[0x0][0x278] ;  /* 0x00009e00ff247b82 */ /* 0x000e620000000800 */
[----:B------:R0:W-:Y:S07]  /*39be0*/  STL.64 [R1+0x838], R130 ;  /* 0x0008388201007387 */ /* 0x0001ee0000100a00 */
[----:B------:R-:W1:Y:S01]  /*39bf0*/  LDC R41, c[0x0][0x278] ;  /* 0x00009e00ff297b82 */ /* 0x000e620000000800 */
[----:B0-----:R-:W2:Y:S07]  /*39c00*/  LDL.LU.64 R130, [R1+0x1038] ;  /* 0x0010380001827983 */ /* 0x001eae0000300a00 */
[----:B------:R-:W0:Y:S01]  /*39c10*/  LDC R15, c[0x0][0x278] ;  /* 0x00009e00ff0f7b82 */ /* 0x000e220000000800 */
[----:B------:R1:W-:Y:S01]  /*39c20*/  STL.64 [R1+0x830], R124 ;  /* 0x0008307c01007387 */ /* 0x0003e20000100a00 */
[----:B------:R-:W-:-:S06]  /*39c30*/  LEA.HI.X.SX32 R107, R103, R3, 0x1, P6 ;  /* 0x00000003676b7211 */ /* 0x000fcc00030f0eff */
[----:B------:R-:W0:Y:S01]  /*39c40*/  LDC R37, c[0x0][0x278] ;  /* 0x00009e00ff257b82 */ /* 0x000e220000000800 */
[----:B-1----:R-:W2:Y:S07]  /*39c50*/  LDL.LU.64 R124, [R1+0x1030] ;  /* 0x00103000017c7983 */ /* 0x002eae0000300a00 */
[----:B------:R-:W1:Y:S01]  /*39c60*/  LDC R35, c[0x0][0x278] ;  /* 0x00009e00ff237b82 */ /* 0x000e620000000800 */
[----:B------:R0:W-:Y:S01]  /*39c70*/  STL.64 [R1+0x828], R126 ;  /* 0x0008287e01007387 */ /* 0x0001e20000100a00 */
[----:B------:R-:W-:-:S06]  /*39c80*/  IADD3 R102, P6, R102, R2, RZ ;  /* 0x0000000266667210 */ /* 0x000fcc0007fde0ff */
[----:B------:R-:W1:Y:S01]  /*39c90*/  LDC R30, c[0x0][0x278] ;  /* 0x00009e00ff1e7b82 */ /* 0x000e620000000800 */
[----:B0-----:R-:W2:Y:S07]  /*39ca0*/  LDL.LU.64 R126, [R1+0x1028] ;  /* 0x00102800017e7983 */ /* 0x001eae0000300a00 */
[----:B------:R-:W0:Y:S01]  /*39cb0*/  LDC R22, c[0x0][0x278] ;  /* 0x00009e00ff167b82 */ /* 0x000e220000000800 */
[----:B------:R1:W-:Y:S01]  /*39cc0*/  STL.64 [R1+0x820], R120 ;  /* 0x0008207801007387 */ /* 0x0003e20000100a00 */
[----:B------:R-:W-:-:S06]  /*39cd0*/  LEA.HI.X.SX32 R103, R99, R3, 0x1, P6 ;  /* 0x0000000363677211 */ /* 0x000fcc00030f0eff */
[----:B------:R-:W4:Y:S01]  /*39ce0*/  LDC R34, c[0x0][0x278] ;  /* 0x00009e00ff227b82 */ /* 0x000f220000000800 */
[----:B-1----:R-:W2:Y:S07]  /*39cf0*/  LDL.LU.64 R120, [R1+0x1020] ;  /* 0x0010200001787983 */ /* 0x002eae0000300a00 */
[----:B------:R-:W1:Y:S01]  /*39d00*/  LDC R32, c[0x0][0x278] ;  /* 0x00009e00ff207b82 */ /* 0x000e620000000800 */
[----:B------:R0:W-:Y:S01]  /*39d10*/  STL.64 [R1+0x818], R122 ;  /* 0x0008187a01007387 */ /* 0x0001e20000100a00 */
[----:B------:R-:W-:-:S06]  /*39d20*/  IADD3 R98, P6, R98, R2, RZ ;  /* 0x0000000262627210 */ /* 0x000fcc0007fde0ff */
[----:B------:R-:W1:Y:S01]  /*39d30*/  LDC R26, c[0x0][0x278] ;  /* 0x00009e00ff1a7b82 */ /* 0x000e620000000800 */
[----:B0-----:R-:W2:Y:S07]  /*39d40*/  LDL.LU.64 R122, [R1+0x1018] ;  /* 0x00101800017a7983 */ /* 0x001eae0000300a00 */
[----:B------:R-:W0:Y:S01]  /*39d50*/  LDC R33, c[0x0][0x278] ;  /* 0x00009e00ff217b82 */ /* 0x000e220000000800 */
[----:B------:R1:W-:Y:S07]  /*39d60*/  STL.64 [R1+0x810], R116 ;  /* 0x0008107401007387 */ /* 0x0003ee0000100a00 */
[----:B------:R-:W0:Y:S01]  /*39d70*/  LDC R20, c[0x0][0x278] ;  /* 0x00009e00ff147b82 */ /* 0x000e220000000800 */
[----:B-1----:R-:W2:Y:S07]  /*39d80*/  LDL.LU.64 R116, [R1+0x1010] ;  /* 0x0010100001747983 */ /* 0x002eae0000300a00 */
[----:B------:R-:W1:Y:S01]  /*39d90*/  LDC R24, c[0x0][0x278] ;  /* 0x00009e00ff187b82 */ /* 0x000e620000000800 */
[----:B------:R0:W-:Y:S01]  /*39da0*/  STL.64 [R1+0x808], R118 ;  /* 0x0008087601007387 */ /* 0x0001e20000100a00 */
[----:B------:R-:W-:-:S06]  /*39db0*/  LEA.HI.X.SX32 R99, R95, R3, 0x1, P6 ;  /* 0x000000035f637211 */ /* 0x000fcc00030f0eff */
        /* <DEDUP_REMOVED lines=8> */
[----:B------:R0:W-:Y:S01]  /*39e40*/  STL.64 [R1+0x7f8], R112 ;  /* 0x0007f87001007387 */ /* 0x0001e20000100a00 */
[----:B------:R-:W-:-:S06]  /*39e50*/  IADD3 R92, P5, R92, R2, RZ ;  /* 0x000000025c5c7210 */ /* 0x000fcc0007fbe0ff */
[----:B------:R-:W1:Y:S01]  /*39e60*/  LDC R244, c[0x0][0x278] ;  /* 0x00009e00fff47b82 */ /* 0x000e620000000800 */
[----:B0-----:R-:W2:Y:S04]  /*39e70*/  LDL.LU.64 R112, [R1+0xff8] ;  /* 0x000ff80001707983 */ /* 0x001ea80000300a00 */
[----:B------:R0:W-:Y:S04]  /*39e80*/  STL.64 [R1+0x7f0], R4 ;  /* 0x0007f00401007387 */ /* 0x0001e80000100a00 */
[----:B------:R0:W-:Y:S01]  /*39e90*/  STL.64 [R1+0x7e8], R110 ;  /* 0x0007e86e01007387 */ /* 0x0001e20000100a00 */
[----:B------:R-:W-:Y:S01]  /*39ea0*/  LEA.HI.X.SX32 R95, R89, R3, 0x1, P6 ;  /* 0x00000003595f7211 */ /* 0x000fe200030f0eff */
[----:B------:R-:W-:-:S02]  /*39eb0*/  IMAD R89, R93, 0xc4, RZ ;  /* 0x000000c45d597824 */ /* 0x000fc400078e02ff */
[----:B------:R-:W-:Y:S02]  /*39ec0*/  IMAD R227, R227, 0xd9, RZ ;  /* 0x000000d9e3e37824 */ /* 0x000fe400078e02ff */
[----:B------:R-:W-:Y:S02]  /*39ed0*/  IMAD R52, R52, 0x1b6, RZ ;  /* 0x000001b634347824 */ /* 0x000fe400078e02ff */
[----:B------:R-:W-:Y:S01]  /*39ee0*/  IMAD R58, R58, 0x1b0, RZ ;  /* 0x000001b03a3a7824 */ /* 0x000fe200078e02ff */
[----:B0-----:R-:W0:Y:S01]  /*39ef0*/  LDC R4, c[0x0][0x278] ;  /* 0x00009e00ff047b82 */ /* 0x001e220000000800 */
[----:B------:R-:W2:Y:S04]  /*39f00*/  LDL.LU.64 R110, [R1+0xff0] ;  /* 0x000ff000016e7983 */ /* 0x000ea80000300a00 */
[----:B------:R1:W-:Y:S01]  /*39f10*/  STL.64 [R1+0x7e0], R108 ;  /* 0x0007e06c01007387 */ /* 0x0003e20000100a00 */
[----:B------:R-:W-:Y:S01]  /*39f20*/  IADD3 R88, P6, R88, R2, RZ ;  /* 0x0000000258587210 */ /* 0x000fe20007fde0ff */
[----:B------:R-:W-:Y:S01]  /*39f30*/  IMAD R225, R225, 0xdb, RZ ;  /* 0x000000dbe1e17824 */ /* 0x000fe200078e02ff */
[----:B------:R-:W0:Y:S01]  /*39f40*/  LDC R5, c[0x0][0x278] ;  /* 0x00009e00ff057b82 */ /* 0x000e220000000800 */
[----:B-1----:R-:W2:Y:S04]  /*39f50*/  LDL.LU.64 R108, [R1+0xfe8] ;  /* 0x000fe800016c7983 */ /* 0x002ea80000300a00 */
[----:B------:R1:W-:Y:S01]  /*39f60*/  STL.64 [R1+0x7d8], R106 ;  /* 0x0007d86a01007387 */ /* 0x0003e20000100a00 */
[----:B------:R-:W-:-:S03]  /*39f70*/  LEA.HI.X.SX32 R93, R91, R3, 0x1, P5 ;  /* 0x000000035b5d7211 */ /* 0x000fc600028f0eff */
[----:B-1----:R-:W2:Y:S04]  /*39f80*/  LDL.LU.64 R106, [R1+0xfe0] ;  /* 0x000fe000016a7983 */ /* 0x002ea80000300a00 */
[----:B------:R1:W-:Y:S01]  /*39f90*/  STL.64 [R1+0x7d0], R104 ;  /* 0x0007d06801007387 */ /* 0x0003e20000100a00 */
[----:B------:R-:W-:-:S03]  /*39fa0*/  LEA.HI.X.SX32 R89, R89, R3, 0x1, P6 ;  /* 0x0000000359597211 */ /* 0x000fc600030f0eff */
[----:B-1----:R-:W2:Y:S04]  /*39fb0*/  LDL.LU.64 R104, [R1+0xfd8] ;  /* 0x000fd80001687983 */ /* 0x002ea80000300a00 */
[----:B------:R1:W-:Y:S04]  /*39fc0*/  STL.64 [R1+0x7c8], R102 ;  /* 0x0007c86601007387 */ /* 0x0003e80000100a00 */
        /* <DEDUP_REMOVED lines=11> */
[----:B------:R1:W-:Y:S02]  /*3a080*/  STL.64 [R1+0x798], R88 ;  /* 0x0007985801007387 */ /* 0x0003e40000100a00 */
[----:B-1----:R-:W-:-:S04]  /*3a090*/  IADD3 R88, P6, R87, R2, RZ ;  /* 0x0000000257587210 */ /* 0x002fc80007fde0ff */
[----:B------:R-:W-:Y:S02]  /*3a0a0*/  LEA.HI.X.SX32 R89, R85, R3, 0x1, P6 ;  /* 0x0000000355597211 */ /* 0x000fe400030f0eff */
[----:B------:R-:W-:-:S04]  /*3a0b0*/  IADD3 R84, P6, R84, R2, RZ ;  /* 0x0000000254547210 */ /* 0x000fc80007fde0ff */
[-C--:B------:R-:W-:Y:S02]  /*3a0c0*/  LEA.HI.X.SX32 R85, R79, R3.reuse, 0x1, P6 ;  /* 0x000000034f557211 */ /* 0x080fe400030f0eff */
[-C--:B------:R-:W-:Y:S02]  /*3a0d0*/  IADD3 R78, P6, R78, R2.reuse, RZ ;  /* 0x000000024e4e7210 */ /* 0x080fe40007fde0ff */
[-C--:B------:R-:W-:Y:S02]  /*3a0e0*/  IADD3 R90, P5, R90, R2.reuse, RZ ;  /* 0x000000025a5a7210 */ /* 0x080fe40007fbe0ff */
[-C--:B------:R-:W-:Y:S02]  /*3a0f0*/  LEA.HI.X.SX32 R79, R250, R3.reuse, 0x1, P6 ;  /* 0x00000003fa4f7211 */ /* 0x080fe400030f0eff */
[----:B------:R-:W1:Y:S01]  /*3a100*/  LDC R250, c[0x0][0x278] ;  /* 0x00009e00fffa7b82 */ /* 0x000e620000000800 */
[----:B------:R-:W-:Y:S02]  /*3a110*/  LEA.HI.X.SX32 R91, R7, R3, 0x1, P5 ;  /* 0x00000003075b7211 */ /* 0x000fe400028f0eff */
[----:B------:R-:W-:-:S04]  /*3a120*/  IADD3 R86, P5, R86, R2, RZ ;  /* 0x0000000256567210 */ /* 0x000fc80007fbe0ff */
[-C--:B------:R-:W-:Y:S01]  /*3a130*/  LEA.HI.X.SX32 R87, R83, R3.reuse, 0x1, P5 ;  /* 0x0000000353577211 */ /* 0x080fe200028f0eff */
[----:B------:R3:W-:Y:S01]  /*3a140*/  STL.64 [R1+0x790], R90 ;  /* 0x0007905a01007387 */ /* 0x0007e20000100a00 */
[-C--:B------:R-:W-:Y:S01]  /*3a150*/  IADD3 R82, P5, R82, R2.reuse, RZ ;  /* 0x0000000252527210 */ /* 0x080fe20007fbe0ff */
[----:B------:R-:W-:Y:S01]  /*3a160*/  IMAD R54, R54, 0x1b4, RZ ;  /* 0x000001b436367824 */ /* 0x000fe200078e02ff */
[----:B------:R-:W0:Y:S02]  /*3a170*/  LDC R7, c[0x0][0x278] ;  /* 0x00009e00ff077b82 */ /* 0x000e240000000800 */
[----:B------:R-:W-:Y:S01]  /*3a180*/  LEA.HI.X.SX32 R83, R81, R3, 0x1, P5 ;  /* 0x0000000351537211 */ /* 0x000fe200028f0eff */
[----:B---3--:R-:W3:Y:S04]  /*3a190*/  LDL.LU.64 R90, [R1+0xfa0] ;  /* 0x000fa000015a7983 */ /* 0x008ee80000300a00 */
[----:B------:R4:W-:Y:S01]  /*3a1a0*/  STL.64 [R1+0x788], R88 ;  /* 0x0007885801007387 */ /* 0x0009e20000100a00 */
[----:B------:R-:W-:-:S03]  /*3a1b0*/  IADD3 R80, P5, R80, R2, RZ ;  /* 0x0000000250507210 */ /* 0x000fc60007fbe0ff */
[----:B----4-:R-:W4:Y:S04]  /*3a1c0*/  LDL.LU.64 R88, [R1+0xf98] ;  /* 0x000f980001587983 */ /* 0x010f280000300a00 */
[----:B------:R1:W-:Y:S01]  /*3a1d0*/  STL.64 [R1+0x780], R86 ;  /* 0x0007805601007387 */ /* 0x0003e20000100a00 */
[----:B------:R-:W-:Y:S02]  /*3a1e0*/  LEA.HI.X.SX32 R81, R11, R3, 0x1, P5 ;  /* 0x000000030b517211 */ /* 0x000fe400028f0eff */
[-C--:B------:R-:W-:Y:S01]  /*3a1f0*/  IADD3 R76, P5, R76, R2.reuse, RZ ;  /* 0x000000024c4c7210 */ /* 0x080fe20007fbe0ff */
[----:B-1----:R-:W-:Y:S01]  /*3a200*/  IMAD R250, R250, 0x1a0, RZ ;  /* 0x000001a0fafa7824 */ /* 0x002fe200078e02ff */
[----:B------:R-:W1:Y:S01]  /*3a210*/  LDC R11, c[0x0][0x278] ;  /* 0x00009e00ff0b7b82 */ /* 0x000e620000000800 */
[----:B------:R-:W4:Y:S04]  /*3a220*/  LDL.LU.64 R86, [R1+0xf90] ;  /* 0x000f900001567983 */ /* 0x000f280000300a00 */
[----:B------:R0:W-:Y:S04]  /*3a230*/  STL.64 [R1+0x778], R84 ;  /* 0x0007785401007387 */ /* 0x0001e80000100a00 */
[----:B0-----:R-:W4:Y:S04]  /*3a240*/  LDL.LU.64 R84, [R1+0xf88] ;  /* 0x000f880001547983 */ /* 0x001f280000300a00 */
[----:B------:R0:W-:Y:S04]  /*3a250*/  STL.64 [R1+0x770], R82 ;  /* 0x0007705201007387 */ /* 0x0001e80000100a00 */
[----:B0-----:R-:W4:Y:S04]  /*3a260*/  LDL.LU.64 R82, [R1+0xf80] ;  /* 0x000f800001527983 */ /* 0x001f280000300a00 */
[----:B------:R0:W-:Y:S02]  /*3a270*/  STL.64 [R1+0x768], R78 ;  /* 0x0007684e01007387 */ /* 0x0001e40000100a00 */
[----:B0-----:R-:W-:-:S02]  /*3a280*/  IADD3 R78, P6, R77, R2, RZ ;  /* 0x000000024d4e7210 */ /* 0x001fc40007fde0ff */
[-C--:B------:R-:W-:Y:S02]  /*3a290*/  LEA.HI.X.SX32 R77, R73, R3.reuse, 0x1, P5 ;  /* 0x00000003494d7211 */ /* 0x080fe400028f0eff */
[-C--:B------:R-:W-:Y:S02]  /*3a2a0*/  LEA.HI.X.SX32 R79, R75, R3.reuse, 0x1, P6 ;  /* 0x000000034b4f7211 */ /* 0x080fe400030f0eff */
[-C--:B------:R-:W-:Y:S02]  /*3a2b0*/  IADD3 R74, P6, R74, R2.reuse, RZ ;  /* 0x000000024a4a7210 */ /* 0x080fe40007fde0ff */
[-C--:B------:R-:W-:Y:S01]  /*3a2c0*/  IADD3 R72, P5, R72, R2.reuse, RZ ;  /* 0x0000000248487210 */ /* 0x080fe20007fbe0ff */
[----:B------:R0:W-:Y:S01]  /*3a2d0*/  STL.64 [R1+0x760], R80 ;  /* 0x0007605001007387 */ /* 0x0001e20000100a00 */
[----:B------:R-:W-:Y:S02]  /*3a2e0*/  LEA.HI.X.SX32 R75, R251, R3, 0x1, P6 ;  /* 0x00000003fb4b7211 */ /* 0x000fe400030f0eff */
[----:B------:R-:W-:-:S02]  /*3a2f0*/  IADD3 R250, P6, R250, R2, RZ ;  /* 0x00000002fafa7210 */ /* 0x000fc40007fde0ff */
[-C--:B------:R-:W-:Y:S02]  /*3a300*/  LEA.HI.X.SX32 R73, R71, R3.reuse, 0x1, P5 ;  /* 0x0000000347497211 */ /* 0x080fe400028f0eff */
[----:B------:R-:W-:Y:S01]  /*3a310*/  IADD3 R70, P5, R70, R2, RZ ;  /* 0x0000000246467210 */ /* 0x000fe20007fbe0ff */
[----:B0-----:R-:W4:Y:S01]  /*3a320*/  LDL.LU.64 R80, [R1+0xf78] ;  /* 0x000f780001507983 */ /* 0x001f220000300a00 */
[----:B------:R-:W-:-:S03]  /*3a330*/  LEA.HI.X.SX32 R251, R69, R3, 0x1, P6 ;  /* 0x0000000345fb7211 */ /* 0x000fc600030f0eff */
[----:B------:R0:W-:Y:S01]  /*3a340*/  STL.64 [R1+0x758], R78 ;  /* 0x0007584e01007387 */ /* 0x0001e20000100a00 */
[-C--:B------:R-:W-:Y:S02]  /*3a350*/  IADD3 R68, P6, R68, R2.reuse, RZ ;  /* 0x0000000244447210 */ /* 0x080fe40007fde0ff */
[-C--:B------:R-:W-:Y:S02]  /*3a360*/  LEA.HI.X.SX32 R71, R14, R3.reuse, 0x1, P5 ;  /* 0x000000030e477211 */ /* 0x080fe400028f0eff */
[----:B------:R-:W-:Y:S01]  /*3a370*/  IADD3 R66, P5, R66, R2, RZ ;  /* 0x0000000242427210 */ /* 0x000fe20007fbe0ff */
[----:B0-----:R-:W4:Y:S04]  /*3a380*/  LDL.LU.64 R78, [R1+0xf70] ;  /* 0x000f7000014e7983 */ /* 0x001f280000300a00 */
[----:B------:R0:W-:Y:S01]  /*3a390*/  STL.64 [R1+0x750], R76 ;  /* 0x0007504c01007387 */ /* 0x0001e20000100a00 */
[----:B------:R-:W-:-:S02]  /*3a3a0*/  LEA.HI.X.SX32 R69, R65, R3, 0x1, P6 ;  /* 0x0000000341457211 */ /* 0x000fc400030f0eff */
[-C--:B------:R-:W-:Y:S01]  /*3a3b0*/  IADD3 R64, P6, R64, R2.reuse, RZ ;  /* 0x0000000240407210 */ /* 0x080fe20007fde0ff */
[----:B0-----:R-:W4:Y:S04]  /*3a3c0*/  LDL.LU.64 R76, [R1+0xf68] ;  /* 0x000f6800014c7983 */ /* 0x001f280000300a00 */
[----:B------:R0:W-:Y:S01]  /*3a3d0*/  STL.64 [R1+0x748], R74 ;  /* 0x0007484a01007387 */ /* 0x0001e20000100a00 */
[-C--:B------:R-:W-:Y:S01]  /*3a3e0*/  LEA.HI.X.SX32 R65, R237, R3.reuse, 0x1, P6 ;  /* 0x00000003ed417211 */ /* 0x080fe200030f0eff */
[----:B------:R-:W-:Y:S01]  /*3a3f0*/  IMAD R14, R63, 0xf1, RZ ;  /* 0x000000f13f0e7824 */ /* 0x000fe200078e02ff */
[----:B------:R-:W-:Y:S01]  /*3a400*/  IADD3 R236, P6, R236, R2, RZ ;  /* 0x00000002ecec7210 */ /* 0x000fe20007fde0ff */
[----:B0-----:R-:W4:Y:S04]  /*3a410*/  LDL.LU.64 R74, [R1+0xf60] ;  /* 0x000f6000014a7983 */ /* 0x001f280000300a00 */
[----:B------:R0:W-:Y:S01]  /*3a420*/  STL.64 [R1+0x740], R72 ;  /* 0x0007404801007387 */ /* 0x0001e20000100a00 */
[----:B------:R-:W-:-:S03]  /*3a430*/  LEA.HI.X.SX32 R237, R59, R3, 0x1, P6 ;  /* 0x000000033bed7211 */ /* 0x000fc600030f0eff */
[----:B0-----:R-:W4:Y:S04]  /*3a440*/  LDL.LU.64 R72, [R1+0xf58] ;  /* 0x000f580001487983 */ /* 0x001f280000300a00 */
[----:B------:R0:W-:Y:S04]  /*3a450*/  STL.64 [R1+0x738], R250 ;  /* 0x000738fa01007387 */ /* 0x0001e80000100a00 */
[----:B------:R1:W-:Y:S01]  /*3a460*/  STL.64 [R1+0x730], R70 ;  /* 0x0007304601007387 */ /* 0x0003e20000100a00 */
[----:B0-----:R-:W-:Y:S01]  /*3a470*/  IMAD R251, R67, 0x1e0, RZ ;  /* 0x000001e043fb7824 */ /* 0x001fe200078e02ff */
[----:B------:R-:W-:-:S02]  /*3a480*/  LEA.HI.X.SX32 R67, R231, R3, 0x1, P5 ;  /* 0x00000003e7437211 */ /* 0x000fc400028f0eff */
[-C--:B------:R-:W-:Y:S01]  /*3a490*/  IADD3 R62, P5, R62, R2.reuse, RZ ;  /* 0x000000023e3e7210 */ /* 0x080fe20007fbe0ff */
[----:B-1----:R-:W4:Y:S03]  /*3a4a0*/  LDL.LU.64 R70, [R1+0xf50] ;  /* 0x000f500001467983 */ /* 0x002f260000300a00 */
[----:B------:R-:W-:Y:S01]  /*3a4b0*/  LEA.HI.X.SX32 R63, R229, R3, 0x1, P5 ;  /* 0x00000003e53f7211 */ /* 0x000fe200028f0eff */
[----:B------:R0:W-:Y:S01]  /*3a4c0*/  STL.64 [R1+0x728], R68 ;  /* 0x0007284401007387 */ /* 0x0001e20000100a00 */
[----:B------:R-:W-:Y:S01]  /*3a4d0*/  IADD3 R60, P5, R60, R2, RZ ;  /* 0x000000023c3c7210 */ /* 0x000fe20007fbe0ff */
[----:B------:R-:W-:-:S03]  /*3a4e0*/  IMAD R250, R61, 0x1e2, RZ ;  /* 0x000001e23dfa7824 */ /* 0x000fc600078e02ff */
[----:B------:R-:W-:Y:S02]  /*3a4f0*/  LEA.HI.X.SX32 R61, R221, R3, 0x1, P5 ;  /* 0x00000003dd3d7211 */ /* 0x000fe400028f0eff */
[----:B------:R-:W-:Y:S01]  /*3a500*/  IADD3 R56, P5, R56, R2, RZ ;  /* 0x0000000238387210 */ /* 0x000fe20007fbe0ff */
[----:B0-----:R-:W4:Y:S04]  /*3a510*/  LDL.LU.64 R68, [R1+0xf48] ;  /* 0x000f480001447983 */ /* 0x001f280000300a00 */
[----:B------:R0:W-:Y:S01]  /*3a520*/  STL.64 [R1+0x720], R66 ;  /* 0x0007204201007387 */ /* 0x0001e20000100a00 */
[----:B------:R-:W-:-:S03]  /*3a530*/  IMAD R221, R53, 0xf3, RZ ;  /* 0x000000f335dd7824 */ /* 0x000fc600078e02ff */
[----:B0-----:R-:W4:Y:S04]  /*3a540*/  LDL.LU.64 R66, [R1+0xf40] ;  /* 0x000f400001427983 */ /* 0x001f280000300a00 */
[----:B------:R0:W-:Y:S01]  /*3a550*/  STL.64 [R1+0x718], R64 ;  /* 0x0007184001007387 */ /* 0x0001e20000100a00 */
[----:B------:R-:W-:-:S03]  /*3a560*/  IADD3 R58, P6, R58, R2, RZ ;  /* 0x000000023a3a7210 */ /* 0x000fc60007fde0ff */
[----:B0-----:R-:W4:Y:S04]  /*3a570*/  LDL.LU.64 R64, [R1+0xf38] ;  /* 0x000f380001407983 */ /* 0x001f280000300a00 */
[----:B------:R0:W-:Y:S04]  /*3a580*/  STL.64 [R1+0x710], R62 ;  /* 0x0007103e01007387 */ /* 0x0001e80000100a00 */
[----:B0-----:R-:W4:Y:S04]  /*3a590*/  LDL.LU.64 R62, [R1+0xf30] ;  /* 0x000f3000013e7983 */ /* 0x001f280000300a00 */
[----:B------:R0:W-:Y:S01]  /*3a5a0*/  STL.64 [R1+0x708], R236 ;  /* 0x000708ec01007387 */ /* 0x0001e20000100a00 */
[-C--:B------:R-:W-:Y:S01]  /*3a5b0*/  LEA.HI.X.SX32 R59, R55, R3.reuse, 0x1, P6 ;  /* 0x00000003373b7211 */ /* 0x080fe200030f0eff */
[----:B0-----:R-:W-:Y:S01]  /*3a5c0*/  IMAD R237, R57, 0x1e4, RZ ;  /* 0x000001e439ed7824 */ /* 0x001fe200078e02ff */
[----:B------:R-:W-:-:S02]  /*3a5d0*/  LEA.HI.X.SX32 R57, R227, R3, 0x1, P5 ;  /* 0x00000003e3397211 */ /* 0x000fc400028f0eff */
[-C--:B------:R-:W-:Y:S01]  /*3a5e0*/  IADD3 R52, P5, R52, R2.reuse, RZ ;  /* 0x0000000234347210 */ /* 0x080fe20007fbe0ff */
[----:B------:R-:W-:Y:S01]  /*3a5f0*/  IMAD R50, R50, 0x1b8, RZ ;  /* 0x000001b832327824 */ /* 0x000fe200078e02ff */
[-C--:B------:R-:W-:Y:S01]  /*3a600*/  IADD3 R54, P6, R54, R2.reuse, RZ ;  /* 0x0000000236367210 */ /* 0x080fe20007fde0ff */
[----:B------:R-:W-:Y:S01]  /*3a610*/  IMAD R46, R46, 0x1bc, RZ ;  /* 0x000001bc2e2e7824 */ /* 0x000fe200078e02ff */
[-C--:B------:R-:W-:Y:S01]  /*3a620*/  LEA.HI.X.SX32 R53, R225, R3.reuse, 0x1, P5 ;  /* 0x00000003e1357211 */ /* 0x080fe200028f0eff */
[----:B------:R-:W-:Y:S01]  /*3a630*/  IMAD R42, R42, 0x1c0, RZ ;  /* 0x000001c02a2a7824 */ /* 0x000fe200078e02ff */
[----:B------:R-:W0:Y:S01]  /*3a640*/  LDC R225, c[0x0][0x278] ;  /* 0x00009e00ffe17b82 */ /* 0x000e220000000800 */
[----:B------:R-:W-:Y:S02]  /*3a650*/  LEA.HI.X.SX32 R55, R51, R3, 0x1, P6 ;  /* 0x0000000333377211 */ /* 0x000fe400030f0eff */
[----:B------:R-:W-:-:S04]  /*3a660*/  IADD3 R50, P6, R50, R2, RZ ;  /* 0x0000000232327210 */ /* 0x000fc80007fde0ff */
[----:B------:R-:W-:Y:S01]  /*3a670*/  LEA.HI.X.SX32 R51, R47, R3, 0x1, P6 ;  /* 0x000000032f337211 */ /* 0x000fe200030f0eff */
[----:B------:R-:W1:Y:S01]  /*3a680*/  LDC R227, c[0x0][0x278] ;  /* 0x00009e00ffe37b82 */ /* 0x000e620000000800 */
[----:B------:R-:W-:-:S04]  /*3a690*/  IADD3 R46, P6, R46, R2, RZ ;  /* 0x000000022e2e7210 */ /* 0x000fc80007fde0ff */
[----:B------:R-:W-:Y:S02]  /*3a6a0*/  LEA.HI.X.SX32 R47, R43, R3, 0x1, P6 ;  /* 0x000000032b2f7211 */ /* 0x000fe400030f0eff */
[----:B------:R-:W-:-:S04]  /*3a6b0*/  IADD3 R42, P6, R42, R2, RZ ;  /* 0x000000022a2a7210 */ /* 0x000fc80007fde0ff */
[----:B------:R-:W-:Y:S01]  /*3a6c0*/  LEA.HI.X.SX32 R43, R39, R3, 0x1, P6 ;  /* 0x00000003272b7211 */ /* 0x000fe200030f0eff */
[----:B------:R-:W-:Y:S02]  /*3a6d0*/  IMAD R48, R48, 0x1ba, RZ ;  /* 0x000001ba30307824 */ /* 0x000fe400078e02ff */
[----:B0-----:R-:W-:Y:S02]  /*3a6e0*/  IMAD R39, R225, 0xe2, RZ ;  /* 0x000000e2e1277824 */ /* 0x001fe400078e02ff */
[----:B------:R-:W0:Y:S01]  /*3a6f0*/  LDC R225, c[0x0][0x278] ;  /* 0x00009e00ffe17b82 */ /* 0x000e220000000800 */
[----:B------:R-:W-:Y:S01]  /*3a700*/  IMAD R223, R223, 0xdd, RZ ;  /* 0x000000dddfdf7824 */ /* 0x000fe200078e02ff */
[----:B------:R2:W-:Y:S01]  /*3a710*/  STL.64 [R1+0x700], R60 ;  /* 0x0007003c01007387 */ /* 0x0005e20000100a00 */
[----:B------:R-:W-:Y:S01]  /*3a720*/  IMAD R44, R44, 0x1be, RZ ;  /* 0x000001be2c2c7824 */ /* 0x000fe200078e02ff */
[----:B------:R-:W-:Y:S01]  /*3a730*/  IADD3 R48, P5, R48, R2, RZ ;  /* 0x0000000230307210 */ /* 0x000fe20007fbe0ff */
[----:B------:R-:W-:-:S02]  /*3a740*/  IMAD R236, R49, 0x1e6, RZ ;  /* 0x000001e631ec7824 */ /* 0x000fc400078e02ff */
[----:B------:R-:W-:Y:S01]  /*3a750*/  IMAD R19, R19, 0xdf, RZ ;  /* 0x000000df13137824 */ /* 0x000fe200078e02ff */
[----:B------:R-:W-:Y:S01]  /*3a760*/  LEA.HI.X.SX32 R49, R223, R3, 0x1, P5 ;  /* 0x00000003df317211 */ /* 0x000fe200028f0eff */
[----:B------:R-:W-:Y:S01]  /*3a770*/  IMAD R40, R40, 0x1c2, RZ ;  /* 0x000001c228287824 */ /* 0x000fe200078e02ff */
[----:B------:R-:W-:Y:S01]  /*3a780*/  IADD3 R44, P5, R44, R2, RZ ;  /* 0x000000022c2c7210 */ /* 0x000fe20007fbe0ff */
[----:B--2---:R-:W2:Y:S01]  /*3a790*/  LDL.LU.64 R60, [R1+0xf28] ;  /* 0x000f2800013c7983 */ /* 0x004ea20000300a00 */
[----:B------:R-:W-:-:S03]  /*3a7a0*/  IMAD R38, R38, 0x1c4, RZ ;  /* 0x000001c426267824 */ /* 0x000fc600078e02ff */
[----:B------:R3:W-:Y:S01]  /*3a7b0*/  STL.64 [R1+0x6f8], R58 ;  /* 0x0006f83a01007387 */ /* 0x0007e20000100a00 */
[----:B------:R-:W-:Y:S01]  /*3a7c0*/  IMAD R231, R45, 0x1e8, RZ ;  /* 0x000001e82de77824 */ /* 0x000fe200078e02ff */
[----:B------:R-:W-:Y:S01]  /*3a7d0*/  LEA.HI.X.SX32 R45, R19, R3, 0x1, P5 ;  /* 0x00000003132d7211 */ /* 0x000fe200028f0eff */
[----:B------:R-:W-:Y:S01]  /*3a7e0*/  IMAD R18, R18, 0xe1, RZ ;  /* 0x000000e112127824 */ /* 0x000fe200078e02ff */
[-C--:B------:R-:W-:Y:S01]  /*3a7f0*/  IADD3 R40, P5, R40, R2.reuse, RZ ;  /* 0x0000000228287210 */ /* 0x080fe20007fbe0ff */
[----:B------:R-:W-:Y:S01]  /*3a800*/  IMAD R36, R36, 0x1c6, RZ ;  /* 0x000001c624247824 */ /* 0x000fe200078e02ff */
[----:B---3--:R-:W3:Y:S04]  /*3a810*/  LDL.LU.64 R58, [R1+0xf20] ;  /* 0x000f2000013a7983 */ /* 0x008ee80000300a00 */
[----:B------:R0:W-:Y:S01]  /*3a820*/  STL.64 [R1+0x6f0], R56 ;  /* 0x0006f03801007387 */ /* 0x0001e20000100a00 */
[----:B------:R-:W-:Y:S01]  /*3a830*/  IADD3 R38, P6, R38, R2, RZ ;  /* 0x0000000226267210 */ /* 0x000fe20007fde0ff */
[----:B-1----:R-:W-:-:S02]  /*3a840*/  IMAD R19, R227, 0x1c8, RZ ;  /* 0x000001c8e3137824 */ /* 0x002fc400078e02ff */
[----:B------:R-:W-:Y:S01]  /*3a850*/  IMAD R223, R41, 0xf5, RZ ;  /* 0x000000f529df7824 */ /* 0x000fe200078e02ff */
[----:B0-----:R-:W3:Y:S01]  /*3a860*/  LDL.LU.64 R56, [R1+0xf18] ;  /* 0x000f180001387983 */ /* 0x001ee20000300a00 */
[----:B------:R-:W-:Y:S01]  /*3a870*/  IMAD R15, R15, 0xe3, RZ ;  /* 0x000000e30f0f7824 */ /* 0x000fe200078e02ff */
[-C--:B------:R-:W-:Y:S01]  /*3a880*/  LEA.HI.X.SX32 R39, R39, R3.reuse, 0x1, P6 ;  /* 0x0000000327277211 */ /* 0x080fe200030f0eff */
[----:B------:R-:W-:Y:S01]  /*3a890*/  IMAD R229, R37, 0x1ea, RZ ;  /* 0x000001ea25e57824 */ /* 0x000fe200078e02ff */
[----:B------:R0:W-:Y:S01]  /*3a8a0*/  STL.64 [R1+0x6e8], R54 ;  /* 0x0006e83601007387 */ /* 0x0001e20000100a00 */
[----:B------:R-:W-:Y:S01]  /*3a8b0*/  LEA.HI.X.SX32 R41, R18, R3, 0x1, P5 ;  /* 0x0000000312297211 */ /* 0x000fe200028f0eff */
[----:B------:R-:W-:Y:S01]  /*3a8c0*/  IMAD R30, R30, 0x1d0, RZ ;  /* 0x000001d01e1e7824 */ /* 0x000fe200078e02ff */
[-C--:B------:R-:W-:Y:S01]  /*3a8d0*/  IADD3 R36, P5, R36, R2.reuse, RZ ;  /* 0x0000000224247210 */ /* 0x080fe20007fbe0ff */
[----:B------:R-:W-:Y:S01]  /*3a8e0*/  IMAD R22, R22, 0x1d4, RZ ;  /* 0x000001d416167824 */ /* 0x000fe200078e02ff */
[----:B------:R-:W1:Y:S01]  /*3a8f0*/  LDC R227, c[0x0][0x278] ;  /* 0x00009e00ffe37b82 */ /* 0x000e620000000800 */
[----:B0-----:R-:W3:Y:S04]  /*3a900*/  LDL.LU.64 R54, [R1+0xf10] ;  /* 0x000f100001367983 */ /* 0x001ee80000300a00 */
[----:B------:R0:W-:Y:S01]  /*3a910*/  STL.64 [R1+0x6e0], R52 ;  /* 0x0006e03401007387 */ /* 0x0001e20000100a00 */
[----:B------:R-:W-:Y:S01]  /*3a920*/  IADD3 R18, P6, R19, R2, RZ ;  /* 0x0000000213127210 */ /* 0x000fe20007fde0ff */
[----:B------:R-:W-:-:S02]  /*3a930*/  IMAD R19, R225, 0xe4, RZ ;  /* 0x000000e4e1137824 */ /* 0x000fc400078e02ff */
[----:B0-----:R-:W3:Y:S04]  /*3a940*/  LDL.LU.64 R52, [R1+0xf08] ;  /* 0x000f080001347983 */ /* 0x001ee80000300a00 */
[----:B------:R0:W-:Y:S01]  /*3a950*/  STL.64 [R1+0x6d8], R50 ;  /* 0x0006d83201007387 */ /* 0x0001e20000100a00 */
[----:B------:R-:W-:-:S03]  /*3a960*/  LEA.HI.X.SX32 R37, R15, R3, 0x1, P5 ;  /* 0x000000030f257211 */ /* 0x000fc600028f0eff */
[----:B0-----:R-:W3:Y:S04]  /*3a970*/  LDL.LU.64 R50, [R1+0xf00] ;  /* 0x000f000001327983 */ /* 0x001ee80000300a00 */
[----:B------:R0:W-:Y:S01]  /*3a980*/  STL.64 [R1+0x6d0], R48 ;  /* 0x0006d03001007387 */ /* 0x0001e20000100a00 */
[-C--:B------:R-:W-:Y:S01]  /*3a990*/  LEA.HI.X.SX32 R19, R19, R3.reuse, 0x1, P6 ;  /* 0x0000000313137211 */ /* 0x080fe200030f0eff */
[----:B------:R-:W-:Y:S02]  /*3a9a0*/  IMAD R225, R35, 0x1cc, RZ ;  /* 0x000001cc23e17824 */ /* 0x000fe400078e02ff */
[----:B0-----:R-:W3:Y:S04]  /*3a9b0*/  LDL.LU.64 R48, [R1+0xef8] ;  /* 0x000ef80001307983 */ /* 0x001ee80000300a00 */
[----:B------:R0:W-:Y:S04]  /*3a9c0*/  STL.64 [R1+0x6c8], R46 ;  /* 0x0006c82e01007387 */ /* 0x0001e80000100a00 */
        /* <DEDUP_REMOVED lines=11> */
[----:B------:R0:W-:Y:S02]  /*3aa80*/  STL.64 [R1+0x698], R18 ;  /* 0x0006981201007387 */ /* 0x0001e40000100a00 */
[----:B0-----:R-:W-:Y:S01]  /*3aa90*/  IADD3 R18, P6, R225, R2, RZ ;  /* 0x00000002e1127210 */ /* 0x001fe20007fde0ff */
[----:B------:R-:W-:Y:S01]  /*3aaa0*/  IMAD R34, R34, 0x1ca, RZ ;  /* 0x000001ca22227824 */ /* 0x000fe200078e02ff */
[----:B------:R-:W0:Y:S02]  /*3aab0*/  LDC R225, c[0x0][0x278] ;  /* 0x00009e00ffe17b82 */ /* 0x000e240000000800 */
[----:B------:R-:W-:-:S02]  /*3aac0*/  LEA.HI.X.SX32 R19, R31, R3, 0x1, P6 ;  /* 0x000000031f137211 */ /* 0x000fc400030f0eff */
[----:B------:R-:W-:-:S04]  /*3aad0*/  IADD3 R30, P6, R30, R2, RZ ;  /* 0x000000021e1e7210 */ /* 0x000fc80007fde0ff */
[----:B------:R-:W-:Y:S02]  /*3aae0*/  LEA.HI.X.SX32 R31, R23, R3, 0x1, P6 ;  /* 0x00000003171f7211 */ /* 0x000fe400030f0eff */
[----:B------:R-:W-:-:S04]  /*3aaf0*/  IADD3 R22, P6, R22, R2, RZ ;  /* 0x0000000216167210 */ /* 0x000fc80007fde0ff */
[----:B------:R-:W-:Y:S02]  /*3ab00*/  LEA.HI.X.SX32 R23, R235, R3, 0x1, P6 ;  /* 0x00000003eb177211 */ /* 0x000fe400030f0eff */
[----:B------:R-:W1:Y:S01]  /*3ab10*/  LDC R235, c[0x0][0x278] ;  /* 0x00009e00ffeb7b82 */ /* 0x000e620000000800 */
[----:B------:R-:W-:Y:S01]  /*3ab20*/  IADD3 R34, P5, R34, R2, RZ ;  /* 0x0000000222227210 */ /* 0x000fe20007fbe0ff */
[----:B------:R-:W-:-:S03]  /*3ab30*/  IMAD R32, R32, 0x1ce, RZ ;  /* 0x000001ce20207824 */ /* 0x000fc600078e02ff */
[-C--:B------:R-:W-:Y:S01]  /*3ab40*/  LEA.HI.X.SX32 R35, R10, R3.reuse, 0x1, P5 ;  /* 0x000000030a237211 */ /* 0x080fe200028f0eff */
[----:B------:R-:W-:Y:S01]  /*3ab50*/  IMAD R26, R26, 0x1d2, RZ ;  /* 0x000001d21a1a7824 */ /* 0x000fe200078e02ff */
[-C--:B------:R-:W-:Y:S01]  /*3ab60*/  IADD3 R32, P5, R32, R2.reuse, RZ ;  /* 0x0000000220207210 */ /* 0x080fe20007fbe0ff */
[----:B------:R-:W-:Y:S02]  /*3ab70*/  IMAD R15, R33, 0xf7, RZ ;  /* 0x000000f7210f7824 */ /* 0x000fe400078e02ff */
[----:B------:R-:W-:Y:S01]  /*3ab80*/  IMAD R4, R4, 0xe9, RZ ;  /* 0x000000e904047824 */ /* 0x000fe200078e02ff */
[----:B------:R-:W-:Y:S01]  /*3ab90*/  LEA.HI.X.SX32 R33, R6, R3, 0x1, P5 ;  /* 0x0000000306217211 */ /* 0x000fe200028f0eff */
[----:B------:R-:W-:Y:S02]  /*3aba0*/  IMAD R20, R20, 0x1d6, RZ ;  /* 0x000001d614147824 */ /* 0x000fe400078e02ff */
[----:B-1----:R-:W-:Y:S02]  /*3abb0*/  IMAD R10, R235, 0xec, RZ ;  /* 0x000000eceb0a7824 */ /* 0x002fe400078e02ff */
[----:B------:R-:W1:Y:S01]  /*3abc0*/  LDC R235, c[0x0][0x278] ;  /* 0x00009e00ffeb7b82 */ /* 0x000e620000000800 */
[----:B------:R4:W-:Y:S01]  /*3abd0*/  STL.64 [R1+0x690], R34 ;  /* 0x0006902201007387 */ /* 0x0009e20000100a00 */
[----:B------:R-:W-:Y:S01]  /*3abe0*/  IADD3 R26, P5, R26, R2, RZ ;  /* 0x000000021a1a7210 */ /* 0x000fe20007fbe0ff */
[----:B------:R-:W-:-:S02]  /*3abf0*/  IMAD R24, R24, 0x1d8, RZ ;  /* 0x000001d818187824 */ /* 0x000fc400078e02ff */
[----:B------:R-:W-:Y:S02]  /*3ac00*/  IMAD R5, R5, 0xeb, RZ ;  /* 0x000000eb05057824 */ /* 0x000fe400078e02ff */
[----:B0-----:R-:W-:Y:S01]  /*3ac10*/  IMAD R6, R225, 0xf9, RZ ;  /* 0x000000f9e1067824 */ /* 0x001fe200078e02ff */
[----:B----4-:R-:W4:Y:S04]  /*3ac20*/  LDL.LU.64 R34, [R1+0xec0] ;  /* 0x000ec00001227983 */ /* 0x010f280000300a00 */
[----:B------:R0:W-:Y:S01]  /*3ac30*/  STL.64 [R1+0x688], R18 ;  /* 0x0006881201007387 */ /* 0x0001e20000100a00 */
[----:B------:R-:W-:Y:S01]  /*3ac40*/  IADD3 R24, P6, R24, R2, RZ ;  /* 0x0000000218187210 */ /* 0x000fe20007fde0ff */
[----:B------:R-:W-:Y:S02]  /*3ac50*/  IMAD R225, R29, 0x1dc, RZ ;  /* 0x000001dc1de17824 */ /* 0x000fe400078e02ff */
[----:B0-----:R-:W-:Y:S01]  /*3ac60*/  IMAD R19, R27, 0x1ee, RZ ;  /* 0x000001ee1b137824 */ /* 0x001fe200078e02ff */
[----:B------:R-:W-:-:S02]  /*3ac70*/  LEA.HI.X.SX32 R27, R4, R3, 0x1, P5 ;  /* 0x00000003041b7211 */ /* 0x000fc400028f0eff */
[----:B------:R-:W-:Y:S01]  /*3ac80*/  IADD3 R20, P5, R20, R2, RZ ;  /* 0x0000000214147210 */ /* 0x000fe20007fbe0ff */
[----:B------:R-:W-:Y:S01]  /*3ac90*/  IMAD R18, R21, 0x1f0, RZ ;  /* 0x000001f015127824 */ /* 0x000fe200078e02ff */
[----:B------:R-:W-:Y:S02]  /*3aca0*/  MOV R4, R24 ;  /* 0x0000001800047202 */ /* 0x000fe40000000f00 */
[----:B------:R-:W-:Y:S02]  /*3acb0*/  LEA.HI.X.SX32 R21, R5, R3, 0x1, P5 ;  /* 0x0000000305157211 */ /* 0x000fe400028f0eff */
[----:B------:R-:W-:Y:S02]  /*3acc0*/  MOV R5, R25 ;  /* 0x0000001900057202 */ /* 0x000fe40000000f00 */
[----:B------:R-:W-:Y:S02]  /*3acd0*/  LEA.HI.X.SX32 R5, R10, R3, 0x1, P6 ;  /* 0x000000030a057211 */ /* 0x000fe400030f0eff */
[----:B------:R-:W-:Y:S01]  /*3ace0*/  IADD3 R4, P6, R225, R2, RZ ;  /* 0x00000002e1047210 */ /* 0x000fe20007fde0ff */
[----:B-1----:R-:W-:-:S02]  /*3acf0*/  IMAD R225, R235, 0x1f2, RZ ;  /* 0x000001f2ebe17824 */ /* 0x002fc400078e02ff */
[----:B------:R-:W0:Y:S01]  /*3ad00*/  LDC R235, c[0x0][0x278] ;  /* 0x00009e00ffeb7b82 */ /* 0x000e220000000800 */
[----:B------:R-:W-:Y:S02]  /*3ad10*/  IMAD R28, R28, 0x1da, RZ ;  /* 0x000001da1c1c7824 */ /* 0x000fe400078e02ff */
[----:B------:R-:W-:Y:S01]  /*3ad20*/  IMAD R7, R7, 0xed, RZ ;  /* 0x000000ed07077824 */ /* 0x000fe200078e02ff */
[----:B------:R1:W-:Y:S02]  /*3ad30*/  STL.64 [R1+0x680], R32 ;  /* 0x0006802001007387 */ /* 0x0003e40000100a00 */
[----:B------:R-:W-:-:S04]  /*3ad40*/  IADD3 R28, P5, R28, R2, RZ ;  /* 0x000000021c1c7210 */ /* 0x000fc80007fbe0ff */
[----:B------:R-:W-:Y:S01]  /*3ad50*/  LEA.HI.X.SX32 R29, R7, R3, 0x1, P5 ;  /* 0x00000003071d7211 */ /* 0x000fe200028f0eff */
[----:B-1----:R-:W4:Y:S04]  /*3ad60*/  LDL.LU.64 R32, [R1+0xeb8] ;  /* 0x000eb80001207983 */ /* 0x002f280000300a00 */
[----:B------:R1:W-:Y:S01]  /*3ad70*/  STL.64 [R1+0x678], R30 ;  /* 0x0006781e01007387 */ /* 0x0003e20000100a00 */
[----:B0-----:R-:W-:Y:S02]  /*3ad80*/  IMAD R7, R235, 0x1f4, RZ ;  /* 0x000001f4eb077824 */ /* 0x001fe400078e02ff */
[----:B------:R-:W0:Y:S01]  /*3ad90*/  LDC R235, c[0x0][0x278] ;  /* 0x00009e00ffeb7b82 */ /* 0x000e220000000800 */
[----:B------:R-:W-:Y:S01]  /*3ada0*/  IMAD R10, R245, 0xee, RZ ;  /* 0x000000eef50a7824 */ /* 0x000fe200078e02ff */
[----:B-1----:R-:W4:Y:S04]  /*3adb0*/  LDL.LU.64 R30, [R1+0xeb0] ;  /* 0x000eb000011e7983 */ /* 0x002f280000300a00 */
[----:B------:R1:W-:Y:S01]  /*3adc0*/  STL.64 [R1+0x670], R26 ;  /* 0x0006701a01007387 */ /* 0x0003e20000100a00 */
[----:B------:R-:W-:-:S03]  /*3add0*/  IMAD R244, R244, 0x1de, RZ ;  /* 0x000001def4f47824 */ /* 0x000fc600078e02ff */
[----:B-1----:R-:W4:Y:S04]  /*3ade0*/  LDL.LU.64 R26, [R1+0xea8] ;  /* 0x000ea800011a7983 */ /* 0x002f280000300a00 */
[----:B------:R1:W-:Y:S01]  /*3adf0*/  STL.64 [R1+0x668], R22 ;  /* 0x0006681601007387 */ /* 0x0003e20000100a00 */
[----:B------:R-:W-:Y:S01]  /*3ae00*/  IMAD R11, R11, 0xef, RZ ;  /* 0x000000ef0b0b7824 */ /* 0x000fe200078e02ff */
[----:B------:R-:W-:Y:S02]  /*3ae10*/  IADD3 R244, P5, R244, R2, RZ ;  /* 0x00000002f4f47210 */ /* 0x000fe40007fbe0ff */
[----:B-1----:R-:W4:Y:S04]  /*3ae20*/  LDL.LU.64 R22, [R1+0xea0] ;  /* 0x000ea00001167983 */ /* 0x002f280000300a00 */
[----:B------:R1:W-:Y:S04]  /*3ae30*/  STL.64 [R1+0x660], R20 ;  /* 0x0006601401007387 */ /* 0x0003e80000100a00 */
[----:B-1----:R-:W4:Y:S04]  /*3ae40*/  LDL.LU.64 R20, [R1+0xe98] ;  /* 0x000e980001147983 */ /* 0x002f280000300a00 */
[----:B------:R1:W-:Y:S04]  /*3ae50*/  STL [R1+0x658], R24 ;  /* 0x0006581801007387 */ /* 0x0003e80000100800 */
[----:B-1----:R-:W4:Y:S04]  /*3ae60*/  LDL.LU.64 R24, [R1+0xe90] ;  /* 0x000e900001187983 */ /* 0x002f280000300a00 */
[----:B------:R1:W-:Y:S04]  /*3ae70*/  STL [R1+0x65c], R5 ;  /* 0x00065c0501007387 */ /* 0x0003e80000100800 */
[----:B------:R2:W-:Y:S01]  /*3ae80*/  STL.64 [R1+0x650], R28 ;  /* 0x0006501c01007387 */ /* 0x0005e20000100a00 */
[----:B-1----:R-:W-:-:S02]  /*3ae90*/  LEA.HI.X.SX32 R5, R10, R3, 0x1, P6 ;  /* 0x000000030a057211 */ /* 0x002fc400030f0eff */
[----:B------:R-:W-:Y:S01]  /*3aea0*/  LEA.HI.X.SX32 R245, R11, R3, 0x1, P5 ;  /* 0x000000030bf57211 */ /* 0x000fe200028f0eff */
[----:B--2---:R-:W2:Y:S04]  /*3aeb0*/  LDL.LU.64 R28, [R1+0xe88] ;  /* 0x000e8800011c7983 */ /* 0x004ea80000300a00 */
[----:B------:R1:W-:Y:S01]  /*3aec0*/  STL.64 [R1+0x648], R4 ;  /* 0x0006480401007387 */ /* 0x0003e20000100a00 */
[----:B------:R-:W-:-:S03]  /*3aed0*/  IADD3 R250, P5, R250, R2, RZ ;  /* 0x00000002fafa7210 */ /* 0x000fc60007fbe0ff */
[----:B------:R0:W-:Y:S01]  /*3aee0*/  STL.64 [R1+0x640], R244 ;  /* 0x000640f401007387 */ /* 0x0001e20000100a00 */
[----:B-1----:R-:W-:-:S04]  /*3aef0*/  IADD3 R4, P6, R251, R2, RZ ;  /* 0x00000002fb047210 */ /* 0x002fc80007fde0ff */
[-C--:B------:R-:W-:Y:S01]  /*3af00*/  LEA.HI.X.SX32 R5, R239, R3.reuse, 0x1, P6 ;  /* 0x00000003ef057211 */ /* 0x080fe200030f0eff */
[----:B0-----:R-:W2:Y:S04]  /*3af10*/  LDL.LU.64 R244, [R1+0xe80] ;  /* 0x000e800001f47983 */ /* 0x001ea80000300a00 */
[----:B------:R0:W-:Y:S01]  /*3af20*/  STL.64 [R1+0x638], R4 ;  /* 0x0006380401007387 */ /* 0x0001e20000100a00 */
[-C--:B------:R-:W-:Y:S02]  /*3af30*/  IADD3 R10, P6, R237, R2.reuse, RZ ;  /* 0x00000002ed0a7210 */ /* 0x080fe40007fde0ff */
[----:B------:R-:W-:Y:S02]  /*3af40*/  LEA.HI.X.SX32 R251, R14, R3, 0x1, P5 ;  /* 0x000000030efb7211 */ /* 0x000fe400028f0eff */
[----:B------:R-:W-:Y:S01]  /*3af50*/  IADD3 R236, P5, R236, R2, RZ ;  /* 0x00000002ecec7210 */ /* 0x000fe20007fbe0ff */
[----:B0-----:R-:W-:-:S02]  /*3af60*/  IMAD R5, R235, 0xfb, RZ ;  /* 0x000000fbeb057824 */ /* 0x001fc400078e02ff */
[----:B------:R-:W0:Y:S01]  /*3af70*/  LDC R235, c[0x0][0x278] ;  /* 0x00009e00ffeb7b82 */ /* 0x000e220000000800 */
[-C--:B------:R-:W-:Y:S02]  /*3af80*/  LEA.HI.X.SX32 R11, R238, R3.reuse, 0x1, P6 ;  /* 0x00000003ee0b7211 */ /* 0x080fe400030f0eff */
[----:B------:R-:W-:Y:S01]  /*3af90*/  LEA.HI.X.SX32 R237, R221, R3, 0x1, P5 ;  /* 0x00000003dded7211 */ /* 0x000fe200028f0eff */
[----:B------:R-:W-:Y:S01]  /*3afa0*/  STL.64 [R1+0x630], R250 ;  /* 0x000630fa01007387 */ /* 0x000fe20000100a00 */
[----:B------:R-:W-:-:S03]  /*3afb0*/  IADD3 R238, P6, R231, R2, RZ ;  /* 0x00000002e7ee7210 */ /* 0x000fc60007fde0ff */
[----:B------:R-:W-:Y:S01]  /*3afc0*/  STL.64 [R1+0x628], R10 ;  /* 0x0006280a01007387 */ /* 0x000fe20000100a00 */
[-C--:B------:R-:W-:Y:S01]  /*3afd0*/  LEA.HI.X.SX32 R239, R249, R3.reuse, 0x1, P6 ;  /* 0x00000003f9ef7211 */ /* 0x080fe200030f0eff */
[----:B------:R-:W-:Y:S01]  /*3afe0*/  IMAD R227, R227, 0x1ec, RZ ;  /* 0x000001ece3e37824 */ /* 0x000fe200078e02ff */
[----:B------:R-:W1:Y:S01]  /*3aff0*/  LDC R231, c[0x0][0x278] ;  /* 0x00009e00ffe77b82 */ /* 0x000e620000000800 */
[----:B------:R3:W-:Y:S04]  /*3b000*/  STL.64 [R1+0x620], R236 ;  /* 0x000620ec01007387 */ /* 0x0007e80000100a00 */
[----:B------:R0:W-:Y:S01]  /*3b010*/  STL.64 [R1+0x618], R238 ;  /* 0x000618ee01007387 */ /* 0x0001e20000100a00 */
[----:B---3--:R-:W-:Y:S01]  /*3b020*/  IADD3 R236, P5, R229, R2, RZ ;  /* 0x00000002e5ec7210 */ /* 0x008fe20007fbe0ff */
[----:B0-----:R-:W-:Y:S01]  /*3b030*/  IMAD R10, R235, 0x1f6, RZ ;  /* 0x000001f6eb0a7824 */ /* 0x001fe200078e02ff */
[----:B------:R-:W-:Y:S01]  /*3b040*/  F2FP.F16.F32.PACK_AB R16, R228, R16 ;  /* 0x00000010e410723e */ /* 0x000fe200000000ff */
[----:B------:R-:W0:Y:S01]  /*3b050*/  LDC R235, c[0x0][0x278] ;  /* 0x00009e00ffeb7b82 */ /* 0x000e220000000800 */
[----:B------:R-:W-:-:S02]  /*3b060*/  LEA.HI.X.SX32 R237, R223, R3, 0x1, P5 ;  /* 0x00000003dfed7211 */ /* 0x000fc400028f0eff */
[----:B------:R-:W-:-:S03]  /*3b070*/  IADD3 R238, P6, R227, R2, RZ ;  /* 0x00000002e3ee7210 */ /* 0x000fc60007fde0ff */
[----:B------:R3:W-:Y:S01]  /*3b080*/  STL.64 [R1+0x610], R236 ;  /* 0x000610ec01007387 */ /* 0x0007e20000100a00 */
[----:B------:R-:W-:Y:S01]  /*3b090*/  LEA.HI.X.SX32 R239, R248, R3, 0x1, P6 ;  /* 0x00000003f8ef7211 */ /* 0x000fe200030f0eff */
[----:B------:R-:W4:Y:S01]  /*3b0a0*/  LDC R229, c[0x0][0x278] ;  /* 0x00009e00ffe57b82 */ /* 0x000f220000000800 */
[----:B---3--:R-:W-:-:S03]  /*3b0b0*/  IADD3 R236, P5, R19, R2, RZ ;  /* 0x0000000213ec7210 */ /* 0x008fc60007fbe0ff */
[----:B------:R3:W-:Y:S01]  /*3b0c0*/  STL.64 [R1+0x5f8], R238 ;  /* 0x0005f8ee01007387 */ /* 0x0007e20000100a00 */
[----:B------:R-:W-:-:S03]  /*3b0d0*/  LEA.HI.X.SX32 R237, R15, R3, 0x1, P5 ;  /* 0x000000030fed7211 */ /* 0x000fc600028f0eff */
[----:B---3--:R-:W3:Y:S04]  /*3b0e0*/  LDL R239, [R1+0x78] ;  /* 0x0000780001ef7983 */ /* 0x008ee80000100800 */
[----:B------:R-:W3:Y:S04]  /*3b0f0*/  LDL R238, [R1+0x70] ;  /* 0x0000700001ee7983 */ /* 0x000ee80000100800 */
[----:B------:R1:W-:Y:S04]  /*3b100*/  STL.64 [R1+0x5f0], R236 ;  /* 0x0005f0ec01007387 */ /* 0x0003e80000100a00 */
[----:B-1----:R-:W4:Y:S04]  /*3b110*/  LDL R237, [R1+0x528] ;  /* 0x0005280001ed7983 */ /* 0x002f280000100800 */
[----:B------:R-:W4:Y:S01]  /*3b120*/  LDL R236, [R1+0x520] ;  /* 0x0005200001ec7983 */ /* 0x000f220000100800 */
[----:B0-----:R-:W-:-:S02]  /*3b130*/  IMAD R14, R235, 0x1f8, RZ ;  /* 0x000001f8eb0e7824 */ /* 0x001fc400078e02ff */
[----:B------:R-:W0:Y:S01]  /*3b140*/  LDC R235, c[0x0][0x278] ;  /* 0x00009e00ffeb7b82 */ /* 0x000e220000000800 */
[----:B------:R-:W-:-:S04]  /*3b150*/  IADD3 R18, P6, R18, R2, RZ ;  /* 0x0000000212127210 */ /* 0x000fc80007fde0ff */
[----:B------:R-:W-:Y:S02]  /*3b160*/  LEA.HI.X.SX32 R19, R242, R3, 0x1, P6 ;  /* 0x00000003f2137211 */ /* 0x000fe400030f0eff */
[----:B------:R-:W-:Y:S01]  /*3b170*/  IADD3 R248, P5, R225, R2, RZ ;  /* 0x00000002e1f87210 */ /* 0x000fe20007fbe0ff */
[----:B------:R-:W1:Y:S01]  /*3b180*/  LDC R242, c[0x0][0x278] ;  /* 0x00009e00fff27b82 */ /* 0x000e620000000800 */
[----:B0-----:R-:W-:-:S07]  /*3b190*/  IMAD R4, R235, 0xfd, RZ ;  /* 0x000000fdeb047824 */ /* 0x001fce00078e02ff */
[----:B------:R-:W0:Y:S01]  /*3b1a0*/  LDC R235, c[0x0][0x278] ;  /* 0x00009e00ffeb7b82 */ /* 0x000e220000000800 */
[----:B------:R1:W-:Y:S02]  /*3b1b0*/  STL.64 [R1+0x5e8], R18 ;  /* 0x0005e81201007387 */ /* 0x0003e40000100a00 */
[----:B-1----:R-:W-:Y:S01]  /*3b1c0*/  IADD3 R18, P6, R7, R2, RZ ;  /* 0x0000000207127210 */ /* 0x002fe20007fde0ff */
[----:B0-----:R-:W-:-:S04]  /*3b1d0*/  IMAD R7, R235, 0x1fa, RZ ;  /* 0x000001faeb077824 */ /* 0x001fc800078e02ff */
[----:B------:R-:W0:Y:S01]  /*3b1e0*/  LDC R235, c[0x0][0x278] ;  /* 0x00009e00ffeb7b82 */ /* 0x000e220000000800 */
[-C--:B------:R-:W-:Y:S02]  /*3b1f0*/  LEA.HI.X.SX32 R249, R6, R3.reuse, 0x1, P5 ;  /* 0x0000000306f97211 */ /* 0x080fe400028f0eff */
[-C--:B------:R-:W-:Y:S02]  /*3b200*/  IADD3 R10, P5, R10, R2.reuse, RZ ;  /* 0x000000020a0a7210 */ /* 0x080fe40007fbe0ff */
[-C--:B------:R-:W-:Y:S02]  /*3b210*/  LEA.HI.X.SX32 R19, R240, R3.reuse, 0x1, P6 ;  /* 0x00000003f0137211 */ /* 0x080fe400030f0eff */
[----:B------:R-:W-:Y:S01]  /*3b220*/  IADD3 R14, P6, R14, R2, RZ ;  /* 0x000000020e0e7210 */ /* 0x000fe20007fde0ff */
[----:B------:R-:W-:Y:S01]  /*3b230*/  STL.64 [R1+0x5e0], R248 ;  /* 0x0005e0f801007387 */ /* 0x000fe20000100a00 */
[-C--:B------:R-:W-:Y:S01]  /*3b240*/  LEA.HI.X.SX32 R11, R5, R3.reuse, 0x1, P5 ;  /* 0x00000003050b7211 */ /* 0x080fe200028f0eff */
[----:B------:R-:W1:Y:S01]  /*3b250*/  LDC R240, c[0x0][0x278] ;  /* 0x00009e00fff07b82 */ /* 0x000e620000000800 */
[----:B------:R-:W-:Y:S01]  /*3b260*/  LEA.HI.X.SX32 R15, R232, R3, 0x1, P6 ;  /* 0x00000003e80f7211 */ /* 0x000fe200030f0eff */
[----:B------:R-:W-:Y:S04]  /*3b270*/  STL.64 [R1+0x5d8], R18 ;  /* 0x0005d81201007387 */ /* 0x000fe80000100a00 */
[----:B------:R0:W-:Y:S04]  /*3b280*/  STL.64 [R1+0x5d0], R10 ;  /* 0x0005d00a01007387 */ /* 0x0001e80000100a00 */
[----:B------:R-:W-:Y:S01]  /*3b290*/  STL.64 [R1+0x9e0], R14 ;  /* 0x0009e00e01007387 */ /* 0x000fe20000100a00 */
[----:B0-----:R-:W-:-:S03]  /*3b2a0*/  IMAD R6, R235, 0x1fc, RZ ;  /* 0x000001fceb067824 */ /* 0x001fc600078e02ff */
[----:B------:R-:W2:Y:S04]  /*3b2b0*/  LDL R232, [R1+0x80] ;  /* 0x0000800001e87983 */ /* 0x000ea80000100800 */
[----:B------:R-:W2:Y:S01]  /*3b2c0*/  LDL R235, [R1+0x88] ;  /* 0x0000880001eb7983 */ /* 0x000ea20000100800 */
[----:B------:R-:W-:-:S03]  /*3b2d0*/  IADD3 R10, P5, R7, R2, RZ ;  /* 0x00000002070a7210 */ /* 0x000fc60007fbe0ff */
[----:B------:R-:W2:Y:S01]  /*3b2e0*/  LDL R251, [R1+0x558] ;  /* 0x0005580001fb7983 */ /* 0x000ea20000100800 */
[----:B------:R-:W-:-:S03]  /*3b2f0*/  LEA.HI.X.SX32 R11, R4, R3, 0x1, P5 ;  /* 0x00000003040b7211 */ /* 0x000fc600028f0eff */
[----:B------:R-:W2:Y:S04]  /*3b300*/  LDL R250, [R1+0x550] ;  /* 0x0005500001fa7983 */ /* 0x000ea80000100800 */
[----:B------:R-:W2:Y:S04]  /*3b310*/  LDL R249, [R1+0x98] ;  /* 0x0000980001f97983 */ /* 0x000ea80000100800 */
[----:B------:R0:W-:Y:S04]  /*3b320*/  STL.64 [R1+0x9d8], R10 ;  /* 0x0009d80a01007387 */ /* 0x0001e80000100a00 */
[----:B------:R-:W2:Y:S01]  /*3b330*/  LDL R248, [R1+0x90] ;  /* 0x0000900001f87983 */ /* 0x000ea20000100800 */
[----:B------:R-:W-:-:S02]  /*3b340*/  IMAD R242, R242, 0x29a, RZ ;  /* 0x0000029af2f27824 */ /* 0x000fc400078e02ff */
[----:B-1----:R-:W-:Y:S02]  /*3b350*/  IMAD R5, R240, 0x1fe, RZ ;  /* 0x000001fef0057824 */ /* 0x002fe400078e02ff */
[----:B------:R-:W2:Y:S01]  /*3b360*/  LDL R240, [R1+0x560] ;  /* 0x0005600001f07983 */ /* 0x000ea20000100800 */
[----:B------:R-:W-:-:S03]  /*3b370*/  IADD3 RZ, P6, R242, R2, RZ ;  /* 0x00000002f2ff7210 */ /* 0x000fc60007fde0ff */
[----:B------:R-:W2:Y:S01]  /*3b380*/  LDL R242, [R1+0x568] ;  /* 0x0005680001f27983 */ /* 0x000ea20000100800 */
[----:B------:R-:W-:Y:S01]  /*3b390*/  IADD3 R6, P5, R6, R2, RZ ;  /* 0x0000000206067210 */ /* 0x000fe20007fbe0ff */
[----:B0-----:R-:W-:-:S03]  /*3b3a0*/  IMAD R11, R231, 0xff, RZ ;  /* 0x000000ffe70b7824 */ /* 0x001fc600078e02ff */
[----:B------:R-:W-:Y:S02]  /*3b3b0*/  LEA.HI.X.SX32 R7, R247, R3, 0x1, P5 ;  /* 0x00000003f7077211 */ /* 0x000fe400028f0eff */
[----:B------:R-:W-:-:S04]  /*3b3c0*/  IADD3 R14, P5, R5, R2, RZ ;  /* 0x00000002050e7210 */ /* 0x000fc80007fbe0ff */
[----:B------:R-:W-:Y:S01]  /*3b3d0*/  LEA.HI.X.SX32 R15, R11, R3, 0x1, P5 ;  /* 0x000000030b0f7211 */ /* 0x000fe200028f0eff */
[----:B------:R3:W-:Y:S04]  /*3b3e0*/  STL.64 [R1+0x9f8], R6 ;  /* 0x0009f80601007387 */ /* 0x0007e80000100a00 */
[----:B------:R-:W-:Y:S04]  /*3b3f0*/  STL.64 [R1+0x9f0], R14 ;  /* 0x0009f00e01007387 */ /* 0x000fe80000100a00 */
[----:B------:R-:W2:Y:S04]  /*3b400*/  LDL R231, [R1+0xa8] ;  /* 0x0000a80001e77983 */ /* 0x000ea80000100800 */
[----:B------:R-:W2:Y:S01]  /*3b410*/  LDL R247, [R1+0xa0] ;  /* 0x0000a00001f77983 */ /* 0x000ea20000100800 */
[----:B------:R-:W-:-:S02]  /*3b420*/  F2FP.F16.F32.PACK_AB R4, R233, R234 ;  /* 0x000000eae904723e */ /* 0x000fc400000000ff */
[----:B------:R-:W-:Y:S02]  /*3b430*/  F2FP.F16.F32.PACK_AB R5, R241, R243 ;  /* 0x000000f3f105723e */ /* 0x000fe400000000ff */
[----:B---3--:R-:W-:Y:S02]  /*3b440*/  F2FP.F16.F32.PACK_AB R6, R239, R238 ;  /* 0x000000eeef06723e */ /* 0x008fe400000000ff */
[----:B----4-:R-:W-:Y:S01]  /*3b450*/  F2FP.F16.F32.PACK_AB R7, R237, R236 ;  /* 0x000000eced07723e */ /* 0x010fe200000000ff */
[----:B------:R-:W-:Y:S06]  /*3b460*/  BAR.SYNC.DEFER_BLOCKING 0x0 ;  /* 0x0000000000007b1d */ /* 0x000fec0000010000 */
[----:B------:R-:W0:Y:S02]  /*3b470*/  LDS.128 R236, [R0] ;  /* 0x0000000000ec7984 */ /* 0x000e240000000c00 */
[----:B------:R-:W-:Y:S06]  /*3b480*/  BAR.SYNC.DEFER_BLOCKING 0x0 ;  /* 0x0000000000007b1d */ /* 0x000fec0000010000 */
[----:B0-----:R-:W-:Y:S04]  /*3b490*/  STL.64 [R1+0x10], R236 ;  /* 0x000010ec01007387 */ /* 0x001fe80000100a00 */
[----:B------:R0:W-:Y:S01]  /*3b4a0*/  STL.64 [R1+0x18], R238 ;  /* 0x000018ee01007387 */ /* 0x0001e20000100a00 */
[----:B--2---:R-:W-:-:S03]  /*3b4b0*/  F2FP.F16.F32.PACK_AB R18, R235, R232 ;  /* 0x000000e8eb12723e */ /* 0x004fc600000000ff */
[----:B0-----:R-:W2:Y:S04]  /*3b4c0*/  LDL R239, [R1+0x598] ;  /* 0x0005980001ef7983 */ /* 0x001ea80000100800 */
[----:B------:R-:W2:Y:S04]  /*3b4d0*/  LDL R238, [R1+0x590] ;  /* 0x0005900001ee7983 */ /* 0x000ea80000100800 */
[----:B------:R-:W3:Y:S04]  /*3b4e0*/  LDL R237, [R1+0xb8] ;  /* 0x0000b80001ed7983 */ /* 0x000ee80000100800 */
[----:B------:R-:W3:Y:S04]  /*3b4f0*/  LDL R236, [R1+0xb0] ;  /* 0x0000b00001ec7983 */ /* 0x000ee80000100800 */
[----:B------:R-:W4:Y:S04]  /*3b500*/  LDL R235, [R1+0x5a8] ;  /* 0x0005a80001eb7983 */ /* 0x000f280000100800 */
[----:B------:R-:W4:Y:S04]  /*3b510*/  LDL R232, [R1+0x5a0] ;  /* 0x0005a00001e87983 */ /* 0x000f280000100800 */
[----:B------:R-:W-:Y:S04]  /*3b520*/  STSM.16.M88.4 [R252], R4 ;  /* 0x00000004fc007844 */ /* 0x000fe80000000200 */
[----:B------:R-:W4:Y:S04]  /*3b530*/  LDL R223, [R1+0x448] ;  /* 0x0004480001df7983 */ /* 0x000f280000100800 */
[----:B------:R-:W4:Y:S01]  /*3b540*/  LDL R221, [R1+0x440] ;  /* 0x0004400001dd7983 */ /* 0x000f220000100800 */
[----:B------:R-:W-:-:S02]  /*3b550*/  F2FP.F16.F32.PACK_AB R19, R251, R250 ;  /* 0x000000fafb13723e */ /* 0x000fc400000000ff */
[----:B------:R-:W-:Y:S01]  /*3b560*/  F2FP.F16.F32.PACK_AB R14, R249, R248 ;  /* 0x000000f8f90e723e */ /* 0x000fe200000000ff */
[----:B------:R-:W-:Y:S01]  /*3b570*/  BAR.SYNC.DEFER_BLOCKING 0x0 ;  /* 0x0000000000007b1d */ /* 0x000fe20000010000 */
[----:B------:R-:W-:-:S05]  /*3b580*/  F2FP.F16.F32.PACK_AB R17, R230, R17 ;  /* 0x00000011e611723e */ /* 0x000fca00000000ff */
[----:B------:R-:W0:Y:S02]  /*3b590*/  LDS.128 R248, [R0] ;  /* 0x0000000000f87984 */ /* 0x000e240000000c00 */
[----:B------:R-:W-:Y:S06]  /*3b5a0*/  BAR.SYNC.DEFER_BLOCKING 0x0 ;  /* 0x0000000000007b1d */ /* 0x000fec0000010000 */
[----:B------:R-:W-:Y:S01]  /*3b5b0*/  STSM.16.M88.4 [R252], R16 ;  /* 0x00000010fc007844 */ /* 0x000fe20000000200 */
[----:B------:R-:W-:Y:S01]  /*3b5c0*/  F2FP.F16.F32.PACK_AB R15, R242, R240 ;  /* 0x000000f0f20f723e */ /* 0x000fe200000000ff */
[----:B------:R-:W-:Y:S06]  /*3b5d0*/  BAR.SYNC.DEFER_BLOCKING 0x0 ;  /* 0x0000000000007b1d */ /* 0x000fec0000010000 */
[----:B------:R-:W1:Y:S01]  /*3b5e0*/  LDS.128 R240, [R0] ;  /* 0x0000000000f07984 */ /* 0x000e620000000c00 */
[----:B------:R-:W-:-:S03]  /*3b5f0*/  IMAD R10, R229, 0x29c, RZ ;  /* 0x0000029ce50a7824 */ /* 0x000fc600078e02ff */
[----:B0-----:R-:W-:Y:S02]  /*3b600*/  STL.64 [R1+0xe40], R248 ;  /* 0x000e40f801007387 */ /* 0x001fe40000100a00 */
[----:B------:R-:W-:Y:S02]  /*3b610*/  IADD3 RZ, P5, R10, R2, RZ ;  /* 0x000000020aff7210 */ /* 0x000fe40007fbe0ff */
[----:B------:R-:W-:Y:S01]  /*3b620*/  STL.64 [R1+0xe38], R250 ;  /* 0x000e38fa01007387 */ /* 0x000fe20000100a00 */
[----:B------:R-:W-:-:S03]  /*3b630*/  F2FP.F16.F32.PACK_AB R10, R231, R247 ;  /* 0x000000f7e70a723e */ /* 0x000fc600000000ff */
[----:B-1----:R-:W-:Y:S04]  /*3b640*/  STL.64 [R1+0xe30], R240 ;  /* 0x000e30f001007387 */ /* 0x002fe80000100a00 */
[----:B------:R0:W-:Y:S04]  /*3b650*/  STL.64 [R1+0xe28], R242 ;  /* 0x000e28f201007387 */ /* 0x0001e80000100a00 */
[----:B------:R-:W4:Y:S04]  /*3b660*/  LDL R231, [R1+0xa08] ;  /* 0x000a080001e77983 */ /* 0x000f280000100800 */
[----:B------:R-:W4:Y:S01]  /*3b670*/  LDL R247, [R1+0xa00] ;  /* 0x000a000001f77983 */ /* 0x000f220000100800 */
[----:B------:R-:W-:-:S02]  /*3b680*/  F2FP.F16.F32.PACK_AB R12, R224, R12 ;  /* 0x0000000ce00c723e */ /* 0x000fc400000000ff */
[----:B------:R-:W-:Y:S01]  /*3b690*/  F2FP.F16.F32.PACK_AB R13, R226, R13 ;  /* 0x0000000de20d723e */ /* 0x000fe200000000ff */
[----:B------:R-:W-:Y:S06]  /*3b6a0*/  BAR.SYNC.DEFER_BLOCKING 0x0 ;  /* 0x0000000000007b1d */ /* 0x000fec0000010000 */
[----:B------:R-:W4:Y:S04]  /*3b6b0*/  LDL R228, [R1+0x9e8] ;  /* 0x0009e80001e47983 */ /* 0x000f280000100800 */
[----:B------:R-:W4:Y:S04]  /*3b6c0*/  LDL R225, [R1+0x9b8] ;  /* 0x0009b80001e17983 */ /* 0x000f280000100800 */
[----:B------:R-:W4:Y:S04]  /*3b6d0*/  LDL R227, [R1+0x458] ;  /* 0x0004580001e37983 */ /* 0x000f280000100800 */
[----:B------:R-:W4:Y:S04]  /*3b6e0*/  LDL R229, [R1+0x450] ;  /* 0x0004500001e57983 */ /* 0x000f280000100800 */
[----:B------:R-:W-:Y:S01]  /*3b6f0*/  STSM.16.M88.4 [R252], R12 ;  /* 0x0000000cfc007844 */ /* 0x000fe20000000200 */
[----:B------:R-:W-:-:S02]  /*3b700*/  F2FP.F16.F32.PACK_AB R8, R220, R8 ;  /* 0x00000008dc08723e */ /* 0x000fc400000000ff */
[----:B------:R-:W-:Y:S01]  /*3b710*/  F2FP.F16.F32.PACK_AB R9, R222, R9 ;  /* 0x00000009de09723e */ /* 0x000fe200000000ff */
[----:B0-----:R-:W4:Y:S04]  /*3b720*/  LDL R243, [R1+0x468] ;  /* 0x0004680001f37983 */ /* 0x001f280000100800 */
[----:B------:R-:W4:Y:S04]  /*3b730*/  LDL R240, [R1+0x460] ;  /* 0x0004600001f07983 */ /* 0x000f280000100800 */
[----:B------:R-:W4:Y:S04]  /*3b740*/  LDL R241, [R1+0xa38] ;  /* 0x000a380001f17983 */ /* 0x000f280000100800 */
[----:B------:R-:W4:Y:S01]  /*3b750*/  LDL R250, [R1+0xa30] ;  /* 0x000a300001fa7983 */ /* 0x000f220000100800 */
[----:B--2---:R-:W-:Y:S01]  /*3b760*/  F2FP.F16.F32.PACK_AB R11, R239, R238 ;  /* 0x000000eeef0b723e */ /* 0x004fe200000000ff */
[----:B------:R-:W-:Y:S01]  /*3b770*/  BAR.SYNC.DEFER_BLOCKING 0x0 ;  /* 0x0000000000007b1d */ /* 0x000fe20000010000 */
[----:B---3--:R-:W-:-:S05]  /*3b780*/  F2FP.F16.F32.PACK_AB R6, R237, R236 ;  /* 0x000000eced06723e */ /* 0x008fca00000000ff */
[----:B------:R-:W0:Y:S02]  /*3b790*/  LDS.128 R236, [R0] ;  /* 0x0000000000ec7984 */ /* 0x000e240000000c00 */
[----:B------:R-:W-:Y:S06]  /*3b7a0*/  BAR.SYNC.DEFER_BLOCKING 0x0 ;  /* 0x0000000000007b1d */ /* 0x000fec0000010000 */
[----:B------:R-:W-:Y:S01]  /*3b7b0*/  STSM.16.M88.4 [R252], R8 ;  /* 0x00000008fc007844 */ /* 0x000fe20000000200 */
[----:B----4-:R-:W-:Y:S01]  /*3b7c0*/  F2FP.F16.F32.PACK_AB R7, R235, R232 ;  /* 0x000000e8eb07723e */ /* 0x010fe200000000ff */
[----:B------:R-:W-:Y:S06]  /*3b7d0*/  BAR.SYNC.DEFER_BLOCKING 0x0 ;  /* 0x0000000000007b1d */ /* 0x000fec0000010000 */
[----:B------:R-:W1:Y:S01]  /*3b7e0*/  LDS.128 R232, [R0] ;  /* 0x0000000000e87984 */ /* 0x000e620000000c00 */
[----:B------:R-:W-:-:S03]  /*3b7f0*/  F2FP.F16.F32.PACK_AB R18, R223, R221 ;  /* 0x000000dddf12723e */ /* 0x000fc600000000ff */
[----:B0-----:R-:W-:Y:S04]  /*3b800*/  STL.64 [R1+0xe20], R236 ;  /* 0x000e20ec01007387 */ /* 0x001fe80000100a00 */
[----:B------:R-:W-:Y:S04]  /*3b810*/  STL.64 [R1+0xe18], R238 ;  /* 0x000e18ee01007387 */ /* 0x000fe80000100a00 */
[----:B-1----:R-:W-:Y:S04]  /*3b820*/  STL.64 [R1+0xe48], R232 ;  /* 0x000e48e801007387 */ /* 0x002fe80000100a00 */
[----:B------:R-:W-:Y:S04]  /*3b830*/  STL.64 [R1+0xe10], R234 ;  /* 0x000e10ea01007387 */ /* 0x000fe80000100a00 */
[----:B------:R-:W2:Y:S04]  /*3b840*/  LDL R223, [R1+0xa48] ;  /* 0x000a480001df7983 */ /* 0x000ea80000100800 */
[----:B------:R-:W2:Y:S04]  /*3b850*/  LDL R221, [R1+0xa40] ;  /* 0x000a400001dd7983 */ /* 0x000ea80000100800 */
[----:B------:R-:W3:Y:S04]  /*3b860*/  LDL R251, [R1+0x4d8] ;  /* 0x0004d80001fb7983 */ /* 0x000ee80000100800 */
[----:B------:R-:W3:Y:S04]  /*3b870*/  LDL R248, [R1+0x470] ;  /* 0x0004700001f87983 */ /* 0x000ee80000100800 */
[----:B------:R-:W4:Y:S01]  /*3b880*/  LDL R249, [R1+0x4e8] ;  /* 0x0004e80001f97983 */ /* 0x000f220000100800 */
[----:B------:R-:W-:-:S03]  /*3b890*/  F2FP.F16.F32.PACK_AB R15, R231, R247 ;  /* 0x000000f7e70f723e */ /* 0x000fc600000000ff */
[----:B------:R-:W4:Y:S01]  /*3b8a0*/  LDL R247, [R1+0x4e0] ;  /* 0x0004e00001f77983 */ /* 0x000f220000100800 */
[----:B------:R-:W-:Y:S02]  /*3b8b0*/  F2FP.F16.F32.PACK_AB R4, R216, R217 ;  /* 0x000000d9d804723e */ /* 0x000fe400000000ff */
[----:B------:R-:W-:Y:S01]  /*3b8c0*/  F2FP.F16.F32.PACK_AB R5, R218, R219 ;  /* 0x000000dbda05723e */ /* 0x000fe200000000ff */
[----:B------:R-:W-:Y:S06]  /*3b8d0*/  BAR.SYNC.DEFER_BLOCKING 0x0 ;  /* 0x0000000000007b1d */ /* 0x000fec0000010000 */
[----:B------:R-:W-:Y:S01]  /*3b8e0*/  STSM.16.M88.4 [R252], R4 ;  /* 0x00000004fc007844 */ /* 0x000fe20000000200 */
[----:B------:R-:W-:-:S02]  /*3b8f0*/  F2FP.F16.F32.PACK_AB R19, R228, R225 ;  /* 0x000000e1e413723e */ /* 0x000fc400000000ff */
[----:B------:R-:W-:Y:S01]  /*3b900*/  F2FP.F16.F32.PACK_AB R14, R227, R229 ;  /* 0x000000e5e30e723e */ /* 0x000fe200000000ff */
[----:B------:R-:W-:Y:S01]  /*3b910*/  BAR.SYNC.DEFER_BLOCKING 0x0 ;  /* 0x0000000000007b1d */ /* 0x000fe20000010000 */
[----:B------:R-:W-:Y:S02]  /*3b920*/  F2FP.F16.F32.PACK_AB R16, R212, R213 ;  /* 0x000000d5d410723e */ /* 0x000fe400000000ff */
[----:B------:R-:W-:-:S03]  /*3b930*/  F2FP.F16.F32.PACK_AB R17, R214, R215 ;  /* 0x000000d7d611723e */ /* 0x000fc600000000ff */
[----:B------:R-:W0:Y:S02]  /*3b940*/  LDS.128 R228, [R0] ;  /* 0x0000000000e47984 */ /* 0x000e240000000c00 */
[----:B------:R-:W-:Y:S06]  /*3b950*/  BAR.SYNC.DEFER_BLOCKING 0x0 ;  /* 0x0000000000007b1d */ /* 0x000fec0000010000 */
[----:B------:R-:W-:Y:S02]  /*3b960*/  STSM.16.M88.4 [R252], R16 ;  /* 0x00000010fc007844 */ /* 0x000fe40000000200 */
[----:B------:R-:W-:Y:S01]  /*3b970*/  BAR.SYNC.DEFER_BLOCKING 0x0 ;  /* 0x0000000000007b1d */ /* 0x000fe20000010000 */
[----:B------:R-:W-:-:S02]  /*3b980*/  F2FP.F16.F32.PACK_AB R12, R208, R209 ;  /* 0x000000d1d00c723e */ /* 0x000fc400000000ff */
[----:B------:R-:W-:-:S03]  /*3b990*/  F2FP.F16.F32.PACK_AB R13, R210, R211 ;  /* 0x000000d3d20d723e */ /* 0x000fc600000000ff */
[----:B------:R-:W1:Y:S02]  /*3b9a0*/  LDS.128 R224, [R0] ;  /* 0x0000000000e07984 */ /* 0x000e640000000c00 */
[----:B------:R-:W-:Y:S06]  /*3b9b0*/  BAR.SYNC.DEFER_BLOCKING 0x0 ;  /* 0x0000000000007b1d */ /* 0x000fec0000010000 */
[----:B------:R-:W-:Y:S01]  /*3b9c0*/  STSM.16.M88.4 [R252], R12 ;  /* 0x0000000cfc007844 */ /* 0x000fe20000000200 */
[----:B------:R-:W-:-:S03]  /*3b9d0*/  F2FP.F16.F32.PACK_AB R8, R204, R205 ;  /* 0x000000cdcc08723e */ /* 0x000fc600000000ff */
[----:B0-----:R-:W-:Y:S01]  /*3b9e0*/  STL.64 [R1+0xe00], R228 ;  /* 0x000e00e401007387 */ /* 0x001fe20000100a00 */
[----:B------:R-:W-:Y:S01]  /*3b9f0*/  F2FP.F16.F32.PACK_AB R9, R206, R207 ;  /* 0x000000cfce09723e */ /* 0x000fe200000000ff */
[----:B------:R-:W-:Y:S01]  /*3ba00*/  BAR.SYNC.DEFER_BLOCKING 0x0 ;  /* 0x0000000000007b1d */ /* 0x000fe20000010000 */
[----:B------:R-:W-:Y:S02]  /*3ba10*/  F2FP.F16.F32.PACK_AB R10, R243, R240 ;  /* 0x000000f0f30a723e */ /* 0x000fe400000000ff */
[----:B------:R-:W-:-:S03]  /*3ba20*/  F2FP.F16.F32.PACK_AB R11, R241, R250 ;  /* 0x000000faf10b723e */ /* 0x000fc600000000ff */
[----:B------:R-:W-:Y:S04]  /*3ba30*/  STL.64 [R1+0xdf8], R230 ;  /* 0x000df8e601007387 */ /* 0x000fe80000100a00 */
[----:B-1----:R-:W-:Y:S04]  /*3ba40*/  STL.64 [R1+0xdf0], R224 ;  /* 0x000df0e001007387 */ /* 0x002fe80000100a00 */
[----:B------:R-:W-:Y:S04]  /*3ba50*/  STL.64 [R1+0xde0], R226 ;  /* 0x000de0e201007387 */ /* 0x000fe80000100a00 */
[----:B------:R-:W4:Y:S04]  /*3ba60*/  LDL R239, [R1+0xa78] ;  /* 0x000a780001ef7983 */ /* 0x000f280000100800 */
[----:B------:R-:W4:Y:S04]  /*3ba70*/  LDL R236, [R1+0xa70] ;  /* 0x000a700001ec7983 */ /* 0x000f280000100800 */
[----:B------:R-:W4:Y:S04]  /*3ba80*/  LDL R237, [R1+0x4f8] ;  /* 0x0004f80001ed7983 */ /* 0x000f280000100800 */
[----:B------:R-:W4:Y:S04]  /*3ba90*/  LDL R242, [R1+0x4f0] ;  /* 0x0004f00001f27983 */ /* 0x000f280000100800 */
[----:B------:R-:W4:Y:S04]  /*3baa0*/  LDL.LU R243, [R1+0xa98] ;  /* 0x000a980001f37983 */ /* 0x000f280000300800 */
[----:B------:R-:W4:Y:S01]  /*3bab0*/  LDL R240, [R1+0xa80] ;  /* 0x000a800001f07983 */ /* 0x000f220000100800 */
[----:B--2---:R-:W-:-:S03]  /*3bac0*/  F2FP.F16.F32.PACK_AB R7, R223, R221 ;  /* 0x000000dddf07723e */ /* 0x004fc600000000ff */
[----:B------:R-:W0:Y:S01]  /*3bad0*/  LDS.128 R220, [R0] ;  /* 0x0000000000dc7984 */ /* 0x000e220000000c00 */
[----:B------:R-:W-:Y:S06]  /*3bae0*/  BAR.SYNC.DEFER_BLOCKING 0x0 ;  /* 0x0000000000007b1d */ /* 0x000fec0000010000 */
[----:B------:R-:W-:Y:S02]  /*3baf0*/  STSM.16.M88.4 [R252], R8 ;  /* 0x00000008fc007844 */ /* 0x000fe40000000200 */
[----:B------:R-:W-:Y:S06]  /*3bb00*/  BAR.SYNC.DEFER_BLOCKING 0x0 ;  /* 0x0000000000007b1d */ /* 0x000fec0000010000 */
[----:B------:R-:W1:Y:S04]  /*3bb10*/  LDS.128 R216, [R0] ;  /* 0x0000000000d87984 */ /* 0x000e680000000c00 */
[----:B0-----:R-:W-:Y:S04]  /*3bb20*/  STL.64 [R1+0xde8], R220 ;  /* 0x000de8dc01007387 */ /* 0x001fe80000100a00 */
[----:B------:R-:W-:Y:S04]  /*3bb30*/  STL [R1+0xe58], R220 ;  /* 0x000e58dc01007387 */ /* 0x000fe80000100800 */
[----:B------:R-:W-:Y:S01]  /*3bb40*/  STL.64 [R1+0xdd8], R222 ;  /* 0x000dd8de01007387 */ /* 0x000fe20000100a00 */
[----:B---3--:R-:W-:-:S02]  /*3bb50*/  F2FP.F16.F32.PACK_AB R6, R251, R248 ;  /* 0x000000f8fb06723e */ /* 0x008fc400000000ff */
[----:B----4-:R-:W-:Y:S01]  /*3bb60*/  F2FP.F16.F32.PACK_AB R18, R249, R247 ;  /* 0x000000f7f912723e */ /* 0x010fe200000000ff */
[----:B-1----:R-:W-:Y:S04]  /*3bb70*/  STL.64 [R1+0xe50], R216 ;  /* 0x000e50d801007387 */ /* 0x002fe80000100a00 */
[----:B------:R-:W-:Y:S04]  /*3bb80*/  STL.64 [R1+0xe08], R218 ;  /* 0x000e08da01007387 */ /* 0x000fe80000100a00 */
[----:B------:R-:W2:Y:S04]  /*3bb90*/  LDL R233, [R1+0x508] ;  /* 0x0005080001e97983 */ /* 0x000ea80000100800 */
[----:B------:R-:W2:Y:S04]  /*3bba0*/  LDL R238, [R1+0x500] ;  /* 0x0005000001ee7983 */ /* 0x000ea80000100800 */
[----:B------:R-:W3:Y:S04]  /*3bbb0*/  LDL.LU R241, [R1+0xab0] ;  /* 0x000ab00001f17983 */ /* 0x000ee80000300800 */
[----:B------:R-:W3:Y:S04]  /*3bbc0*/  LDL.LU R250, [R1+0xaac] ;  /* 0x000aac0001fa7983 */ /* 0x000ee80000300800 */
[----:B------:R-:W4:Y:S04]  /*3bbd0*/  LDL R251, [R1+0x518] ;  /* 0x0005180001fb7983 */ /* 0x000f280000100800 */
[----:B------:R-:W4:Y:S04]  /*3bbe0*/  LDL R248, [R1+0x510] ;  /* 0x0005100001f87983 */ /* 0x000f280000100800 */
[----:B------:R-:W4:Y:S04]  /*3bbf0*/  LDL.LU R249, [R1+0xab8] ;  /* 0x000ab80001f97983 */ /* 0x000f280000300800 */
[----:B------:R-:W4:Y:S01]  /*3bc00*/  LDL.LU R247, [R1+0xab4] ;  /* 0x000ab40001f77983 */ /* 0x000f220000300800 */
[----:B------:R-:W-:-:S02]  /*3bc10*/  F2FP.F16.F32.PACK_AB R4, R200, R201 ;  /* 0x000000c9c804723e */ /* 0x000fc400000000ff */
[----:B------:R-:W-:Y:S01]  /*3bc20*/  F2FP.F16.F32.PACK_AB R5, R202, R203 ;  /* 0x000000cbca05723e */ /* 0x000fe200000000ff */
[----:B------:R-:W-:Y:S01]  /*3bc30*/  BAR.SYNC.DEFER_BLOCKING 0x0 ;  /* 0x0000000000007b1d */ /* 0x000fe20000010000 */
[----:B------:R-:W-:Y:S02]  /*3bc40*/  F2FP.F16.F32.PACK_AB R16, R196, R197 ;  /* 0x000000c5c410723e */ /* 0x000fe400000000ff */
[----:B------:R-:W-:-:S03]  /*3bc50*/  F2FP.F16.F32.PACK_AB R17, R198, R199 ;  /* 0x000000c7c611723e */ /* 0x000fc600000000ff */
[----:B------:R-:W4:Y:S04]  /*3bc60*/  LDL R235, [R1+0x538] ;  /* 0x0005380001eb7983 */ /* 0x000f280000100800 */
[----:B------:R-:W4:Y:S04]  /*3bc70*/  LDL R232, [R1+0x530] ;  /* 0x0005300001e87983 */ /* 0x000f280000100800 */
[----:B------:R-:W-:Y:S01]  /*3bc80*/  STSM.16.M88.4 [R252], R4 ;  /* 0x00000004fc007844 */ /* 0x000fe20000000200 */
[----:B------:R-:W-:Y:S06]  /*3bc90*/  BAR.SYNC.DEFER_BLOCKING 0x0 ;  /* 0x0000000000007b1d */ /* 0x000fec0000010000 */
[----:B------:R-:W0:Y:S01]  /*3bca0*/  LDS.128 R212, [R0] ;  /* 0x0000000000d47984 */ /* 0x000e220000000c00 */
[----:B------:R-:W-:Y:S01]  /*3bcb0*/  F2FP.F16.F32.PACK_AB R19, R239, R236 ;  /* 0x000000ecef13723e */ /* 0x000fe200000000ff */
[----:B------:R-:W-:Y:S01]  /*3bcc0*/  BAR.SYNC.DEFER_BLOCKING 0x0 ;  /* 0x0000000000007b1d */ /* 0x000fe20000010000 */
[----:B------:R-:W-:-:S05]  /*3bcd0*/  F2FP.F16.F32.PACK_AB R14, R237, R242 ;  /* 0x000000f2ed0e723e */ /* 0x000fca00000000ff */
[----:B------:R-:W4:Y:S04]  /*3bce0*/  LDL.LU R239, [R1+0xad0] ;  /* 0x000ad00001ef7983 */ /* 0x000f280000300800 */
[----:B------:R-:W4:Y:S01]  /*3bcf0*/  LDL.LU R236, [R1+0xacc] ;  /* 0x000acc0001ec7983 */ /* 0x000f220000300800 */
[----:B------:R-:W-:-:S03]  /*3bd00*/  F2FP.F16.F32.PACK_AB R15, R243, R240 ;  /* 0x000000f0f30f723e */ /* 0x000fc600000000ff */
[----:B------:R-:W4:Y:S04]  /*3bd10*/  LDL R237, [R1+0x548] ;  /* 0x0005480001ed7983 */ /* 0x000f280000100800 */
[----:B------:R-:W4:Y:S04]  /*3bd20*/  LDL R242, [R1+0x540] ;  /* 0x0005400001f27983 */ /* 0x000f280000100800 */
[----:B------:R-:W-:Y:S01]  /*3bd30*/  STSM.16.M88.4 [R252], R16 ;  /* 0x00000010fc007844 */ /* 0x000fe20000000200 */
[----:B------:R-:W-:Y:S06]  /*3bd40*/  BAR.SYNC.DEFER_BLOCKING 0x0 ;  /* 0x0000000000007b1d */ /* 0x000fec0000010000 */
[----:B------:R-:W4:Y:S04]  /*3bd50*/  LDL.LU R243, [R1+0xad8] ;  /* 0x000ad80001f37983 */ /* 0x000f280000300800 */
[----:B------:R-:W4:Y:S04]  /*3bd60*/  LDL.LU R240, [R1+0xad4] ;  /* 0x000ad40001f07983 */ /* 0x000f280000300800 */
[----:B------:R-:W1:Y:S04]  /*3bd70*/  LDS.128 R208, [R0] ;  /* 0x0000000000d07984 */ /* 0x000e680000000c00 */
[----:B0-----:R-:W-:Y:S04]  /*3bd80*/  STL [R1+0xe68], R213 ;  /* 0x000e68d501007387 */ /* 0x001fe80000100800 */
[----:B------:R-:W-:Y:S04]  /*3bd90*/  STL.64 [R1+0xe60], R214 ;  /* 0x000e60d601007387 */ /* 0x000fe80000100a00 */
[----:B-1----:R-:W-:Y:S04]  /*3bda0*/  STL.64 [R1+0xe78], R210 ;  /* 0x000e78d201007387 */ /* 0x002fe80000100a00 */
[----:B------:R-:W-:Y:S01]  /*3bdb0*/  STL.64 [R1+0xe70], R208 ;  /* 0x000e70d001007387 */ /* 0x000fe20000100a00 */
[----:B--2---:R-:W-:-:S03]  /*3bdc0*/  F2FP.F16.F32.PACK_AB R10, R233, R238 ;  /* 0x000000eee90a723e */ /* 0x004fc600000000ff */
[----:B------:R-:W2:Y:S04]  /*3bdd0*/  LDL R233, [R1+0x578] ;  /* 0x0005780001e97983 */ /* 0x000ea80000100800 */
[----:B------:R-:W2:Y:S01]  /*3bde0*/  LDL R238, [R1+0x570] ;  /* 0x0005700001ee7983 */ /* 0x000ea20000100800 */
[----:B---3--:R-:W-:-:S03]  /*3bdf0*/  F2FP.F16.F32.PACK_AB R11, R241, R250 ;  /* 0x000000faf10b723e */ /* 0x008fc600000000ff */
[----:B------:R-:W3:Y:S04]  /*3be00*/  LDL.LU R241, [R1+0xaf0] ;  /* 0x000af00001f17983 */ /* 0x000ee80000300800 */
[----:B------:R-:W3:Y:S01]  /*3be10*/  LDL.LU R250, [R1+0xaec] ;  /* 0x000aec0001fa7983 */ /* 0x000ee20000300800 */
[----:B----4-:R-:W-:-:S03]  /*3be20*/  F2FP.F16.F32.PACK_AB R6, R251, R248 ;  /* 0x000000f8fb06723e */ /* 0x010fc600000000ff */
[----:B------:R-:W4:Y:S04]  /*3be30*/  LDL R251, [R1+0x588] ;  /* 0x0005880001fb7983 */ /* 0x000f280000100800 */
[----:B------:R-:W4:Y:S01]  /*3be40*/  LDL R248, [R1+0x580] ;  /* 0x0005800001f87983 */ /* 0x000f220000100800 */
[----:B------:R-:W-:-:S03]  /*3be50*/  F2FP.F16.F32.PACK_AB R7, R249, R247 ;  /* 0x000000f7f907723e */ /* 0x000fc600000000ff */
[----:B------:R-:W4:Y:S04]  /*3be60*/  LDL.LU R249, [R1+0xaf8] ;  /* 0x000af80001f97983 */ /* 0x000f280000300800 */
[----:B------:R-:W4:Y:S01]  /*3be70*/  LDL.LU R247, [R1+0xaf4] ;  /* 0x000af40001f77983 */ /* 0x000f220000300800 */
[----:B------:R-:W-:Y:S02]  /*3be80*/  F2FP.F16.F32.PACK_AB R12, R192, R193 ;  /* 0x000000c1c00c723e */ /* 0x000fe400000000ff */
[----:B------:R-:W-:Y:S01]  /*3be90*/  F2FP.F16.F32.PACK_AB R13, R194, R195 ;  /* 0x000000c3c20d723e */ /* 0x000fe200000000ff */
[----:B------:R-:W-:Y:S06]  /*3bea0*/  BAR.SYNC.DEFER_BLOCKING 0x0 ;  /* 0x0000000000007b1d */ /* 0x000fec0000010000 */
[----:B------:R0:W-:Y:S02]  /*3beb0*/  STSM.16.M88.4 [R252], R12 ;  /* 0x0000000cfc007844 */ /* 0x0001e40000000200 */
[----:B------:R-:W-:Y:S01]  /*3bec0*/  BAR.SYNC.DEFER_BLOCKING 0x0 ;  /* 0x0000000000007b1d */ /* 0x000fe20000010000 */
[----:B------:R-:W-:-:S02]  /*3bed0*/  F2FP.F16.F32.PACK_AB R8, R188, R189 ;  /* 0x000000bdbc08723e */ /* 0x000fc400000000ff */
[----:B------:R-:W-:-:S03]  /*3bee0*/  F2FP.F16.F32.PACK_AB R9, R190, R191 ;  /* 0x000000bfbe09723e */ /* 0x000fc600000000ff */
[----:B------:R-:W1:Y:S02]  /*3bef0*/  LDS.128 R204, [R0] ;  /* 0x0000000000cc7984 */ /* 0x000e640000000c00 */
[----:B------:R-:W-:Y:S06]  /*3bf00*/  BAR.SYNC.DEFER_BLOCKING 0x0 ;  /* 0x0000000000007b1d */ /* 0x000fec0000010000 */
[----:B------:R2:W-:Y:S02]  /*3bf10*/  STSM.16.M88.4 [R252], R8 ;  /* 0x00000008fc007844 */ /* 0x0005e40000000200 */
[----:B------:R-:W-:Y:S01]  /*3bf20*/  BAR.SYNC.DEFER_BLOCKING 0x0 ;  /* 0x0000000000007b1d */ /* 0x000fe20000010000 */
[----:B------:R-:W-:-:S02]  /*3bf30*/  F2FP.F16.F32.PACK_AB R18, R235, R232 ;  /* 0x000000e8eb12723e */ /* 0x000fc400000000ff */
[----:B------:R-:W-:Y:S02]  /*3bf40*/  F2FP.F16.F32.PACK_AB R19, R239, R236 ;  /* 0x000000ecef13723e */ /* 0x000fe400000000ff */
[----:B0-----:R-:W-:Y:S01]  /*3bf50*/  F2FP.F16.F32.PACK_AB R14, R237, R242 ;  /* 0x000000f2ed0e723e */ /* 0x001fe200000000ff */
[----:B------:R-:W4:Y:S04]  /*3bf60*/  LDL R235, [R1+0x5b8] ;  /* 0x0005b80001eb7983 */ /* 0x000f280000100800 */
[----:B------:R-:W4:Y:S04]  /*3bf70*/  LDL R232, [R1+0x5b0] ;  /* 0x0005b00001e87983 */ /* 0x000f280000100800 */
[----:B------:R-:W4:Y:S01]  /*3bf80*/  LDL.LU R239, [R1+0xb10] ;  /* 0x000b100001ef7983 */ /* 0x000f220000300800 */
[----:B------:R-:W-:-:S03]  /*3bf90*/  F2FP.F16.F32.PACK_AB R15, R243, R240 ;  /* 0x000000f0f30f723e */ /* 0x000fc600000000ff */
[----:B------:R-:W4:Y:S04]  /*3bfa0*/  LDL.LU R236, [R1+0xb0c] ;  /* 0x000b0c0001ec7983 */ /* 0x000f280000300800 */
[----:B------:R-:W0:Y:S01]  /*3bfb0*/  LDS.128 R200, [R0] ;  /* 0x0000000000c87984 */ /* 0x000e220000000c00 */
[----:B------:R-:W-:-:S03]  /*3bfc0*/  F2FP.F16.F32.PACK_AB R4, R184, R185 ;  /* 0x000000b9b804723e */ /* 0x000fc600000000ff */
[----:B------:R-:W4:Y:S01]  /*3bfd0*/  LDL R237, [R1+0x5c8] ;  /* 0x0005c80001ed7983 */ /* 0x000f220000100800 */
[----:B------:R-:W-:Y:S01]  /*3bfe0*/  F2FP.F16.F32.PACK_AB R5, R186, R187 ;  /* 0x000000bbba05723e */ /* 0x000fe200000000ff */
[----:B------:R-:W-:Y:S06]  /*3bff0*/  BAR.SYNC.DEFER_BLOCKING 0x0 ;  /* 0x0000000000007b1d */ /* 0x000fec0000010000 */
[----:B------:R-:W4:Y:S04]  /*3c000*/  LDL R242, [R1+0x5c0] ;  /* 0x0005c00001f27983 */ /* 0x000f280000100800 */
[----:B------:R-:W4:Y:S04]  /*3c010*/  LDL.LU R243, [R1+0xb18] ;  /* 0x000b180001f37983 */ /* 0x000f280000300800 */
[----:B------:R-:W4:Y:S04]  /*3c020*/  LDL.LU R240, [R1+0xb14] ;  /* 0x000b140001f07983 */ /* 0x000f280000300800 */
[----:B------:R4:W-:Y:S01]  /*3c030*/  STSM.16.M88.4 [R252], R4 ;  /* 0x00000004fc007844 */ /* 0x0009e20000000200 */
[----:B------:R-:W-:Y:S01]  /*3c040*/  BAR.SYNC.DEFER_BLOCKING 0x0 ;  /* 0x0000000000007b1d */ /* 0x000fe20000010000 */
[----:B------:R-:W-:-:S02]  /*3c050*/  F2FP.F16.F32.PACK_AB R16, R180, R181 ;  /* 0x000000b5b410723e */ /* 0x000fc400000000ff */
[----:B------:R-:W-:-:S03]  /*3c060*/  F2FP.F16.F32.PACK_AB R17, R182, R183 ;  /* 0x000000b7b611723e */ /* 0x000fc600000000ff */
[----:B------:R-:W0:Y:S02]  /*3c070*/  LDS.128 R196, [R0] ;  /* 0x0000000000c47984 */ /* 0x000e240000000c00 */
[----:B------:R-:W-:Y:S01]  /*3c080*/  BAR.SYNC.DEFER_BLOCKING 0x0 ;  /* 0x0000000000007b1d */ /* 0x000fe20000010000 */
[----:B--2---:R-:W-:-:S05]  /*3c090*/  F2FP.F16.F32.PACK_AB R10, R233, R238 ;  /* 0x000000eee90a723e */ /* 0x004fca00000000ff */
        /* <DEDUP_REMOVED lines=10> */
[----:B------:R-:W4:Y:S04]  /*3c140*/  LDL.LU R247, [R1+0xb34] ;  /* 0x000b340001f77983 */ /* 0x000f280000300800 */
[----:B------:R1:W-:Y:S01]  /*3c150*/  STSM.16.M88.4 [R252], R16 ;  /* 0x00000010fc007844 */ /* 0x0003e20000000200 */
[----:B------:R-:W-:Y:S01]  /*3c160*/  BAR.SYNC.DEFER_BLOCKING 0x0 ;  /* 0x0000000000007b1d */ /* 0x000fe20000010000 */
[----:B------:R-:W-:-:S02]  /*3c170*/  F2FP.F16.F32.PACK_AB R12, R176, R177 ;  /* 0x000000b1b00c723e */ /* 0x000fc400000000ff */
[----:B------:R-:W-:-:S03]  /*3c180*/  F2FP.F16.F32.PACK_AB R13, R178, R179 ;  /* 0x000000b3b20d723e */ /* 0x000fc600000000ff */
[----:B------:R-:W0:Y:S02]  /*3c190*/  LDS.128 R192, [R0] ;  /* 0x0000000000c07984 */ /* 0x000e240000000c00 */
[----:B------:R-:W-:Y:S06]  /*3c1a0*/  BAR.SYNC.DEFER_BLOCKING 0x0 ;  /* 0x0000000000007b1d */ /* 0x000fec0000010000 */
[----:B------:R0:W-:Y:S02]  /*3c1b0*/  STSM.16.M88.4 [R252], R12 ;  /* 0x0000000cfc007844 */ /* 0x0001e40000000200 */
[----:B------:R-:W-:Y:S01]  /*3c1c0*/  BAR.SYNC.DEFER_BLOCKING 0x0 ;  /* 0x0000000000007b1d */ /* 0x000fe20000010000 */
[----:B------:R-:W-:-:S02]  /*3c1d0*/  F2FP.F16.F32.PACK_AB R8, R172, R173 ;  /* 0x000000adac08723e */ /* 0x000fc400000000ff */
[----:B------:R-:W-:-:S03]  /*3c1e0*/  F2FP.F16.F32.PACK_AB R9, R174, R175 ;  /* 0x000000afae09723e */ /* 0x000fc600000000ff */
[----:B------:R-:W4:Y:S02]  /*3c1f0*/  LDS.128 R188, [R0] ;  /* 0x0000000000bc7984 */ /* 0x000f240000000c00 */
[----:B------:R-:W-:Y:S06]  /*3c200*/  BAR.SYNC.DEFER_BLOCKING 0x0 ;  /* 0x0000000000007b1d */ /* 0x000fec0000010000 */
[----:B------:R2:W-:Y:S02]  /*3c210*/  STSM.16.M88.4 [R252], R8 ;  /* 0x00000008fc007844 */ /* 0x0005e40000000200 */
[----:B------:R-:W-:Y:S01]  /*3c220*/  BAR.SYNC.DEFER_BLOCKING 0x0 ;  /* 0x0000000000007b1d */ /* 0x000fe20000010000 */
[----:B-1----:R-:W-:-:S02]  /*3c230*/  F2FP.F16.F32.PACK_AB R18, R235, R232 ;  /* 0x000000e8eb12723e */ /* 0x002fc400000000ff */
[----:B------:R-:W-:Y:S02]  /*3c240*/  F2FP.F16.F32.PACK_AB R19, R239, R236 ;  /* 0x000000ecef13723e */ /* 0x000fe400000000ff */
[----:B0-----:R-:W-:Y:S01]  /*3c250*/  F2FP.F16.F32.PACK_AB R14, R237, R242 ;  /* 0x000000f2ed0e723e */ /* 0x001fe200000000ff */
[----:B------:R-:W4:Y:S04]  /*3c260*/  LDL R235, [R1+0xa58] ;  /* 0x000a580001eb7983 */ /* 0x000f280000100800 */
[----:B------:R-:W4:Y:S01]  /*3c270*/  LDL R232, [R1+0xa50] ;  /* 0x000a500001e87983 */ /* 0x000f220000100800 */
[----:B------:R-:W-:-:S03]  /*3c280*/  F2FP.F16.F32.PACK_AB R15, R243, R240 ;  /* 0x000000f0f30f723e */ /* 0x000fc600000000ff */
[----:B------:R-:W4:Y:S04]  /*3c290*/  LDL.LU R239, [R1+0xb50] ;  /* 0x000b500001ef7983 */ /* 0x000f280000300800 */
        /* <DEDUP_REMOVED lines=13> */
[----:B------:R-:W1:Y:S02]  /*3c370*/  LDS.128 R180, [R0] ;  /* 0x0000000000b47984 */ /* 0x000e640000000c00 */
[----:B------:R-:W-:Y:S01]  /*3c380*/  BAR.SYNC.DEFER_BLOCKING 0x0 ;  /* 0x0000000000007b1d */ /* 0x000fe20000010000 */
[----:B--2---:R-:W-:-:S05]  /*3c390*/  F2FP.F16.F32.PACK_AB R10, R233, R238 ;  /* 0x000000eee90a723e */ /* 0x004fca00000000ff */
[----:B------:R-:W2:Y:S04]  /*3c3a0*/  LDL.LU R233, [R1+0xaa0] ;  /* 0x000aa00001e97983 */ /* 0x000ea80000300800 */
[----:B------:R-:W2:Y:S01]  /*3c3b0*/  LDL.LU R238, [R1+0xa9c] ;  /* 0x000a9c0001ee7983 */ /* 0x000ea20000300800 */
[----:B---3--:R-:W-:-:S03]  /*3c3c0*/  F2FP.F16.F32.PACK_AB R11, R241, R250 ;  /* 0x000000faf10b723e */ /* 0x008fc600000000ff */
[----:B------:R-:W3:Y:S04]  /*3c3d0*/  LDL.LU R241, [R1+0xb70] ;  /* 0x000b700001f17983 */ /* 0x000ee80000300800 */
[----:B------:R-:W3:Y:S01]  /*3c3e0*/  LDL.LU R250, [R1+0xb6c] ;  /* 0x000b6c0001fa7983 */ /* 0x000ee20000300800 */
[----:B----4-:R-:W-:-:S03]  /*3c3f0*/  F2FP.F16.F32.PACK_AB R6, R251, R248 ;  /* 0x000000f8fb06723e */ /* 0x010fc600000000ff */
[----:B------:R-:W4:Y:S04]  /*3c400*/  LDL.LU R251, [R1+0xaa8] ;  /* 0x000aa80001fb7983 */ /* 0x000f280000300800 */
[----:B------:R-:W4:Y:S01]  /*3c410*/  LDL.LU R248, [R1+0xaa4] ;  /* 0x000aa40001f87983 */ /* 0x000f220000300800 */
[----:B------:R-:W-:-:S03]  /*3c420*/  F2FP.F16.F32.PACK_AB R7, R249, R247 ;  /* 0x000000f7f907723e */ /* 0x000fc600000000ff */
[----:B------:R-:W4:Y:S04]  /*3c430*/  LDL.LU R249, [R1+0xb78] ;  /* 0x000b780001f97983 */ /* 0x000f280000300800 */
[----:B------:R-:W4:Y:S04]  /*3c440*/  LDL.LU R247, [R1+0xb74] ;  /* 0x000b740001f77983 */ /* 0x000f280000300800 */
[----:B------:R0:W-:Y:S01]  /*3c450*/  STSM.16.M88.4 [R252], R16 ;  /* 0x00000010fc007844 */ /* 0x0001e20000000200 */
        /* <DEDUP_REMOVED lines=13> */
[----:B0-----:R-:W-:-:S05]  /*3c530*/  F2FP.F16.F32.PACK_AB R18, R235, R232 ;  /* 0x000000e8eb12723e */ /* 0x001fca00000000ff */
[----:B------:R-:W4:Y:S04]  /*3c540*/  LDL.LU R235, [R1+0xac0] ;  /* 0x000ac00001eb7983 */ /* 0x000f280000300800 */
[----:B------:R-:W4:Y:S04]  /*3c550*/  LDL.LU R232, [R1+0xabc] ;  /* 0x000abc0001e87983 */ /* 0x000f280000300800 */
[----:B------:R-:W0:Y:S01]  /*3c560*/  LDS.128 R168, [R0] ;  /* 0x0000000000a87984 */ /* 0x000e220000000c00 */
[----:B------:R-:W-:-:S03]  /*3c570*/  F2FP.F16.F32.PACK_AB R19, R239, R236 ;  /* 0x000000ecef13723e */ /* 0x000fc600000000ff */
[----:B------:R-:W4:Y:S04]  /*3c580*/  LDL.LU R239, [R1+0xb90] ;  /* 0x000b900001ef7983 */ /* 0x000f280000300800 */
[----:B------:R-:W4:Y:S01]  /*3c590*/  LDL.LU R236, [R1+0xb8c] ;  /* 0x000b8c0001ec7983 */ /* 0x000f220000300800 */
[----:B-1----:R-:W-:-:S03]  /*3c5a0*/  F2FP.F16.F32.PACK_AB R14, R237, R242 ;  /* 0x000000f2ed0e723e */ /* 0x002fc600000000ff */
[----:B------:R-:W4:Y:S01]  /*3c5b0*/  LDL.LU R237, [R1+0xac8] ;  /* 0x000ac80001ed7983 */ /* 0x000f220000300800 */
[----:B------:R-:W-:-:S03]  /*3c5c0*/  F2FP.F16.F32.PACK_AB R4, R152, R153 ;  /* 0x000000999804723e */ /* 0x000fc600000000ff */
[----:B------:R-:W4:Y:S01]  /*3c5d0*/  LDL.LU R242, [R1+0xac4] ;  /* 0x000ac40001f27983 */ /* 0x000f220000300800 */
[----:B------:R-:W-:-:S03]  /*3c5e0*/  F2FP.F16.F32.PACK_AB R15, R243, R240 ;  /* 0x000000f0f30f723e */ /* 0x000fc600000000ff */
[----:B------:R-:W4:Y:S01]  /*3c5f0*/  LDL.LU R243, [R1+0xb98] ;  /* 0x000b980001f37983 */ /* 0x000f220000300800 */
[----:B------:R-:W-:Y:S01]  /*3c600*/  F2FP.F16.F32.PACK_AB R5, R154, R155 ;  /* 0x0000009b9a05723e */ /* 0x000fe200000000ff */
[----:B------:R-:W-:Y:S06]  /*3c610*/  BAR.SYNC.DEFER_BLOCKING 0x0 ;  /* 0x0000000000007b1d */ /* 0x000fec0000010000 */
        /* <DEDUP_REMOVED lines=44> */
[----:B------:R-:W-:Y:S01]  /*3c8e0*/  F2FP.F16.F32.PACK_AB R5, R138, R139 ;  /* 0x0000008b8a05723e */ /* 0x000fe200000000ff */
[----:B------:R-:W-:Y:S01]  /*3c8f0*/  BAR.SYNC.DEFER_BLOCKING 0x0 ;  /* 0x0000000000007b1d */ /* 0x000fe20000010000 */
[----:B------:R-:W-:-:S05]  /*3c900*/  F2FP.F16.F32.PACK_AB R15, R243, R240 ;  /* 0x000000f0f30f723e */ /* 0x000fca00000000ff */
        /* <DEDUP_REMOVED lines=183> */
[----:B------:R-:W4:Y:S01]  /*3d480*/  LDL.LU R239, [R1+0xd20] ;  /* 0x000d200001ef7983 */ /* 0x000f220000300800 */
[----:B------:R-:W-:-:S03]  /*3d490*/  F2FP.F16.F32.PACK_AB R4, R74, R75 ;  /* 0x0000004b4a04723e */ /* 0x000fc600000000ff */
[----:B------:R-:W4:Y:S01]  /*3d4a0*/  LDL.LU R236, [R1+0xd18] ;  /* 0x000d180001ec7983 */ /* 0x000f220000300800 */
[----:B-1----:R-:W-:-:S03]  /*3d4b0*/  F2FP.F16.F32.PACK_AB R14, R237, R242 ;  /* 0x000000f2ed0e723e */ /* 0x002fc600000000ff */
[----:B------:R-:W4:Y:S01]  /*3d4c0*/  LDL.LU R237, [R1+0xc38] ;  /* 0x000c380001ed7983 */ /* 0x000f220000300800 */
[----:B------:R-:W-:Y:S01]  /*3d4d0*/  F2FP.F16.F32.PACK_AB R5, R72, R73 ;  /* 0x000000494805723e */ /* 0x000fe200000000ff */
[----:B------:R-:W-:Y:S06]  /*3d4e0*/  BAR.SYNC.DEFER_BLOCKING 0x0 ;  /* 0x0000000000007b1d */ /* 0x000fec0000010000 */
        /* <DEDUP_REMOVED lines=10> */
[----:B--2---:R-:W-:Y:S02]  /*3d590*/  F2FP.F16.F32.PACK_AB R10, R233, R238 ;  /* 0x000000eee90a723e */ /* 0x004fe400000000ff */
[----:B---3--:R-:W-:-:S03]  /*3d5a0*/  F2FP.F16.F32.PACK_AB R11, R241, R250 ;  /* 0x000000faf10b723e */ /* 0x008fc600000000ff */
[----:B------:R-:W2:Y:S04]  /*3d5b0*/  LDL.LU R241, [R1+0xc5c] ;  /* 0x000c5c0001f17983 */ /* 0x000ea80000300800 */
[----:B------:R-:W2:Y:S01]  /*3d5c0*/  LDL.LU R250, [R1+0xc58] ;  /* 0x000c580001fa7983 */ /* 0x000ea20000300800 */
[----:B----4-:R-:W-:-:S03]  /*3d5d0*/  F2FP.F16.F32.PACK_AB R6, R251, R248 ;  /* 0x000000f8fb06723e */ /* 0x010fc600000000ff */
[----:B------:R-:W3:Y:S04]  /*3d5e0*/  LDL.LU R233, [R1+0xd40] ;  /* 0x000d400001e97983 */ /* 0x000ee80000300800 */
[----:B------:R-:W3:Y:S01]  /*3d5f0*/  LDL.LU R238, [R1+0xd3c] ;  /* 0x000d3c0001ee7983 */ /* 0x000ee20000300800 */
[----:B------:R-:W-:-:S03]  /*3d600*/  F2FP.F16.F32.PACK_AB R7, R249, R247 ;  /* 0x000000f7f907723e */ /* 0x000fc600000000ff */
[----:B------:R-:W4:Y:S04]  /*3d610*/  LDL.LU R251, [R1+0xc68] ;  /* 0x000c680001fb7983 */ /* 0x000f280000300800 */
[----:B------:R-:W4:Y:S04]  /*3d620*/  LDL.LU R248, [R1+0xc60] ;  /* 0x000c600001f87983 */ /* 0x000f280000300800 */
[----:B------:R-:W3:Y:S04]  /*3d630*/  LDL.LU R249, [R1+0xd48] ;  /* 0x000d480001f97983 */ /* 0x000ee80000300800 */
[----:B------:R-:W3:Y:S04]  /*3d640*/  LDL.LU R247, [R1+0xd44] ;  /* 0x000d440001f77983 */ /* 0x000ee80000300800 */
        /* <DEDUP_REMOVED lines=17> */
[----:B------:R-:W-:Y:S01]  /*3d760*/  BAR.SYNC.DEFER_BLOCKING 0x0 ;  /* 0x0000000000007b1d */ /* 0x000fe20000010000 */
[----:B0-----:R-:W-:Y:S02]  /*3d770*/  F2FP.F16.F32.PACK_AB R19, R239, R236 ;  /* 0x000000ecef13723e */ /* 0x001fe400000000ff */
[----:B------:R-:W-:-:S03]  /*3d780*/  F2FP.F16.F32.PACK_AB R14, R237, R242 ;  /* 0x000000f2ed0e723e */ /* 0x000fc600000000ff */
[----:B------:R-:W3:Y:S04]  /*3d790*/  LDL.LU R239, [R1+0xc8c] ;  /* 0x000c8c0001ef7983 */ /* 0x000ee80000300800 */
[----:B------:R-:W3:Y:S01]  /*3d7a0*/  LDL.LU R236, [R1+0xc88] ;  /* 0x000c880001ec7983 */ /* 0x000ee20000300800 */
[----:B------:R-:W-:-:S03]  /*3d7b0*/  F2FP.F16.F32.PACK_AB R15, R243, R240 ;  /* 0x000000f0f30f723e */ /* 0x000fc600000000ff */
[----:B------:R-:W3:Y:S04]  /*3d7c0*/  LDL.LU R237, [R1+0xd60] ;  /* 0x000d600001ed7983 */ /* 0x000ee80000300800 */
[----:B------:R-:W3:Y:S04]  /*3d7d0*/  LDL.LU R242, [R1+0xd5c] ;  /* 0x000d5c0001f27983 */ /* 0x000ee80000300800 */
[----:B------:R-:W3:Y:S04]  /*3d7e0*/  LDL.LU R243, [R1+0xc94] ;  /* 0x000c940001f37983 */ /* 0x000ee80000300800 */
[----:B------:R-:W3:Y:S04]  /*3d7f0*/  LDL.LU R240, [R1+0xc90] ;  /* 0x000c900001f07983 */ /* 0x000ee80000300800 */
[----:B------:R4:W-:Y:S01]  /*3d800*/  STSM.16.M88.4 [R252], R4 ;  /* 0x00000004fc007844 */ /* 0x0009e20000000200 */
[----:B------:R-:W-:Y:S01]  /*3d810*/  BAR.SYNC.DEFER_BLOCKING 0x0 ;  /* 0x0000000000007b1d */ /* 0x000fe20000010000 */
[----:B------:R-:W-:-:S02]  /*3d820*/  F2FP.F16.F32.PACK_AB R16, R54, R55 ;  /* 0x000000373610723e */ /* 0x000fc400000000ff */
[----:B------:R-:W-:-:S03]  /*3d830*/  F2FP.F16.F32.PACK_AB R17, R52, R53 ;  /* 0x000000353411723e */ /* 0x000fc600000000ff */
[----:B------:R-:W0:Y:S01]  /*3d840*/  LDS.128 R68, [R0] ;  /* 0x0000000000447984 */ /* 0x000e220000000c00 */
[----:B--2---:R-:W-:-:S03]  /*3d850*/  F2FP.F16.F32.PACK_AB R10, R241, R250 ;  /* 0x000000faf10a723e */ /* 0x004fc600000000ff */
[----:B------:R-:W2:Y:S04]  /*3d860*/  LDL.LU R241, [R1+0xd68] ;  /* 0x000d680001f17983 */ /* 0x000ea80000300800 */
[----:B------:R-:W2:Y:S04]  /*3d870*/  LDL.LU R250, [R1+0xd64] ;  /* 0x000d640001fa7983 */ /* 0x000ea80000300800 */
[----:B------:R-:W2:Y:S04]  /*3d880*/  LDL R231, [R1+0x50] ;  /* 0x0000500001e77983 */ /* 0x000ea80000100800 */
[----:B------:R-:W2:Y:S01]  /*3d890*/  LDL R228, [R1+0x48] ;  /* 0x0000480001e47983 */ /* 0x000ea20000100800 */
[----:B----4-:R-:W-:-:S03]  /*3d8a0*/  F2FP.F16.F32.PACK_AB R6, R251, R248 ;  /* 0x000000f8fb06723e */ /* 0x010fc600000000ff */
[----:B------:R-:W4:Y:S04]  /*3d8b0*/  LDL R251, [R1+0x60] ;  /* 0x0000600001fb7983 */ /* 0x000f280000100800 */
[----:B------:R-:W4:Y:S01]  /*3d8c0*/  LDL R248, [R1+0x58] ;  /* 0x0000580001f87983 */ /* 0x000f220000100800 */
[----:B---3--:R-:W-:-:S03]  /*3d8d0*/  F2FP.F16.F32.PACK_AB R7, R249, R247 ;  /* 0x000000f7f907723e */ /* 0x008fc600000000ff */
[----:B------:R-:W3:Y:S04]  /*3d8e0*/  LDL.LU R249, [R1+0xcac] ;  /* 0x000cac0001f97983 */ /* 0x000ee80000300800 */
[----:B------:R-:W3:Y:S01]  /*3d8f0*/  LDL.LU R247, [R1+0xca8] ;  /* 0x000ca80001f77983 */ /* 0x000ee20000300800 */
[----:B------:R-:W-:Y:S01]  /*3d900*/  F2FP.F16.F32.PACK_AB R18, R235, R232 ;  /* 0x000000e8eb12723e */ /* 0x000fe200000000ff */
[----:B------:R-:W-:Y:S01]  /*3d910*/  BAR.SYNC.DEFER_BLOCKING 0x0 ;  /* 0x0000000000007b1d */ /* 0x000fe20000010000 */
[----:B------:R-:W-:Y:S02]  /*3d920*/  F2FP.F16.F32.PACK_AB R12, R50, R51 ;  /* 0x00000033320c723e */ /* 0x000fe400000000ff */
[----:B------:R-:W-:Y:S02]  /*3d930*/  F2FP.F16.F32.PACK_AB R13, R48, R49 ;  /* 0x00000031300d723e */ /* 0x000fe400000000ff */
[----:B------:R-:W-:-:S02]  /*3d940*/  F2FP.F16.F32.PACK_AB R8, R46, R47 ;  /* 0x0000002f2e08723e */ /* 0x000fc400000000ff */
[----:B------:R-:W-:Y:S01]  /*3d950*/  F2FP.F16.F32.PACK_AB R9, R44, R45 ;  /* 0x0000002d2c09723e */ /* 0x000fe200000000ff */
[----:B------:R-:W3:Y:S01]  /*3d960*/  LDL.LU R229, [R1+0xd70] ;  /* 0x000d700001e57983 */ /* 0x000ee20000300800 */
[----:B------:R-:W-:-:S03]  /*3d970*/  F2FP.F16.F32.PACK_AB R11, R233, R238 ;  /* 0x000000eee90b723e */ /* 0x000fc600000000ff */
[----:B------:R-:W3:Y:S04]  /*3d980*/  LDL.LU R234, [R1+0xd6c] ;  /* 0x000d6c0001ea7983 */ /* 0x000ee80000300800 */
[----:B------:R-:W3:Y:S04]  /*3d990*/  LDL.LU R235, [R1+0xcb4] ;  /* 0x000cb40001eb7983 */ /* 0x000ee80000300800 */
[----:B------:R-:W3:Y:S04]  /*3d9a0*/  LDL.LU R232, [R1+0xcb0] ;  /* 0x000cb00001e87983 */ /* 0x000ee80000300800 */
[----:B------:R1:W-:Y:S01]  /*3d9b0*/  STSM.16.M88.4 [R252], R16 ;  /* 0x00000010fc007844 */ /* 0x0003e20000000200 */
[----:B------:R-:W-:Y:S01]  /*3d9c0*/  BAR.SYNC.DEFER_BLOCKING 0x0 ;  /* 0x0000000000007b1d */ /* 0x000fe20000010000 */
[----:B------:R-:W-:-:S02]  /*3d9d0*/  F2FP.F16.F32.PACK_AB R4, R42, R43 ;  /* 0x0000002b2a04723e */ /* 0x000fc400000000ff */
[----:B------:R-:W-:-:S03]  /*3d9e0*/  F2FP.F16.F32.PACK_AB R5, R40, R41 ;  /* 0x000000292805723e */ /* 0x000fc600000000ff */
[----:B------:R-:W3:Y:S04]  /*3d9f0*/  LDL.LU R233, [R1+0xd78] ;  /* 0x000d780001e97983 */ /* 0x000ee80000300800 */
[----:B------:R-:W3:Y:S04]  /*3da00*/  LDL.LU R238, [R1+0xd74] ;  /* 0x000d740001ee7983 */ /* 0x000ee80000300800 */
[----:B------:R-:W0:Y:S01]  /*3da10*/  LDS.128 R64, [R0] ;  /* 0x0000000000407984 */ /* 0x000e220000000c00 */
[----:B------:R-:W-:Y:S06]  /*3da20*/  BAR.SYNC.DEFER_BLOCKING 0x0 ;  /* 0x0000000000007b1d */ /* 0x000fec0000010000 */
[----:B------:R1:W-:Y:S02]  /*3da30*/  STSM.16.M88.4 [R252], R12 ;  /* 0x0000000cfc007844 */ /* 0x0003e40000000200 */
[----:B------:R-:W-:Y:S06]  /*3da40*/  BAR.SYNC.DEFER_BLOCKING 0x0 ;  /* 0x0000000000007b1d */ /* 0x000fec0000010000 */
[----:B------:R-:W0:Y:S02]  /*3da50*/  LDS.128 R52, [R0] ;  /* 0x0000000000347984 */ /* 0x000e240000000c00 */
[----:B------:R-:W-:Y:S06]  /*3da60*/  BAR.SYNC.DEFER_BLOCKING 0x0 ;  /* 0x0000000000007b1d */ /* 0x000fec0000010000 */
[----:B------:R-:W-:Y:S02]  /*3da70*/  STSM.16.M88.4 [R252], R8 ;  /* 0x00000008fc007844 */ /* 0x000fe40000000200 */
[----:B------:R-:W-:Y:S06]  /*3da80*/  BAR.SYNC.DEFER_BLOCKING 0x0 ;  /* 0x0000000000007b1d */ /* 0x000fec0000010000 */
[----:B------:R-:W0:Y:S02]  /*3da90*/  LDS.128 R60, [R0] ;  /* 0x00000000003c7984 */ /* 0x000e240000000c00 */
[----:B------:R-:W-:Y:S01]  /*3daa0*/  BAR.SYNC.DEFER_BLOCKING 0x0 ;  /* 0x0000000000007b1d */ /* 0x000fe20000010000 */
[----:B-1----:R-:W-:-:S02]  /*3dab0*/  F2FP.F16.F32.PACK_AB R18, R239, R236 ;  /* 0x000000ecef12723e */ /* 0x002fc400000000ff */
[----:B------:R-:W-:Y:S02]  /*3dac0*/  F2FP.F16.F32.PACK_AB R19, R237, R242 ;  /* 0x000000f2ed13723e */ /* 0x000fe400000000ff */
[----:B------:R-:W-:Y:S01]  /*3dad0*/  F2FP.F16.F32.PACK_AB R14, R243, R240 ;  /* 0x000000f0f30e723e */ /* 0x000fe200000000ff */
[----:B------:R-:W3:Y:S04]  /*3dae0*/  LDL.LU R239, [R1+0xbac] ;  /* 0x000bac0001ef7983 */ /* 0x000ee80000300800 */
[----:B------:R-:W3:Y:S04]  /*3daf0*/  LDL R236, [R1+0x68] ;  /* 0x0000680001ec7983 */ /* 0x000ee80000100800 */
        /* <DEDUP_REMOVED lines=13> */
[----:B----4-:R-:W-:-:S03]  /*3dbd0*/  F2FP.F16.F32.PACK_AB R5, R251, R248 ;  /* 0x000000f8fb05723e */ /* 0x010fc600000000ff */
[----:B------:R-:W4:Y:S04]  /*3dbe0*/  LDL.LU R251, [R1+0xcd4] ;  /* 0x000cd40001fb7983 */ /* 0x000f280000300800 */
[----:B------:R-:W4:Y:S01]  /*3dbf0*/  LDL.LU R248, [R1+0xcd0] ;  /* 0x000cd00001f87983 */ /* 0x000f220000300800 */
[----:B---3--:R-:W-:-:S03]  /*3dc00*/  F2FP.F16.F32.PACK_AB R10, R249, R247 ;  /* 0x000000f7f90a723e */ /* 0x008fc600000000ff */
[----:B------:R-:W3:Y:S04]  /*3dc10*/  LDL.LU R249, [R1+0xd88] ;  /* 0x000d880001f97983 */ /* 0x000ee80000300800 */
[----:B------:R-:W3:Y:S04]  /*3dc20*/  LDL.LU R247, [R1+0xd84] ;  /* 0x000d840001f77983 */ /* 0x000ee80000300800 */
[----:B------:R0:W-:Y:S01]  /*3dc30*/  STSM.16.M88.4 [R252], R16 ;  /* 0x00000010fc007844 */ /* 0x0001e20000000200 */
[----:B------:R-:W-:Y:S01]  /*3dc40*/  BAR.SYNC.DEFER_BLOCKING 0x0 ;  /* 0x0000000000007b1d */ /* 0x000fe20000010000 */
[----:B------:R-:W-:-:S05]  /*3dc50*/  F2FP.F16.F32.PACK_AB R9, R231, R228 ;  /* 0x000000e4e709723e */ /* 0x000fca00000000ff */
[----:B------:R-:W3:Y:S04]  /*3dc60*/  LDL.LU R226, [R1+0xbdc] ;  /* 0x000bdc0001e27983 */ /* 0x000ee80000300800 */
[----:B------:R-:W3:Y:S04]  /*3dc70*/  LDL.LU R227, [R1+0xbd4] ;  /* 0x000bd40001e37983 */ /* 0x000ee80000300800 */
[----:B------:R-:W3:Y:S01]  /*3dc80*/  LDL.LU R224, [R1+0xbe4] ;  /* 0x000be40001e07983 */ /* 0x000ee20000300800 */
[----:B------:R-:W-:-:S03]  /*3dc90*/  F2FP.F16.F32.PACK_AB R11, R229, R234 ;  /* 0x000000eae50b723e */ /* 0x000fc600000000ff */
[----:B------:R-:W3:Y:S04]  /*3dca0*/  LDL.LU R225, [R1+0xbe0] ;  /* 0x000be00001e17983 */ /* 0x000ee80000300800 */
[----:B------:R-:W1:Y:S04]  /*3dcb0*/  LDS.128 R48, [R0] ;  /* 0x0000000000307984 */ /* 0x000e680000000c00 */
[----:B------:R-:W3:Y:S01]  /*3dcc0*/  LDL.LU R230, [R1+0xcec] ;  /* 0x000cec0001e67983 */ /* 0x000ee20000300800 */
[----:B------:R-:W-:-:S03]  /*3dcd0*/  F2FP.F16.F32.PACK_AB R12, R34, R35 ;  /* 0x00000023220c723e */ /* 0x000fc600000000ff */
[----:B------:R-:W3:Y:S01]  /*3dce0*/  LDL.LU R231, [R1+0xce8] ;  /* 0x000ce80001e77983 */ /* 0x000ee20000300800 */
[----:B------:R-:W-:Y:S01]  /*3dcf0*/  F2FP.F16.F32.PACK_AB R13, R32, R33 ;  /* 0x00000021200d723e */ /* 0x000fe200000000ff */
[----:B------:R-:W-:Y:S01]  /*3dd00*/  BAR.SYNC.DEFER_BLOCKING 0x0 ;  /* 0x0000000000007b1d */ /* 0x000fe20000010000 */
[----:B------:R-:W-:Y:S02]  /*3dd10*/  F2FP.F16.F32.PACK_AB R6, R235, R232 ;  /* 0x000000e8eb06723e */ /* 0x000fe400000000ff */
[----:B------:R-:W-:-:S03]  /*3dd20*/  F2FP.F16.F32.PACK_AB R7, R233, R238 ;  /* 0x000000eee907723e */ /* 0x000fc600000000ff */
[----:B------:R-:W3:Y:S04]  /*3dd30*/  LDL.LU R228, [R1+0xd90] ;  /* 0x000d900001e47983 */ /* 0x000ee80000300800 */
[----:B------:R-:W3:Y:S04]  /*3dd40*/  LDL.LU R229, [R1+0xd8c] ;  /* 0x000d8c0001e57983 */ /* 0x000ee80000300800 */
[----:B------:R-:W3:Y:S04]  /*3dd50*/  LDL.LU R234, [R1+0xcf4] ;  /* 0x000cf40001ea7983 */ /* 0x000ee80000300800 */
[----:B------:R-:W3:Y:S04]  /*3dd60*/  LDL.LU R235, [R1+0xcf0] ;  /* 0x000cf00001eb7983 */ /* 0x000ee80000300800 */
[----:B------:R-:W3:Y:S04]  /*3dd70*/  LDL.LU R232, [R1+0xd98] ;  /* 0x000d980001e87983 */ /* 0x000ee80000300800 */
[----:B------:R-:W3:Y:S04]  /*3dd80*/  LDL.LU R233, [R1+0xd94] ;  /* 0x000d940001e97983 */ /* 0x000ee80000300800 */
[----:B------:R-:W3:Y:S04]  /*3dd90*/  LDL.LU R238, [R1+0xc0c] ;  /* 0x000c0c0001ee7983 */ /* 0x000ee80000300800 */
[----:B------:R1:W-:Y:S01]  /*3dda0*/  STSM.16.M88.4 [R252], R12 ;  /* 0x0000000cfc007844 */ /* 0x0003e20000000200 */
[----:B------:R-:W-:Y:S01]  /*3ddb0*/  BAR.SYNC.DEFER_BLOCKING 0x0 ;  /* 0x0000000000007b1d */ /* 0x000fe20000010000 */
[----:B------:R-:W-:-:S05]  /*3ddc0*/  F2FP.F16.F32.PACK_AB R8, R30, R31 ;  /* 0x0000001f1e08723e */ /* 0x000fca00000000ff */
[----:B------:R-:W3:Y:S02]  /*3ddd0*/  LDS.128 R44, [R0] ;  /* 0x00000000002c7984 */ /* 0x000ee40000000c00 */
[----:B------:R-:W-:Y:S01]  /*3dde0*/  BAR.SYNC.DEFER_BLOCKING 0x0 ;  /* 0x0000000000007b1d */ /* 0x000fe20000010000 */
[----:B0-----:R-:W-:-:S05]  /*3ddf0*/  F2FP.F16.F32.PACK_AB R17, R239, R236 ;  /* 0x000000ecef11723e */ /* 0x001fca00000000ff */
[----:B------:R-:W3:Y:S04]  /*3de00*/  LDL.LU R239, [R1+0xc04] ;  /* 0x000c040001ef7983 */ /* 0x000ee80000300800 */
[----:B------:R-:W3:Y:S01]  /*3de10*/  LDL.LU R236, [R1] ;  /* 0x0000000001ec7983 */ /* 0x000ee20000300800 */
[----:B-1----:R-:W-:-:S03]  /*3de20*/  F2FP.F16.F32.PACK_AB R13, R237, R242 ;  /* 0x000000f2ed0d723e */ /* 0x002fc600000000ff */
[----:B------:R-:W3:Y:S04]  /*3de30*/  LDL.LU R237, [R1+0xc14] ;  /* 0x000c140001ed7983 */ /* 0x000ee80000300800 */
[----:B------:R-:W3:Y:S01]  /*3de40*/  LDL.LU R242, [R1+0xc10] ;  /* 0x000c100001f27983 */ /* 0x000ee20000300800 */
[----:B------:R-:W-:-:S03]  /*3de50*/  F2FP.F16.F32.PACK_AB R18, R243, R240 ;  /* 0x000000f0f312723e */ /* 0x000fc600000000ff */
[----:B------:R-:W3:Y:S04]  /*3de60*/  LDL.LU R243, [R1+0xd0c] ;  /* 0x000d0c0001f37983 */ /* 0x000ee80000300800 */
[----:B------:R-:W3:Y:S01]  /*3de70*/  LDL.LU R240, [R1+0xd08] ;  /* 0x000d080001f07983 */ /* 0x000ee20000300800 */
[----:B--2---:R-:W-:-:S03]  /*3de80*/  F2FP.F16.F32.PACK_AB R19, R241, R250 ;  /* 0x000000faf113723e */ /* 0x004fc600000000ff */
        /* <DEDUP_REMOVED lines=11> */
[----:B------:R-:W1:Y:S02]  /*3df40*/  LDS.128 R32, [R0] ;  /* 0x0000000000207984 */ /* 0x000e640000000c00 */
[----:B------:R-:W-:Y:S06]  /*3df50*/  BAR.SYNC.DEFER_BLOCKING 0x0 ;  /* 0x0000000000007b1d */ /* 0x000fec0000010000 */
[----:B------:R0:W-:Y:S02]  /*3df60*/  STSM.16.M88.4 [R252], R4 ;  /* 0x00000004fc007844 */ /* 0x0001e40000000200 */
[----:B------:R-:W-:Y:S01]  /*3df70*/  BAR.SYNC.DEFER_BLOCKING 0x0 ;  /* 0x0000000000007b1d */ /* 0x000fe20000010000 */
[----:B------:R-:W-:-:S05]  /*3df80*/  F2FP.F16.F32.PACK_AB R16, R22, R23 ;  /* 0x000000171610723e */ /* 0x000fca00000000ff */
[----:B------:R-:W1:Y:S02]  /*3df90*/  LDS.128 R40, [R0] ;  /* 0x0000000000287984 */ /* 0x000e640000000c00 */
[----:B------:R-:W-:Y:S01]  /*3dfa0*/  BAR.SYNC.DEFER_BLOCKING 0x0 ;  /* 0x0000000000007b1d */ /* 0x000fe20000010000 */
[----:B0-----:R-:W-:-:S05]  /*3dfb0*/  F2FP.F16.F32.PACK_AB R9, R226, R227 ;  /* 0x000000e3e209723e */ /* 0x001fca00000000ff */
[----:B------:R0:W-:Y:S01]  /*3dfc0*/  STSM.16.M88.4 [R252], R16 ;  /* 0x00000010fc007844 */ /* 0x0001e20000000200 */
[----:B------:R-:W-:Y:S02]  /*3dfd0*/  F2FP.F16.F32.PACK_AB R5, R224, R225 ;  /* 0x000000e1e005723e */ /* 0x000fe400000000ff */
[----:B------:R-:W-:Y:S01]  /*3dfe0*/  F2FP.F16.F32.PACK_AB R10, R230, R231 ;  /* 0x000000e7e60a723e */ /* 0x000fe200000000ff */
[----:B------:R-:W-:Y:S01]  /*3dff0*/  BAR.SYNC.DEFER_BLOCKING 0x0 ;  /* 0x0000000000007b1d */ /* 0x000fe20000010000 */
[----:B0-----:R-:W-:Y:S02]  /*3e000*/  F2FP.F16.F32.PACK_AB R16, R245, R244 ;  /* 0x000000f4f510723e */ /* 0x001fe400000000ff */
[----:B------:R-:W-:Y:S02]  /*3e010*/  F2FP.F16.F32.PACK_AB R11, R228, R229 ;  /* 0x000000e5e40b723e */ /* 0x000fe400000000ff */
[----:B------:R-:W-:Y:S02]  /*3e020*/  F2FP.F16.F32.PACK_AB R6, R234, R235 ;  /* 0x000000ebea06723e */ /* 0x000fe400000000ff */
[----:B------:R-:W-:Y:S01]  /*3e030*/  F2FP.F16.F32.PACK_AB R7, R232, R233 ;  /* 0x000000e9e807723e */ /* 0x000fe200000000ff */
[----:B------:R-:W0:Y:S01]  /*3e040*/  LDS.128 R36, [R0] ;  /* 0x0000000000247984 */ /* 0x000e220000000c00 */
[----:B------:R-:W-:-:S02]  /*3e050*/  F2FP.F16.F32.PACK_AB R244, R236, R246 ;  /* 0x000000f6ecf4723e */ /* 0x000fc400000000ff */
[----:B------:R-:W-:Y:S02]  /*3e060*/  F2FP.F16.F32.PACK_AB R17, R238, R239 ;  /* 0x000000efee11723e */ /* 0x000fe400000000ff */
[----:B------:R-:W-:Y:S02]  /*3e070*/  F2FP.F16.F32.PACK_AB R245, R237, R242 ;  /* 0x000000f2edf5723e */ /* 0x000fe400000000ff */
[----:B----4-:R-:W-:Y:S02]  /*3e080*/  F2FP.F16.F32.PACK_AB R246, R251, R248 ;  /* 0x000000f8fbf6723e */ /* 0x010fe400000000ff */
[----:B------:R-:W4:Y:S01]  /*3e090*/  LDL.LU R248, [R1+0x8] ;  /* 0x0000080001f87983 */ /* 0x000f220000300800 */
[----:B---3--:R-:W-:Y:S01]  /*3e0a0*/  F2FP.F16.F32.PACK_AB R247, R249, R247 ;  /* 0x000000f7f9f7723e */ /* 0x008fe200000000ff */
[----:B------:R-:W-:Y:S06]  /*3e0b0*/  BAR.SYNC.DEFER_BLOCKING 0x0 ;  /* 0x0000000000007b1d */ /* 0x000fec0000010000 */
[----:B------:R-:W4:Y:S04]  /*3e0c0*/  LDL.LU R249, [R1+0x4] ;  /* 0x0000040001f97983 */ /* 0x000f280000300800 */
[----:B------:R-:W3:Y:S04]  /*3e0d0*/  LDL.LU R219, [R1+0xc3c] ;  /* 0x000c3c0001db7983 */ /* 0x000ee80000300800 */
[----:B------:R-:W3:Y:S04]  /*3e0e0*/  LDL.LU R216, [R1+0xc34] ;  /* 0x000c340001d87983 */ /* 0x000ee80000300800 */
[----:B------:R-:W3:Y:S04]  /*3e0f0*/  LDL R217, [R1+0x20] ;  /* 0x0000200001d97983 */ /* 0x000ee80000100800 */
        /* <DEDUP_REMOVED lines=11> */
[----:B------:R-:W3:Y:S04]  /*3e1b0*/  LDL R234, [R1+0x30] ;  /* 0x0000300001ea7983 */ /* 0x000ee80000100800 */
[----:B------:R-:W3:Y:S04]  /*3e1c0*/  LDL R235, [R1+0x28] ;  /* 0x0000280001eb7983 */ /* 0x000ee80000100800 */
[----:B------:R-:W3:Y:S04]  /*3e1d0*/  LDL.LU R232, [R1+0xc6c] ;  /* 0x000c6c0001e87983 */ /* 0x000ee80000300800 */
[----:B------:R-:W3:Y:S04]  /*3e1e0*/  LDL.LU R233, [R1+0xc64] ;  /* 0x000c640001e97983 */ /* 0x000ee80000300800 */
[----:B------:R-:W3:Y:S04]  /*3e1f0*/  LDL R238, [R1+0x40] ;  /* 0x0000400001ee7983 */ /* 0x000ee80000100800 */
[----:B------:R-:W3:Y:S04]  /*3e200*/  LDL R239, [R1+0x38] ;  /* 0x0000380001ef7983 */ /* 0x000ee80000100800 */
[----:B------:R-:W3:Y:S04]  /*3e210*/  LDL.LU R236, [R1+0xc74] ;  /* 0x000c740001ec7983 */ /* 0x000ee80000300800 */
[----:B------:R-:W3:Y:S01]  /*3e220*/  LDL.LU R242, [R1+0xc70] ;  /* 0x000c700001f27983 */ /* 0x000ee20000300800 */
[----:B------:R-:W-:-:S02]  /*3e230*/  F2FP.F16.F32.PACK_AB R12, R21, R20 ;  /* 0x00000014150c723e */ /* 0x000fc400000000ff */
[----:B------:R-:W-:Y:S01]  /*3e240*/  F2FP.F16.F32.PACK_AB R4, R29, R28 ;  /* 0x0000001c1d04723e */ /* 0x000fe200000000ff */
[----:B------:R-:W3:Y:S04]  /*3e250*/  LDL.LU R237, [R1+0xd50] ;  /* 0x000d500001ed7983 */ /* 0x000ee80000300800 */
[----:B------:R-:W-:Y:S01]  /*3e260*/  STSM.16.M88.4 [R252], R12 ;  /* 0x0000000cfc007844 */ /* 0x000fe20000000200 */
[----:B------:R-:W-:Y:S01]  /*3e270*/  BAR.SYNC.DEFER_BLOCKING 0x0 ;  /* 0x0000000000007b1d */ /* 0x000fe20000010000 */
[----:B------:R-:W-:Y:S02]  /*3e280*/  F2FP.F16.F32.PACK_AB R18, R243, R240 ;  /* 0x000000f0f312723e */ /* 0x000fe400000000ff */
[----:B--2---:R-:W-:Y:S02]  /*3e290*/  F2FP.F16.F32.PACK_AB R19, R241, R250 ;  /* 0x000000faf113723e */ /* 0x004fe400000000ff */
[----:B------:R-:W-:Y:S01]  /*3e2a0*/  F2FP.F16.F32.PACK_AB R8, R25, R24 ;  /* 0x000000181908723e */ /* 0x000fe200000000ff */
[----:B------:R-:W2:Y:S04]  /*3e2b0*/  LDL.LU R243, [R1+0xd4c] ;  /* 0x000d4c0001f37983 */ /* 0x000ea80000300800 */
[----:B------:R-:W2:Y:S04]  /*3e2c0*/  LDL.LU R240, [R1+0xdc0] ;  /* 0x000dc00001f07983 */ /* 0x000ea80000300800 */
[----:B------:R-:W2:Y:S04]  /*3e2d0*/  LDL.LU R241, [R1+0xdbc] ;  /* 0x000dbc0001f17983 */ /* 0x000ea80000300800 */
[----:B------:R-:W2:Y:S04]  /*3e2e0*/  LDL.LU R250, [R1+0xd58] ;  /* 0x000d580001fa7983 */ /* 0x000ea80000300800 */
[----:B------:R-:W0:Y:S01]  /*3e2f0*/  LDS.128 R28, [R0] ;  /* 0x00000000001c7984 */ /* 0x000e220000000c00 */
[----:B------:R-:W-:Y:S06]  /*3e300*/  BAR.SYNC.DEFER_BLOCKING 0x0 ;  /* 0x0000000000007b1d */ /* 0x000fec0000010000 */
[----:B------:R-:W2:Y:S04]  /*3e310*/  LDL.LU R251, [R1+0xd54] ;  /* 0x000d540001fb7983 */ /* 0x000ea80000300800 */
[----:B------:R4:W-:Y:S01]  /*3e320*/  STSM.16.M88.4 [R252], R8 ;  /* 0x00000008fc007844 */ /* 0x0009e20000000200 */
[----:B------:R-:W-:Y:S06]  /*3e330*/  BAR.SYNC.DEFER_BLOCKING 0x0 ;  /* 0x0000000000007b1d */ /* 0x000fec0000010000 */
[----:B------:R-:W0:Y:S02]  /*3e340*/  LDS.128 R24, [R0] ;  /* 0x0000000000187984 */ /* 0x000e240000000c00 */
[----:B------:R-:W-:Y:S06]  /*3e350*/  BAR.SYNC.DEFER_BLOCKING 0x0 ;  /* 0x0000000000007b1d */ /* 0x000fec0000010000 */
[----:B------:R1:W-:Y:S02]  /*3e360*/  STSM.16.M88.4 [R252], R4 ;  /* 0x00000004fc007844 */ /* 0x0003e40000000200 */
[----:B------:R-:W-:Y:S06]  /*3e370*/  BAR.SYNC.DEFER_BLOCKING 0x0 ;  /* 0x0000000000007b1d */ /* 0x000fec0000010000 */
[----:B------:R-:W0:Y:S02]  /*3e380*/  LDS.128 R12, [R0] ;  /* 0x00000000000c7984 */ /* 0x000e240000000c00 */
[----:B------:R-:W-:Y:S01]  /*3e390*/  BAR.SYNC.DEFER_BLOCKING 0x0 ;  /* 0x0000000000007b1d */ /* 0x000fe20000010000 */
[----:B----4-:R-:W-:-:S05]  /*3e3a0*/  F2FP.F16.F32.PACK_AB R8, R248, R249 ;  /* 0x000000f9f808723e */ /* 0x010fca00000000ff */
[----:B------:R-:W4:Y:S04]  /*3e3b0*/  LDL.LU R248, [R1+0xdc8] ;  /* 0x000dc80001f87983 */ /* 0x000f280000300800 */
[----:B------:R-:W4:Y:S04]  /*3e3c0*/  LDL.LU R249, [R1+0xdc4] ;  /* 0x000dc40001f97983 */ /* 0x000f280000300800 */
[----:B------:R-:W4:Y:S04]  /*3e3d0*/  LDL.LU R213, [R1+0x10] ;  /* 0x0000100001d57983 */ /* 0x000f280000300800 */
[----:B------:R-:W-:Y:S01]  /*3e3e0*/  STSM.16.M88.4 [R252], R16 ;  /* 0x00000010fc007844 */ /* 0x000fe20000000200 */
[----:B------:R-:W-:Y:S06]  /*3e3f0*/  BAR.SYNC.DEFER_BLOCKING 0x0 ;  /* 0x0000000000007b1d */ /* 0x000fec0000010000 */
[----:B------:R-:W0:Y:S02]  /*3e400*/  LDS.128 R20, [R0] ;  /* 0x0000000000147984 */ /* 0x000e240000000c00 */
[----:B------:R-:W-:Y:S01]  /*3e410*/  BAR.SYNC.DEFER_BLOCKING 0x0 ;  /* 0x0000000000007b1d */ /* 0x000fe20000010000 */
[----:B---3--:R-:W-:-:S05]  /*3e420*/  F2FP.F16.F32.PACK_AB R209, R236, R242 ;  /* 0x000000f2ecd1723e */ /* 0x008fca00000000ff */
[----:B------:R-:W3:Y:S04]  /*3e430*/  LDL.LU R242, [R1+0x14] ;  /* 0x0000140001f27983 */ /* 0x000ee80000300800 */
[----:B------:R-:W3:Y:S04]  /*3e440*/  LDL.LU.64 R214, [R1+0x438] ;  /* 0x0004380001d67983 */ /* 0x000ee80000300a00 */
[----:B------:R0:W-:Y:S01]  /*3e450*/  STSM.16.M88.4 [R252], R244 ;  /* 0x000000f4fc007844 */ /* 0x0001e20000000200 */
[----:B------:R-:W-:Y:S01]  /*3e460*/  BAR.SYNC.DEFER_BLOCKING 0x0 ;  /* 0x0000000000007b1d */ /* 0x000fe20000010000 */
[----:B------:R-:W-:-:S02]  /*3e470*/  F2FP.F16.F32.PACK_AB R9, R219, R216 ;  /* 0x000000d8db09723e */ /* 0x000fc400000000ff */
[----:B------:R-:W-:-:S03]  /*3e480*/  F2FP.F16.F32.PACK_AB R10, R226, R227 ;  /* 0x000000e3e20a723e */ /* 0x000fc600000000ff */
[----:B------:R-:W3:Y:S01]  /*3e490*/  LDS.128 R16, [R0] ;  /* 0x0000000000107984 */ /* 0x000ee20000000c00 */
[----:B------:R-:W-:Y:S01]  /*3e4a0*/  F2FP.F16.F32.PACK_AB R11, R224, R225 ;  /* 0x000000e1e00b723e */ /* 0x000fe200000000ff */
[----:B------:R-:W-:Y:S06]  /*3e4b0*/  BAR.SYNC.DEFER_BLOCKING 0x0 ;  /* 0x0000000000007b1d */ /* 0x000fec0000010000 */
[----:B------:R-:W-:Y:S02]  /*3e4c0*/  STSM.16.M88.4 [R252], R8 ;  /* 0x00000008fc007844 */ /* 0x000fe40000000200 */
[----:B------:R-:W-:Y:S01]  /*3e4d0*/  BAR.SYNC.DEFER_BLOCKING 0x0 ;  /* 0x0000000000007b1d */ /* 0x000fe20000010000 */
[----:B-1----:R-:W-:-:S02]  /*3e4e0*/  F2FP.F16.F32.PACK_AB R4, R217, R222 ;  /* 0x000000ded904723e */ /* 0x002fc400000000ff */
[----:B------:R-:W-:-:S03]  /*3e4f0*/  F2FP.F16.F32.PACK_AB R5, R223, R221 ;  /* 0x000000dddf05723e */ /* 0x000fc600000000ff */
[----:B------:R-:W1:Y:S01]  /*3e500*/  LDS.128 R8, [R0] ;  /* 0x0000000000087984 */ /* 0x000e620000000c00 */
[----:B------:R-:W-:Y:S02]  /*3e510*/  F2FP.F16.F32.PACK_AB R6, R230, R231 ;  /* 0x000000e7e606723e */ /* 0x000fe400000000ff */
[----:B------:R-:W-:Y:S01]  /*3e520*/  F2FP.F16.F32.PACK_AB R7, R228, R229 ;  /* 0x000000e5e407723e */ /* 0x000fe200000000ff */
[----:B------:R-:W-:Y:S06]  /*3e530*/  BAR.SYNC.DEFER_BLOCKING 0x0 ;  /* 0x0000000000007b1d */ /* 0x000fec0000010000 */
[----:B------:R-:W-:Y:S02]  /*3e540*/  STSM.16.M88.4 [R252], R4 ;  /* 0x00000004fc007844 */ /* 0x000fe40000000200 */
[----:B------:R-:W-:Y:S01]  /*3e550*/  BAR.SYNC.DEFER_BLOCKING 0x0 ;  /* 0x0000000000007b1d */ /* 0x000fe20000010000 */
[----:B0-----:R-:W-:-:S02]  /*3e560*/  F2FP.F16.F32.PACK_AB R244, R234, R235 ;  /* 0x000000ebeaf4723e */ /* 0x001fc400000000ff */
[----:B------:R-:W-:Y:S02]  /*3e570*/  F2FP.F16.F32.PACK_AB R245, R232, R233 ;  /* 0x000000e9e8f5723e */ /* 0x000fe400000000ff */
[----:B--2---:R-:W-:Y:S02]  /*3e580*/  F2FP.F16.F32.PACK_AB R246, R237, R243 ;  /* 0x000000f3edf6723e */ /* 0x004fe400000000ff */
[----:B------:R-:W-:Y:S01]  /*3e590*/  F2FP.F16.F32.PACK_AB R247, R240, R241 ;  /* 0x000000f1f0f7723e */ /* 0x000fe200000000ff */
[----:B------:R-:W2:Y:S01]  /*3e5a0*/  LDL.LU.64 R234, [R1+0x430] ;  /* 0x0004300001ea7983 */ /* 0x000ea20000300a00 */
[----:B------:R-:W-:Y:S02]  /*3e5b0*/  F2FP.F16.F32.PACK_AB R208, R238, R239 ;  /* 0x000000efeed0723e */ /* 0x000fe400000000ff */
[----:B------:R-:W-:Y:S01]  /*3e5c0*/  F2FP.F16.F32.PACK_AB R210, R250, R251 ;  /* 0x000000fbfad2723e */ /* 0x000fe200000000ff */
[----:B------:R-:W2:Y:S04]  /*3e5d0*/  LDL.LU.64 R216, [R1+0x428] ;  /* 0x0004280001d87983 */ /* 0x000ea80000300a00 */
[----:B------:R-:W2:Y:S04]  /*3e5e0*/  LDL.LU R243, [R1+0x18] ;  /* 0x0000180001f37983 */ /* 0x000ea80000300800 */
[----:B------:R-:W2:Y:S04]  /*3e5f0*/  LDL.LU.64 R224, [R1+0x420] ;  /* 0x0004200001e07983 */ /* 0x000ea80000300a00 */
[----:B------:R-:W0:Y:S01]  /*3e600*/  LDS.128 R4, [R0] ;  /* 0x0000000000047984 */ /* 0x000e220000000c00 */
[----:B------:R-:W-:Y:S06]  /*3e610*/  BAR.SYNC.DEFER_BLOCKING 0x0 ;  /* 0x0000000000007b1d */ /* 0x000fec0000010000 */
[----:B------:R-:W2:Y:S04]  /*3e620*/  LDL.LU R221, [R1+0x1c] ;  /* 0x00001c0001dd7983 */ /* 0x000ea80000300800 */
[----:B------:R-:W2:Y:S04]  /*3e630*/  LDL.LU.64 R232, [R1+0x418] ;  /* 0x0004180001e87983 */ /* 0x000ea80000300a00 */
[----:B------:R-:W-:Y:S01]  /*3e640*/  STSM.16.M88.4 [R252], R244 ;  /* 0x000000f4fc007844 */ /* 0x000fe20000000200 */
[----:B------:R-:W-:Y:S06]  /*3e650*/  BAR.SYNC.DEFER_BLOCKING 0x0 ;  /* 0x0000000000007b1d */ /* 0x000fec0000010000 */
[----:B------:R-:W0:Y:S01]  /*3e660*/  LDS.128 R244, [R0] ;  /* 0x0000000000f47984 */ /* 0x000e220000000c00 */
[----:B----4-:R-:W-:Y:S01]  /*3e670*/  F2FP.F16.F32.PACK_AB R211, R248, R249 ;  /* 0x000000f9f8d3723e */ /* 0x010fe200000000ff */
[----:B------:R-:W-:Y:S06]  /*3e680*/  BAR.SYNC.DEFER_BLOCKING 0x0 ;  /* 0x0000000000007b1d */ /* 0x000fec0000010000 */
[----:B------:R-:W4:Y:S04]  /*3e690*/  LDL.LU.64 R248, [R1+0x410] ;  /* 0x0004100001f87983 */ /* 0x000f280000300a00 */
[----:B------:R-:W4:Y:S04]  /*3e6a0*/  LDL.LU.64 R226, [R1+0x408] ;  /* 0x0004080001e27983 */ /* 0x000f280000300a00 */
[----:B------:R-:W4:Y:S04]  /*3e6b0*/  LDL.LU.64 R236, [R1+0x400] ;  /* 0x0004000001ec7983 */ /* 0x000f280000300a00 */
[----:B------:R-:W4:Y:S04]  /*3e6c0*/  LDL.LU.64 R218, [R1+0x3f8] ;  /* 0x0003f80001da7983 */ /* 0x000f280000300a00 */
[----:B------:R1:W-:Y:S01]  /*3e6d0*/  STSM.16.M88.4 [R252], R208 ;  /* 0x000000d0fc007844 */ /* 0x0003e20000000200 */
[----:B------:R-:W-:Y:S01]  /*3e6e0*/  BAR.SYNC.DEFER_BLOCKING 0x0 ;  /* 0x0000000000007b1d */ /* 0x000fe20000010000 */
[----:B------:R-:W-:-:S05]  /*3e6f0*/  PRMT R220, R213, 0x7632, R220 ;  /* 0x00007632d5dc7816 */ /* 0x000fca00000000dc */
[----:B------:R-:W4:Y:S04]  /*3e700*/  LDL.LU.64 R228, [R1+0x3f0] ;  /* 0x0003f00001e47983 */ /* 0x000f280000300a00 */
[----:B-1----:R-:W4:Y:S04]  /*3e710*/  LDL.LU.64 R210, [R1+0xe78] ;  /* 0x000e780001d27983 */ /* 0x002f280000300a00 */
[----:B------:R-:W4:Y:S04]  /*3e720*/  LDL.LU.64 R208, [R1+0xe70] ;  /* 0x000e700001d07983 */ /* 0x000f280000300a00 */
[----:B------:R-:W4:Y:S04]  /*3e730*/  LDL.LU.64 R250, [R1+0x3e8] ;  /* 0x0003e80001fa7983 */ /* 0x000f280000300a00 */
[----:B------:R-:W4:Y:S04]  /*3e740*/  LDL.LU.64 R240, [R1+0x3e0] ;  /* 0x0003e00001f07983 */ /* 0x000f280000300a00 */
[----:B------:R-:W4:Y:S04]  /*3e750*/  LDL.LU.64 R238, [R1+0x3d8] ;  /* 0x0003d80001ee7983 */ /* 0x000f280000300a00 */
[----:B------:R-:W4:Y:S04]  /*3e760*/  LDL.LU.64 R222, [R1+0x3d0] ;  /* 0x0003d00001de7983 */ /* 0x000f280000300a00 */
[----:B------:R-:W4:Y:S04]  /*3e770*/  LDL.LU.64 R230, [R1+0x3c8] ;  /* 0x0003c80001e67983 */ /* 0x000f280000300a00 */
[----:B------:R1:W-:Y:S04]  /*3e780*/  STG.E.U16 desc[UR60][R2.64], R213 ;  /* 0x000000d502007986 */ /* 0x0003e8000c10153c */
[----:B-1----:R-:W4:Y:S04]  /*3e790*/  LDL.LU R213, [R1+0xe68] ;  /* 0x000e680001d57983 */ /* 0x002f280000300800 */
[----:B---3--:R1:W-:Y:S04]  /*3e7a0*/  STG.E.U16 desc[UR60][R214.64], R220 ;  /* 0x000000dcd6007986 */ /* 0x0083e8000c10153c */
[----:B-1----:R-:W3:Y:S04]  /*3e7b0*/  LDL.LU.64 R214, [R1+0xe60] ;  /* 0x000e600001d67983 */ /* 0x002ee80000300a00 */
[----:B------:R-:W4:Y:S01]  /*3e7c0*/  LDL.LU R220, [R1+0xe58] ;  /* 0x000e580001dc7983 */ /* 0x000f220000300800 */
[----:B------:R-:W-:-:S03]  /*3e7d0*/  PRMT R252, R242, 0x7632, R252 ;  /* 0x00007632f2fc7816 */ /* 0x000fc600000000fc */
[----:B--2---:R1:W-:Y:S04]  /*3e7e0*/  STG.E.U16 desc[UR60][R234.64], R242 ;  /* 0x000000f2ea007986 */ /* 0x0043e8000c10153c */
[----:B------:R2:W-:Y:S04]  /*3e7f0*/  STG.E.U16 desc[UR60][R216.64], R252 ;  /* 0x000000fcd8007986 */ /* 0x0005e8000c10153c */
[----:B-1----:R-:W3:Y:S04]  /*3e800*/  LDL.LU.64 R234, [R1+0x3c0] ;  /* 0x0003c00001ea7983 */ /* 0x002ee80000300a00 */
[----:B--2---:R-:W2:Y:S04]  /*3e810*/  LDL.LU.64 R216, [R1+0xe50] ;  /* 0x000e500001d87983 */ /* 0x004ea80000300a00 */
[----:B------:R1:W-:Y:S01]  /*3e820*/  STG.E.U16 desc[UR60][R224.64], R243 ;  /* 0x000000f3e0007986 */ /* 0x0003e2000c10153c */
[----:B----4-:R-:W-:-:S03]  /*3e830*/  PRMT R220, R243, 0x7632, R220 ;  /* 0x00007632f3dc7816 */ /* 0x010fc600000000dc */
[----:B-1----:R-:W4:Y:S04]  /*3e840*/  LDL.LU.64 R242, [R1+0x3b8] ;  /* 0x0003b80001f27983 */ /* 0x002f280000300a00 */
[----:B------:R-:W2:Y:S04]  /*3e850*/  LDL.LU.64 R224, [R1+0x3b0] ;  /* 0x0003b00001e07983 */ /* 0x000ea80000300a00 */
[----:B------:R1:W-:Y:S04]  /*3e860*/  STG.E.U16 desc[UR60][R232.64], R220 ;  /* 0x000000dce8007986 */ /* 0x0003e8000c10153c */
[----:B------:R0:W-:Y:S04]  /*3e870*/  STG.E.U16 desc[UR60][R248.64], R221 ;  /* 0x000000ddf8007986 */ /* 0x0001e8000c10153c */
[----:B-1----:R-:W2:Y:S04]  /*3e880*/  LDL.LU.64 R232, [R1+0xe48] ;  /* 0x000e480001e87983 */ /* 0x002ea80000300a00 */
[----:B0-----:R-:W3:Y:S01]  /*3e890*/  LDL.LU.64 R248, [R1+0xe40] ;  /* 0x000e400001f87983 */ /* 0x001ee20000300a00 */
[----:B------:R-:W-:-:S03]  /*3e8a0*/  PRMT R252, R221, 0x7632, R252 ;  /* 0x00007632ddfc7816 */ /* 0x000fc600000000fc */
[----:B------:R-:W2:Y:S04]  /*3e8b0*/  LDL.LU.64 R220, [R1+0x3a0] ;  /* 0x0003a00001dc7983 */ /* 0x000ea80000300a00 */
[----:B------:R0:W-:Y:S04]  /*3e8c0*/  STG.E.U16 desc[UR60][R226.64], R252 ;  /* 0x000000fce2007986 */ /* 0x0001e8000c10153c */
[----:B0-----:R-:W2:Y:S01]  /*3e8d0*/  LDL.LU.64 R226, [R1+0x398] ;  /* 0x0003980001e27983 */ /* 0x001ea20000300a00 */
[----:B---3--:R-:W-:-:S03]  /*3e8e0*/  PRMT R252, R248, 0x7632, R252 ;  /* 0x00007632f8fc7816 */ /* 0x008fc600000000fc */
[----:B------:R0:W-:Y:S04]  /*3e8f0*/  STG.E.U16 desc[UR60][R236.64], R248 ;  /* 0x000000f8ec007986 */ /* 0x0001e8000c10153c */
[----:B------:R1:W-:Y:S04]  /*3e900*/  STG.E.U16 desc[UR60][R218.64], R252 ;  /* 0x000000fcda007986 */ /* 0x0003e8000c10153c */
[----:B------:R3:W-:Y:S01]  /*3e910*/  STG.E.U16 desc[UR60][R228.64], R249 ;  /* 0x000000f9e4007986 */ /* 0x0007e2000c10153c */
[----:B0-----:R-:W-:-:S03]  /*3e920*/  PRMT R248, R249, 0x7632, R248 ;  /* 0x00007632f9f87816 */ /* 0x001fc600000000f8 */
[----:B------:R-:W2:Y:S04]  /*3e930*/  LDL.LU.64 R236, [R1+0x390] ;  /* 0x0003900001ec7983 */ /* 0x000ea80000300a00 */
[----:B-1----:R-:W2:Y:S04]  /*3e940*/  LDL.LU.64 R218, [R1+0x388] ;  /* 0x0003880001da7983 */ /* 0x002ea80000300a00 */
[----:B---3--:R-:W3:Y:S04]  /*3e950*/  LDL.LU.64 R228, [R1+0x380] ;  /* 0x0003800001e47983 */ /* 0x008ee80000300a00 */
[----:B------:R0:W-:Y:S04]  /*3e960*/  STG.E.U16 desc[UR60][R250.64], R248 ;  /* 0x000000f8fa007986 */ /* 0x0001e8000c10153c */
[----:B0-----:R-:W4:Y:S04]  /*3e970*/  LDL.LU.64 R250, [R1+0xe38] ;  /* 0x000e380001fa7983 */ /* 0x001f280000300a00 */
[----:B----4-:R0:W-:Y:S04]  /*3e980*/  STG.E.U16 desc[UR60][R240.64], R250 ;  /* 0x000000faf0007986 */ /* 0x0101e8000c10153c */
[----:B0-----:R-:W4:Y:S01]  /*3e990*/  LDL.LU.64 R240, [R1+0xe30] ;  /* 0x000e300001f07983 */ /* 0x001f220000300a00 */
[----:B------:R-:W-:-:S02]  /*3e9a0*/  PRMT R249, R250, 0x7632, R249 ;  /* 0x00007632faf97816 */ /* 0x000fc400000000f9 */
[----:B------:R-:W-:-:S03]  /*3e9b0*/  PRMT R248, R251, 0x7632, R248 ;  /* 0x00007632fbf87816 */ /* 0x000fc600000000f8 */
[----:B------:R0:W-:Y:S04]  /*3e9c0*/  STG.E.U16 desc[UR60][R238.64], R249 ;  /* 0x000000f9ee007986 */ /* 0x0001e8000c10153c */
[----:B------:R1:W-:Y:S04]  /*3e9d0*/  STG.E.U16 desc[UR60][R222.64], R251 ;  /* 0x000000fbde007986 */ /* 0x0003e8000c10153c */
[----:B------:R2:W-:Y:S04]  /*3e9e0*/  STG.E.U16 desc[UR60][R230.64], R248 ;  /* 0x000000f8e6007986 */ /* 0x0005e8000c10153c */
[----:B0-----:R-:W3:Y:S04]  /*3e9f0*/  LDL.LU.64 R238, [R1+0x370] ;  /* 0x0003700001ee7983 */ /* 0x001ee80000300a00 */
[----:B-1----:R-:W3:Y:S04]  /*3ea00*/  LDL.LU.64 R250, [R1+0x378] ;  /* 0x0003780001fa7983 */ /* 0x002ee80000300a00 */
[----:B--2---:R-:W2:Y:S01]  /*3ea10*/  LDL.LU.64 R230, [R1+0x360] ;  /* 0x0003600001e67983 */ /* 0x004ea20000300a00 */
[----:B----4-:R-:W-:-:S03]  /*3ea20*/  PRMT R248, R240, 0x7632, R248 ;  /* 0x00007632f0f87816 */ /* 0x010fc600000000f8 */
[----:B------:R0:W-:Y:S04]  /*3ea30*/  STG.E.U16 desc[UR60][R234.64], R240 ;  /* 0x000000f0ea007986 */ /* 0x0001e8000c10153c */
[----:B------:R1:W-:Y:S04]  /*3ea40*/  STG.E.U16 desc[UR60][R242.64], R248 ;  /* 0x000000f8f2007986 */ /* 0x0003e8000c10153c */
[----:B0-----:R-:W4:Y:S04]  /*3ea50*/  LDL.LU.64 R234, [R1+0x358] ;  /* 0x0003580001ea7983 */ /* 0x001f280000300a00 */
[----:B------:R-:W4:Y:S04]  /*3ea60*/  LDL.LU.64 R222, [R1+0x350] ;  /* 0x0003500001de7983 */ /* 0x000f280000300a00 */
[----:B-1----:R-:W3:Y:S04]  /*3ea70*/  LDL.LU.64 R242, [R1+0xe28] ;  /* 0x000e280001f27983 */ /* 0x002ee80000300a00 */
[----:B------:R-:W2:Y:S01]  /*3ea80*/  LDL.LU.64 R248, [R1+0x3a8] ;  /* 0x0003a80001f87983 */ /* 0x000ea20000300a00 */
[----:B------:R-:W-:-:S03]  /*3ea90*/  PRMT R240, R241, 0x7632, R240 ;  /* 0x00007632f1f07816 */ /* 0x000fc600000000f0 */
[----:B------:R0:W-:Y:S04]  /*3eaa0*/  STG.E.U16 desc[UR60][R224.64], R241 ;  /* 0x000000f1e0007986 */ /* 0x0001e8000c10153c */
[----:B0-----:R-:W4:Y:S01]  /*3eab0*/  LDL.LU.64 R224, [R1+0x340] ;  /* 0x0003400001e07983 */ /* 0x001f220000300a00 */
[----:B---3--:R-:W-:-:S03]  /*3eac0*/  PRMT R241, R242, 0x7632, R241 ;  /* 0x00007632f2f17816 */ /* 0x008fc600000000f1 */
[----:B--2---:R0:W-:Y:S04]  /*3ead0*/  STG.E.U16 desc[UR60][R248.64], R240 ;  /* 0x000000f0f8007986 */ /* 0x0041e8000c10153c */
[----:B------:R1:W-:Y:S04]  /*3eae0*/  STG.E.U16 desc[UR60][R220.64], R242 ;  /* 0x000000f2dc007986 */ /* 0x0003e8000c10153c */
[----:B------:R2:W-:Y:S04]  /*3eaf0*/  STG.E.U16 desc[UR60][R226.64], R241 ;  /* 0x000000f1e2007986 */ /* 0x0005e8000c10153c */
[----:B0-----:R-:W3:Y:S04]  /*3eb00*/  LDL.LU.64 R248, [R1+0x338] ;  /* 0x0003380001f87983 */ /* 0x001ee80000300a00 */
[----:B-1----:R-:W3:Y:S04]  /*3eb10*/  LDL.LU.64 R220, [R1+0x330] ;  /* 0x0003300001dc7983 */ /* 0x002ee80000300a00 */
[----:B--2---:R-:W2:Y:S04]  /*3eb20*/  LDL.LU.64 R226, [R1+0x328] ;  /* 0x0003280001e27983 */ /* 0x004ea80000300a00 */
[----:B------:R0:W-:Y:S04]  /*3eb30*/  STG.E.U16 desc[UR60][R236.64], R243 ;  /* 0x000000f3ec007986 */ /* 0x0001e8000c10153c */
[----:B0-----:R-:W4:Y:S01]  /*3eb40*/  LDL.LU.64 R236, [R1+0xe20] ;  /* 0x000e200001ec7983 */ /* 0x001f220000300a00 */
[----:B------:R-:W-:-:S03]  /*3eb50*/  PRMT R240, R243, 0x7632, R240 ;  /* 0x00007632f3f07816 */ /* 0x000fc600000000f0 */
[----:B------:R-:W3:Y:S04]  /*3eb60*/  LDL.LU.64 R242, [R1+0x348] ;  /* 0x0003480001f27983 */ /* 0x000ee80000300a00 */
[----:B------:R0:W-:Y:S04]  /*3eb70*/  STG.E.U16 desc[UR60][R218.64], R240 ;  /* 0x000000f0da007986 */ /* 0x0001e8000c10153c */
[----:B0-----:R-:W2:Y:S01]  /*3eb80*/  LDL.LU.64 R218, [R1+0x318] ;  /* 0x0003180001da7983 */ /* 0x001ea20000300a00 */
[----:B----4-:R-:W-:-:S03]  /*3eb90*/  PRMT R240, R236, 0x7632, R240 ;  /* 0x00007632ecf07816 */ /* 0x010fc600000000f0 */
[----:B------:R0:W-:Y:S04]  /*3eba0*/  STG.E.U16 desc[UR60][R228.64], R236 ;  /* 0x000000ece4007986 */ /* 0x0001e8000c10153c */
[----:B------:R1:W-:Y:S04]  /*3ebb0*/  STG.E.U16 desc[UR60][R250.64], R240 ;  /* 0x000000f0fa007986 */ /* 0x0003e8000c10153c */
[----:B------:R4:W-:Y:S04]  /*3ebc0*/  STG.E.U16 desc[UR60][R238.64], R237 ;  /* 0x000000edee007986 */ /* 0x0009e8000c10153c */
[----:B0-----:R-:W2:Y:S04]  /*3ebd0*/  LDL.LU.64 R228, [R1+0x310] ;  /* 0x0003100001e47983 */ /* 0x001ea80000300a00 */
[----:B-1----:R-:W3:Y:S04]  /*3ebe0*/  LDL.LU.64 R240, [R1+0x368] ;  /* 0x0003680001f07983 */ /* 0x002ee80000300a00 */
[----:B------:R-:W2:Y:S04]  /*3ebf0*/  LDL.LU.64 R250, [R1+0x308] ;  /* 0x0003080001fa7983 */ /* 0x000ea80000300a00 */
[----:B----4-:R-:W4:Y:S01]  /*3ec00*/  LDL.LU.64 R238, [R1+0xe18] ;  /* 0x000e180001ee7983 */ /* 0x010f220000300a00 */
[----:B------:R-:W-:-:S05]  /*3ec10*/  PRMT R236, R237, 0x7632, R236 ;  /* 0x00007632edec7816 */ /* 0x000fca00000000ec */
[----:B---3--:R0:W-:Y:S01]  /*3ec20*/  STG.E.U16 desc[UR60][R240.64], R236 ;  /* 0x000000ecf0007986 */ /* 0x0081e2000c10153c */
[----:B----4-:R-:W-:-:S03]  /*3ec30*/  PRMT R237, R238, 0x7632, R237 ;  /* 0x00007632eeed7816 */ /* 0x010fc600000000ed */
[----:B------:R1:W-:Y:S04]  /*3ec40*/  STG.E.U16 desc[UR60][R230.64], R238 ;  /* 0x000000eee6007986 */ /* 0x0003e8000c10153c */
[----:B0-----:R-:W3:Y:S04]  /*3ec50*/  LDL.LU.64 R240, [R1+0x300] ;  /* 0x0003000001f07983 */ /* 0x001ee80000300a00 */
[----:B------:R0:W-:Y:S04]  /*3ec60*/  STG.E.U16 desc[UR60][R234.64], R237 ;  /* 0x000000edea007986 */ /* 0x0001e8000c10153c */
[----:B-1----:R-:W4:Y:S01]  /*3ec70*/  LDL.LU.64 R230, [R1+0x2f8] ;  /* 0x0002f80001e67983 */ /* 0x002f220000300a00 */
[----:B------:R-:W-:-:S03]  /*3ec80*/  PRMT R236, R239, 0x7632, R236 ;  /* 0x00007632efec7816 */ /* 0x000fc600000000ec */
[----:B------:R1:W-:Y:S04]  /*3ec90*/  STG.E.U16 desc[UR60][R222.64], R239 ;  /* 0x000000efde007986 */ /* 0x0003e8000c10153c */
[----:B0-----:R-:W3:Y:S04]  /*3eca0*/  LDL.LU.64 R234, [R1+0xe10] ;  /* 0x000e100001ea7983 */ /* 0x001ee80000300a00 */
[----:B-1----:R-:W4:Y:S04]  /*3ecb0*/  LDL.LU.64 R238, [R1+0x320] ;  /* 0x0003200001ee7983 */ /* 0x002f280000300a00 */
[----:B------:R0:W-:Y:S04]  /*3ecc0*/  STG.E.U16 desc[UR60][R242.64], R236 ;  /* 0x000000ecf2007986 */ /* 0x0001e8000c10153c */
[----:B------:R1:W-:Y:S04]  /*3ecd0*/  STG.E.U16 desc[UR60][R224.64], R232 ;  /* 0x000000e8e0007986 */ /* 0x0003e8000c10153c */
[----:B------:R-:W4:Y:S01]  /*3ece0*/  LDL.LU.64 R222, [R1+0x2e0] ;  /* 0x0002e00001de7983 */ /* 0x000f220000300a00 */
[----:B0-----:R-:W-:-:S03]  /*3ecf0*/  PRMT R236, R232, 0x7632, R236 ;  /* 0x00007632e8ec7816 */ /* 0x001fc600000000ec */
[----:B------:R-:W4:Y:S01]  /*3ed00*/  LDL.LU.64 R242, [R1+0x2d8] ;  /* 0x0002d80001f27983 */ /* 0x000f220000300a00 */
[----:B-1----:R-:W-:-:S03]  /*3ed10*/  PRMT R232, R233, 0x7632, R232 ;  /* 0x00007632e9e87816 */ /* 0x002fc600000000e8 */
[----:B------:R0:W-:Y:S04]  /*3ed20*/  STG.E.U16 desc[UR60][R248.64], R236 ;  /* 0x000000ecf8007986 */ /* 0x0001e8000c10153c */
[----:B------:R1:W-:Y:S04]  /*3ed30*/  STG.E.U16 desc[UR60][R220.64], R233 ;  /* 0x000000e9dc007986 */ /* 0x0003e8000c10153c */
[----:B------:R-:W4:Y:S04]  /*3ed40*/  LDL.LU.64 R224, [R1+0x2d0] ;  /* 0x0002d00001e07983 */ /* 0x000f280000300a00 */
[----:B0-----:R-:W4:Y:S04]  /*3ed50*/  LDL.LU.64 R236, [R1+0x2e8] ;  /* 0x0002e80001ec7983 */ /* 0x001f280000300a00 */
[----:B------:R-:W4:Y:S04]  /*3ed60*/  LDL.LU.64 R248, [R1+0x2c8] ;  /* 0x0002c80001f87983 */ /* 0x000f280000300a00 */
[----:B--2---:R0:W-:Y:S04]  /*3ed70*/  STG.E.U16 desc[UR60][R226.64], R232 ;  /* 0x000000e8e2007986 */ /* 0x0041e8000c10153c */
[----:B-1----:R-:W2:Y:S04]  /*3ed80*/  LDL.LU.64 R220, [R1+0x2c0] ;  /* 0x0002c00001dc7983 */ /* 0x002ea80000300a00 */
[----:B0-----:R-:W2:Y:S01]  /*3ed90*/  LDL.LU.64 R226, [R1+0x2b8] ;  /* 0x0002b80001e27983 */ /* 0x001ea20000300a00 */
[----:B---3--:R-:W-:-:S03]  /*3eda0*/  PRMT R233, R234, 0x7632, R233 ;  /* 0x00007632eae97816 */ /* 0x008fc600000000e9 */
[----:B----4-:R0:W-:Y:S04]  /*3edb0*/  STG.E.U16 desc[UR60][R238.64], R234 ;  /* 0x000000eaee007986 */ /* 0x0101e8000c10153c */
[----:B------:R1:W-:Y:S04]  /*3edc0*/  STG.E.U16 desc[UR60][R218.64], R233 ;  /* 0x000000e9da007986 */ /* 0x0003e8000c10153c */
[----:B------:R3:W-:Y:S04]  /*3edd0*/  STG.E.U16 desc[UR60][R228.64], R235 ;  /* 0x000000ebe4007986 */ /* 0x0007e8000c10153c */
[----:B0-----:R-:W4:Y:S04]  /*3ede0*/  LDL.LU.64 R238, [R1+0x2b0] ;  /* 0x0002b00001ee7983 */ /* 0x001f280000300a00 */
[----:B-1----:R-:W4:Y:S04]  /*3edf0*/  LDL.LU.64 R218, [R1+0xe08] ;  /* 0x000e080001da7983 */ /* 0x002f280000300a00 */
[----:B---3--:R-:W3:Y:S01]  /*3ee00*/  LDL.LU.64 R228, [R1+0xe00] ;  /* 0x000e000001e47983 */ /* 0x008ee20000300a00 */
[----:B------:R-:W-:-:S03]  /*3ee10*/  PRMT R232, R235, 0x7632, R232 ;  /* 0x00007632ebe87816 */ /* 0x000fc600000000e8 */
[----:B------:R-:W2:Y:S04]  /*3ee20*/  LDL.LU.64 R234, [R1+0x2f0] ;  /* 0x0002f00001ea7983 */ /* 0x000ea80000300a00 */
[----:B------:R0:W-:Y:S04]  /*3ee30*/  STG.E.U16 desc[UR60][R250.64], R232 ;  /* 0x000000e8fa007986 */ /* 0x0001e8000c10153c */
[----:B0-----:R-:W4:Y:S01]  /*3ee40*/  LDL.LU.64 R250, [R1+0x298] ;  /* 0x0002980001fa7983 */ /* 0x001f220000300a00 */
[----:B---3--:R-:W-:-:S03]  /*3ee50*/  PRMT R232, R228, 0x7632, R232 ;  /* 0x00007632e4e87816 */ /* 0x008fc600000000e8 */
[----:B------:R0:W-:Y:S04]  /*3ee60*/  STG.E.U16 desc[UR60][R240.64], R228 ;  /* 0x000000e4f0007986 */ /* 0x0001e8000c10153c */
[----:B------:R1:W-:Y:S04]  /*3ee70*/  STG.E.U16 desc[UR60][R230.64], R232 ;  /* 0x000000e8e6007986 */ /* 0x0003e8000c10153c */
[----:B0-----:R-:W3:Y:S04]  /*3ee80*/  LDL.LU.64 R240, [R1+0x288] ;  /* 0x0002880001f07983 */ /* 0x001ee80000300a00 */
[----:B-1----:R-:W4:Y:S01]  /*3ee90*/  LDL.LU.64 R230, [R1+0xdf8] ;  /* 0x000df80001e67983 */ /* 0x002f220000300a00 */
[----:B------:R-:W-:-:S03]  /*3eea0*/  PRMT R228, R229, 0x7632, R228 ;  /* 0x00007632e5e47816 */ /* 0x000fc600000000e4 */
[----:B--2---:R0:W-:Y:S04]  /*3eeb0*/  STG.E.U16 desc[UR60][R234.64], R229 ;  /* 0x000000e5ea007986 */ /* 0x0041e8000c10153c */
[----:B------:R-:W2:Y:S04]  /*3eec0*/  LDL.LU.64 R232, [R1+0x290] ;  /* 0x0002900001e87983 */ /* 0x000ea80000300a00 */
[----:B------:R-:W-:Y:S04]  /*3eed0*/  STG.E.U16 desc[UR60][R236.64], R228 ;  /* 0x000000e4ec007986 */ /* 0x000fe8000c10153c */
[----:B0-----:R-:W3:Y:S01]  /*3eee0*/  LDL.LU.64 R234, [R1+0x280] ;  /* 0x0002800001ea7983 */ /* 0x001ee20000300a00 */
[----:B----4-:R-:W-:-:S03]  /*3eef0*/  PRMT R229, R230, 0x7632, R229 ;  /* 0x00007632e6e57816 */ /* 0x010fc600000000e5 */
[----:B------:R0:W-:Y:S04]  /*3ef00*/  STG.E.U16 desc[UR60][R222.64], R230 ;  /* 0x000000e6de007986 */ /* 0x0001e8000c10153c */
[----:B------:R1:W-:Y:S04]  /*3ef10*/  STG.E.U16 desc[UR60][R242.64], R229 ;  /* 0x000000e5f2007986 */ /* 0x0003e8000c10153c */
[----:B------:R4:W-:Y:S04]  /*3ef20*/  STG.E.U16 desc[UR60][R224.64], R231 ;  /* 0x000000e7e0007986 */ /* 0x0009e8000c10153c */
[----:B0-----:R-:W3:Y:S04]  /*3ef30*/  LDL.LU.64 R222, [R1+0x278] ;  /* 0x0002780001de7983 */ /* 0x001ee80000300a00 */
[----:B------:R-:W3:Y:S04]  /*3ef40*/  LDL.LU.64 R236, [R1+0x270] ;  /* 0x0002700001ec7983 */ /* 0x000ee80000300a00 */
[----:B-1----:R-:W3:Y:S04]  /*3ef50*/  LDL.LU.64 R242, [R1+0x268] ;  /* 0x0002680001f27983 */ /* 0x002ee80000300a00 */
[----:B----4-:R-:W4:Y:S01]  /*3ef60*/  LDL.LU.64 R224, [R1+0xdf0] ;  /* 0x000df00001e07983 */ /* 0x010f220000300a00 */
[----:B------:R-:W-:-:S03]  /*3ef70*/  PRMT R228, R231, 0x7632, R228 ;  /* 0x00007632e7e47816 */ /* 0x000fc600000000e4 */
[----:B------:R-:W2:Y:S04]  /*3ef80*/  LDL.LU.64 R230, [R1+0x2a0] ;  /* 0x0002a00001e67983 */ /* 0x000ea80000300a00 */
[----:B------:R0:W-:Y:S04]  /*3ef90*/  STG.E.U16 desc[UR60][R248.64], R228 ;  /* 0x000000e4f8007986 */ /* 0x0001e8000c10153c */
[----:B0-----:R-:W3:Y:S01]  /*3efa0*/  LDL.LU.64 R248, [R1+0x250] ;  /* 0x0002500001f87983 */ /* 0x001ee20000300a00 */
[----:B----4-:R-:W-:-:S03]  /*3efb0*/  PRMT R228, R224, 0x7632, R228 ;  /* 0x00007632e0e47816 */ /* 0x010fc600000000e4 */
[----:B------:R0:W-:Y:S04]  /*3efc0*/  STG.E.U16 desc[UR60][R220.64], R224 ;  /* 0x000000e0dc007986 */ /* 0x0001e8000c10153c */
[----:B------:R1:W-:Y:S04]  /*3efd0*/  STG.E.U16 desc[UR60][R226.64], R228 ;  /* 0x000000e4e2007986 */ /* 0x0003e8000c10153c */
[----:B0-----:R-:W4:Y:S04]  /*3efe0*/  LDL.LU.64 R220, [R1+0xde8] ;  /* 0x000de80001dc7983 */ /* 0x001f280000300a00 */
[----:B-1----:R-:W2:Y:S04]  /*3eff0*/  LDL.LU.64 R226, [R1+0xde0] ;  /* 0x000de00001e27983 */ /* 0x002ea80000300a00 */
[----:B------:R-:W3:Y:S01]  /*3f000*/  LDL.LU.64 R228, [R1+0x2a8] ;  /* 0x0002a80001e47983 */ /* 0x000ee20000300a00 */
[----:B------:R-:W-:-:S03]  /*3f010*/  PRMT R224, R225, 0x7632, R224 ;  /* 0x00007632e1e07816 */ /* 0x000fc600000000e0 */
[----:B------:R0:W-:Y:S04]  /*3f020*/  STG.E.U16 desc[UR60][R238.64], R225 ;  /* 0x000000e1ee007986 */ /* 0x0001e8000c10153c */
[----:B0-----:R-:W4:Y:S01]  /*3f030*/  LDL.LU.64 R238, [R1+0x248] ;  /* 0x0002480001ee7983 */ /* 0x001f220000300a00 */
[----:B--2---:R-:W-:-:S03]  /*3f040*/  PRMT R225, R226, 0x7632, R225 ;  /* 0x00007632e2e17816 */ /* 0x004fc600000000e1 */
[----:B---3--:R0:W-:Y:S04]  /*3f050*/  STG.E.U16 desc[UR60][R228.64], R224 ;  /* 0x000000e0e4007986 */ /* 0x0081e8000c10153c */
[----:B------:R1:W-:Y:S04]  /*3f060*/  STG.E.U16 desc[UR60][R230.64], R226 ;  /* 0x000000e2e6007986 */ /* 0x0003e8000c10153c */
[----:B------:R2:W-:Y:S01]  /*3f070*/  STG.E.U16 desc[UR60][R250.64], R225 ;  /* 0x000000e1fa007986 */ /* 0x0005e2000c10153c */
[----:B0-----:R-:W-:-:S03]  /*3f080*/  PRMT R224, R227, 0x7632, R224 ;  /* 0x00007632e3e07816 */ /* 0x001fc600000000e0 */
[----:B------:R-:W-:Y:S04]  /*3f090*/  STG.E.U16 desc[UR60][R232.64], R227 ;  /* 0x000000e3e8007986 */ /* 0x000fe8000c10153c */
[----:B------:R-:W3:Y:S04]  /*3f0a0*/  LDL.LU.64 R228, [R1+0x238] ;  /* 0x0002380001e47983 */ /* 0x000ee80000300a00 */
[----:B------:R4:W-:Y:S04]  /*3f0b0*/  STG.E.U16 desc[UR60][R240.64], R224 ;  /* 0x000000e0f0007986 */ /* 0x0009e8000c10153c */
[----:B-1----:R-:W3:Y:S04]  /*3f0c0*/  LDL.LU.64 R230, [R1+0x230] ;  /* 0x0002300001e67983 */ /* 0x002ee80000300a00 */
[----:B--2---:R-:W2:Y:S01]  /*3f0d0*/  LDL.LU.64 R250, [R1+0x228] ;  /* 0x0002280001fa7983 */ /* 0x004ea20000300a00 */
[----:B----4-:R-:W-:-:S03]  /*3f0e0*/  PRMT R224, R220, 0x7632, R224 ;  /* 0x00007632dce07816 */ /* 0x010fc600000000e0 */
[----:B------:R-:W4:Y:S04]  /*3f0f0*/  LDL.LU.64 R226, [R1+0x258] ;  /* 0x0002580001e27983 */ /* 0x000f280000300a00 */
[----:B------:R-:W2:Y:S04]  /*3f100*/  LDL.LU.64 R240, [R1+0x220] ;  /* 0x0002200001f07983 */ /* 0x000ea80000300a00 */
[----:B------:R0:W-:Y:S04]  /*3f110*/  STG.E.U16 desc[UR60][R234.64], R220 ;  /* 0x000000dcea007986 */ /* 0x0001e8000c10153c */
[----:B------:R-:W2:Y:S04]  /*3f120*/  LDL.LU.64 R232, [R1+0x218] ;  /* 0x0002180001e87983 */ /* 0x000ea80000300a00 */
[----:B------:R1:W-:Y:S04]  /*3f130*/  STG.E.U16 desc[UR60][R222.64], R224 ;  /* 0x000000e0de007986 */ /* 0x0003e8000c10153c */
[----:B0-----:R-:W2:Y:S04]  /*3f140*/  LDL.LU.64 R234, [R1+0x210] ;  /* 0x0002100001ea7983 */ /* 0x001ea80000300a00 */
[----:B-1----:R-:W3:Y:S04]  /*3f150*/  LDL.LU.64 R222, [R1+0xdd8] ;  /* 0x000dd80001de7983 */ /* 0x002ee80000300a00 */
[----:B------:R-:W4:Y:S01]  /*3f160*/  LDL.LU.64 R224, [R1+0x260] ;  /* 0x0002600001e07983 */ /* 0x000f220000300a00 */
[----:B------:R-:W-:-:S03]  /*3f170*/  PRMT R220, R221, 0x7632, R220 ;  /* 0x00007632dddc7816 */ /* 0x000fc600000000dc */
[----:B------:R0:W-:Y:S04]  /*3f180*/  STG.E.U16 desc[UR60][R236.64], R221 ;  /* 0x000000ddec007986 */ /* 0x0001e8000c10153c */
[----:B------:R1:W-:Y:S04]  /*3f190*/  STG.E.U16 desc[UR60][R242.64], R220 ;  /* 0x000000dcf2007986 */ /* 0x0003e8000c10153c */
[----:B0-----:R-:W2:Y:S04]  /*3f1a0*/  LDL.LU.64 R236, [R1+0x208] ;  /* 0x0002080001ec7983 */ /* 0x001ea80000300a00 */
[----:B-1----:R-:W2:Y:S01]  /*3f1b0*/  LDL.LU.64 R242, [R1+0x200] ;  /* 0x0002000001f27983 */ /* 0x002ea20000300a00 */
[----:B---3--:R-:W-:-:S02]  /*3f1c0*/  PRMT R221, R222, 0x7632, R221 ;  /* 0x00007632dedd7816 */ /* 0x008fc400000000dd */
[----:B------:R-:W-:Y:S01]  /*3f1d0*/  PRMT R220, R223, 0x7632, R220 ;  /* 0x00007632dfdc7816 */ /* 0x000fe200000000dc */
[----:B----4-:R-:W-:Y:S04]  /*3f1e0*/  STG.E.U16 desc[UR60][R224.64], R222 ;  /* 0x000000dee0007986 */ /* 0x010fe8000c10153c */
[----:B------:R-:W-:Y:S04]  /*3f1f0*/  STG.E.U16 desc[UR60][R226.64], R221 ;  /* 0x000000dde2007986 */ /* 0x000fe8000c10153c */
[----:B------:R0:W-:Y:S04]  /*3f200*/  STG.E.U16 desc[UR60][R248.64], R223 ;  /* 0x000000dff8007986 */ /* 0x0001e8000c10153c */
[----:B0-----:R-:W3:Y:S04]  /*3f210*/  LDL.LU.64 R222, [R1+0x240] ;  /* 0x0002400001de7983 */ /* 0x001ee80000300a00 */
[----:B------:R-:W4:Y:S04]  /*3f220*/  LDL.LU.64 R224, [R1+0x1f8] ;  /* 0x0001f80001e07983 */ /* 0x000f280000300a00 */
[----:B------:R-:W4:Y:S04]  /*3f230*/  LDL.LU.64 R226, [R1+0x1f0] ;  /* 0x0001f00001e27983 */ /* 0x000f280000300a00 */
[----:B------:R-:W4:Y:S04]  /*3f240*/  LDL.LU.64 R248, [R1+0x1e8] ;  /* 0x0001e80001f87983 */ /* 0x000f280000300a00 */
[----:B------:R0:W-:Y:S02]  /*3f250*/  STG.E.U16 desc[UR60][R238.64], R220 ;  /* 0x000000dcee007986 */ /* 0x0001e4000c10153c */
[----:B0-----:R-:W-:-:S02]  /*3f260*/  PRMT R220, R216, 0x7632, R220 ;  /* 0x00007632d8dc7816 */ /* 0x001fc400000000dc */
[----:B------:R-:W4:Y:S04]  /*3f270*/  LDL.LU.64 R238, [R1+0x1e0] ;  /* 0x0001e00001ee7983 */ /* 0x000f280000300a00 */
[----:B---3--:R0:W-:Y:S04]  /*3f280*/  STG.E.U16 desc[UR60][R222.64], R216 ;  /* 0x000000d8de007986 */ /* 0x0081e8000c10153c */
[----:B------:R1:W-:Y:S04]  /*3f290*/  STG.E.U16 desc[UR60][R228.64], R220 ;  /* 0x000000dce4007986 */ /* 0x0003e8000c10153c */
[----:B------:R3:W-:Y:S01]  /*3f2a0*/  STG.E.U16 desc[UR60][R230.64], R217 ;  /* 0x000000d9e6007986 */ /* 0x0007e2000c10153c */
[----:B0-----:R-:W-:-:S03]  /*3f2b0*/  PRMT R216, R217, 0x7632, R216 ;  /* 0x00007632d9d87816 */ /* 0x001fc600000000d8 */
[----:B-1----:R-:W4:Y:S01]  /*3f2c0*/  LDL.LU.64 R220, [R1+0x1d0] ;  /* 0x0001d00001dc7983 */ /* 0x002f220000300a00 */
[----:B---3--:R-:W-:-:S03]  /*3f2d0*/  PRMT R217, R218, 0x7632, R217 ;  /* 0x00007632dad97816 */ /* 0x008fc600000000d9 */
[----:B------:R-:W3:Y:S04]  /*3f2e0*/  LDL.LU.64 R230, [R1+0x1c8] ;  /* 0x0001c80001e67983 */ /* 0x000ee80000300a00 */
[----:B--2---:R0:W-:Y:S04]  /*3f2f0*/  STG.E.U16 desc[UR60][R250.64], R216 ;  /* 0x000000d8fa007986 */ /* 0x0041e8000c10153c */
[----:B------:R1:W-:Y:S04]  /*3f300*/  STG.E.U16 desc[UR60][R240.64], R218 ;  /* 0x000000daf0007986 */ /* 0x0003e8000c10153c */
[----:B------:R-:W-:Y:S04]  /*3f310*/  STG.E.U16 desc[UR60][R232.64], R217 ;  /* 0x000000d9e8007986 */ /* 0x000fe8000c10153c */
[----:B0-----:R-:W2:Y:S01]  /*3f320*/  LDL.LU.64 R250, [R1+0x1c0] ;  /* 0x0001c00001fa7983 */ /* 0x001ea20000300a00 */
[----:B------:R-:W-:-:S03]  /*3f330*/  PRMT R216, R219, 0x7632, R216 ;  /* 0x00007632dbd87816 */ /* 0x000fc600000000d8 */
[----:B------:R-:W2:Y:S04]  /*3f340*/  LDL.LU.64 R228, [R1+0x1b8] ;  /* 0x0001b80001e47983 */ /* 0x000ea80000300a00 */
[----:B-1----:R-:W2:Y:S04]  /*3f350*/  LDL.LU.64 R240, [R1+0x1b0] ;  /* 0x0001b00001f07983 */ /* 0x002ea80000300a00 */
[----:B------:R0:W-:Y:S04]  /*3f360*/  STG.E.U16 desc[UR60][R234.64], R219 ;  /* 0x000000dbea007986 */ /* 0x0001e8000c10153c */
[----:B0-----:R-:W3:Y:S04]  /*3f370*/  LDL.LU.64 R218, [R1+0x1d8] ;  /* 0x0001d80001da7983 */ /* 0x001ee80000300a00 */
[----:B------:R-:W2:Y:S04]  /*3f380*/  LDL.LU.64 R232, [R1+0x1a8] ;  /* 0x0001a80001e87983 */ /* 0x000ea80000300a00 */
[----:B------:R0:W-:Y:S04]  /*3f390*/  STG.E.U16 desc[UR60][R236.64], R216 ;  /* 0x000000d8ec007986 */ /* 0x0001e8000c10153c */
[----:B------:R-:W2:Y:S04]  /*3f3a0*/  LDL.LU.64 R222, [R1+0x1a0] ;  /* 0x0001a00001de7983 */ /* 0x000ea80000300a00 */
[----:B------:R1:W-:Y:S04]  /*3f3b0*/  STG.E.U16 desc[UR60][R242.64], R212 ;  /* 0x000000d4f2007986 */ /* 0x0003e8000c10153c */
[----:B------:R-:W2:Y:S01]  /*3f3c0*/  LDL.LU.64 R234, [R1+0x198] ;  /* 0x0001980001ea7983 */ /* 0x000ea20000300a00 */
[----:B0-----:R-:W-:-:S03]  /*3f3d0*/  PRMT R216, R212, 0x7632, R216 ;  /* 0x00007632d4d87816 */ /* 0x001fc600000000d8 */
[----:B-1----:R-:W2:Y:S01]  /*3f3e0*/  LDL.LU.64 R242, [R1+0x190] ;  /* 0x0001900001f27983 */ /* 0x002ea20000300a00 */
[----:B------:R-:W-:-:S03]  /*3f3f0*/  PRMT R212, R213, 0x7632, R212 ;  /* 0x00007632d5d47816 */ /* 0x000fc600000000d4 */
[----:B----4-:R-:W-:Y:S04]  /*3f400*/  STG.E.U16 desc[UR60][R224.64], R216 ;  /* 0x000000d8e0007986 */ /* 0x010fe8000c10153c */
[----:B------:R-:W-:Y:S04]  /*3f410*/  STG.E.U16 desc[UR60][R226.64], R213 ;  /* 0x000000d5e2007986 */ /* 0x000fe8000c10153c */
[----:B------:R-:W4:Y:S04]  /*3f420*/  LDL.LU.64 R236, [R1+0x188] ;  /* 0x0001880001ec7983 */ /* 0x000f280000300a00 */
[----:B------:R0:W-:Y:S04]  /*3f430*/  STG.E.U16 desc[UR60][R248.64], R212 ;  /* 0x000000d4f8007986 */ /* 0x0001e8000c10153c */
[----:B0-----:R-:W4:Y:S01]  /*3f440*/  LDL.LU.64 R248, [R1+0x180] ;  /* 0x0001800001f87983 */ /* 0x001f220000300a00 */
[----:B------:R-:W-:-:S02]  /*3f450*/  PRMT R213, R214, 0x7632, R213 ;  /* 0x00007632d6d57816 */ /* 0x000fc400000000d5 */
[----:B------:R-:W-:Y:S01]  /*3f460*/  PRMT R212, R215, 0x7632, R212 ;  /* 0x00007632d7d47816 */ /* 0x000fe200000000d4 */
[----:B------:R0:W-:Y:S04]  /*3f470*/  STG.E.U16 desc[UR60][R238.64], R214 ;  /* 0x000000d6ee007986 */ /* 0x0001e8000c10153c */
[----:B------:R-:W4:Y:S04]  /*3f480*/  LDL.LU.64 R224, [R1+0x178] ;  /* 0x0001780001e07983 */ /* 0x000f280000300a00 */
[----:B------:R-:W4:Y:S04]  /*3f490*/  LDL.LU.64 R226, [R1+0x170] ;  /* 0x0001700001e27983 */ /* 0x000f280000300a00 */
[----:B0-----:R-:W4:Y:S04]  /*3f4a0*/  LDL.LU.64 R238, [R1+0x168] ;  /* 0x0001680001ee7983 */ /* 0x001f280000300a00 */
[----:B---3--:R-:W-:Y:S04]  /*3f4b0*/  STG.E.U16 desc[UR60][R218.64], R213 ;  /* 0x000000d5da007986 */ /* 0x008fe8000c10153c */
[----:B------:R-:W-:Y:S04]  /*3f4c0*/  STG.E.U16 desc[UR60][R220.64], R215 ;  /* 0x000000d7dc007986 */ /* 0x000fe8000c10153c */
[----:B------:R0:W-:Y:S04]  /*3f4d0*/  STG.E.U16 desc[UR60][R230.64], R212 ;  /* 0x000000d4e6007986 */ /* 0x0001e8000c10153c */
[----:B--2---:R1:W-:Y:S01]  /*3f4e0*/  STG.E.U16 desc[UR60][R250.64], R208 ;  /* 0x000000d0fa007986 */ /* 0x0043e2000c10153c */
[----:B0-----:R-:W-:-:S03]  /*3f4f0*/  PRMT R212, R208, 0x7632, R212 ;  /* 0x00007632d0d47816 */ /* 0x001fc600000000d4 */
[----:B------:R-:W2:Y:S01]  /*3f500*/  LDL.LU.64 R230, [R1+0x160] ;  /* 0x0001600001e67983 */ /* 0x000ea20000300a00 */
[----:B-1----:R-:W-:-:S03]  /*3f510*/  PRMT R208, R209, 0x7632, R208 ;  /* 0x00007632d1d07816 */ /* 0x002fc600000000d0 */
[----:B------:R0:W-:Y:S04]  /*3f520*/  STG.E.U16 desc[UR60][R228.64], R212 ;  /* 0x000000d4e4007986 */ /* 0x0001e8000c10153c */
[----:B------:R-:W3:Y:S04]  /*3f530*/  LDL.LU.64 R250, [R1+0x158] ;  /* 0x0001580001fa7983 */ /* 0x000ee80000300a00 */
[----:B------:R1:W-:Y:S04]  /*3f540*/  STG.E.U16 desc[UR60][R240.64], R209 ;  /* 0x000000d1f0007986 */ /* 0x0003e8000c10153c */
[----:B0-----:R-:W3:Y:S04]  /*3f550*/  LDL.LU.64 R228, [R1+0x150] ;  /* 0x0001500001e47983 */ /* 0x001ee80000300a00 */
[----:B------:R0:W-:Y:S01]  /*3f560*/  STG.E.U16 desc[UR60][R232.64], R208 ;  /* 0x000000d0e8007986 */ /* 0x0001e2000c10153c */
[----:B-1----:R-:W-:-:S03]  /*3f570*/  PRMT R209, R210, 0x7632, R209 ;  /* 0x00007632d2d17816 */ /* 0x002fc600000000d1 */
[----:B------:R-:W3:Y:S04]  /*3f580*/  LDL.LU.64 R240, [R1+0x148] ;  /* 0x0001480001f07983 */ /* 0x000ee80000300a00 */
[----:B------:R-:W-:Y:S04]  /*3f590*/  STG.E.U16 desc[UR60][R222.64], R210 ;  /* 0x000000d2de007986 */ /* 0x000fe8000c10153c */
[----:B------:R-:W-:Y:S01]  /*3f5a0*/  STG.E.U16 desc[UR60][R234.64], R209 ;  /* 0x000000d1ea007986 */ /* 0x000fe2000c10153c */
[----:B0-----:R-:W-:-:S03]  /*3f5b0*/  PRMT R208, R211, 0x7632, R208 ;  /* 0x00007632d3d07816 */ /* 0x001fc600000000d0 */
[----:B------:R-:W3:Y:S04]  /*3f5c0*/  LDL.LU.64 R232, [R1+0x140] ;  /* 0x0001400001e87983 */ /* 0x000ee80000300a00 */
[----:B------:R0:W-:Y:S04]  /*3f5d0*/  STG.E.U16 desc[UR60][R242.64], R211 ;  /* 0x000000d3f2007986 */ /* 0x0001e8000c10153c */
[----:B----4-:R1:W-:Y:S04]  /*3f5e0*/  STG.E.U16 desc[UR60][R236.64], R208 ;  /* 0x000000d0ec007986 */ /* 0x0103e8000c10153c */
[----:B0-----:R-:W4:Y:S04]  /*3f5f0*/  LDL.LU.64 R242, [R1+0x138] ;  /* 0x0001380001f27983 */ /* 0x001f280000300a00 */
[----:B------:R-:W4:Y:S04]  /*3f600*/  LDL.LU.64 R234, [R1+0x130] ;  /* 0x0001300001ea7983 */ /* 0x000f280000300a00 */
[----:B-1----:R-:W4:Y:S04]  /*3f610*/  LDL.LU.64 R236, [R1+0x128] ;  /* 0x0001280001ec7983 */ /* 0x002f280000300a00 */
[----:B------:R0:W-:Y:S04]  /*3f620*/  STG.E.U16 desc[UR60][R248.64], R204 ;  /* 0x000000ccf8007986 */ /* 0x0001e8000c10153c */
[----:B0-----:R-:W4:Y:S01]  /*3f630*/  LDL.LU.64 R248, [R1+0x120] ;  /* 0x0001200001f87983 */ /* 0x001f220000300a00 */
[----:B------:R-:W-:-:S02]  /*3f640*/  PRMT R208, R204, 0x7632, R208 ;  /* 0x00007632ccd07816 */ /* 0x000fc400000000d0 */
[----:B------:R-:W-:Y:S01]  /*3f650*/  PRMT R204, R205, 0x7632, R204 ;  /* 0x00007632cdcc7816 */ /* 0x000fe200000000cc */
[----:B------:R-:W4:Y:S04]  /*3f660*/  LDL.LU.64 R214, [R1+0x118] ;  /* 0x0001180001d67983 */ /* 0x000f280000300a00 */
[----:B------:R-:W-:Y:S04]  /*3f670*/  STG.E.U16 desc[UR60][R224.64], R208 ;  /* 0x000000d0e0007986 */ /* 0x000fe8000c10153c */
[----:B------:R0:W-:Y:S04]  /*3f680*/  STG.E.U16 desc[UR60][R226.64], R205 ;  /* 0x000000cde2007986 */ /* 0x0001e8000c10153c */
[----:B------:R1:W-:Y:S04]  /*3f690*/  STG.E.U16 desc[UR60][R238.64], R204 ;  /* 0x000000ccee007986 */ /* 0x0003e8000c10153c */
[----:B------:R-:W4:Y:S01]  /*3f6a0*/  LDL.LU.64 R216, [R1+0x110] ;  /* 0x0001100001d87983 */ /* 0x000f220000300a00 */
[----:B0-----:R-:W-:-:S03]  /*3f6b0*/  PRMT R205, R206, 0x7632, R205 ;  /* 0x00007632cecd7816 */ /* 0x001fc600000000cd */
[----:B-1----:R-:W4:Y:S01]  /*3f6c0*/  LDL.LU.64 R238, [R1+0x108] ;  /* 0x0001080001ee7983 */ /* 0x002f220000300a00 */
[----:B------:R-:W-:-:S03]  /*3f6d0*/  PRMT R204, R207, 0x7632, R204 ;  /* 0x00007632cfcc7816 */ /* 0x000fc600000000cc */
[----:B------:R-:W4:Y:S04]  /*3f6e0*/  LDL.LU.64 R218, [R1+0x100] ;  /* 0x0001000001da7983 */ /* 0x000f280000300a00 */
[----:B------:R-:W4:Y:S04]  /*3f6f0*/  LDL.LU.64 R220, [R1+0xf8] ;  /* 0x0000f80001dc7983 */ /* 0x000f280000300a00 */
[----:B--2---:R0:W-:Y:S04]  /*3f700*/  STG.E.U16 desc[UR60][R230.64], R206 ;  /* 0x000000cee6007986 */ /* 0x0041e8000c10153c */
[----:B---3--:R1:W-:Y:S04]  /*3f710*/  STG.E.U16 desc[UR60][R250.64], R205 ;  /* 0x000000cdfa007986 */ /* 0x0083e8000c10153c */
[----:B0-----:R-:W2:Y:S04]  /*3f720*/  LDL.LU.64 R230, [R1+0xf0] ;  /* 0x0000f00001e67983 */ /* 0x001ea80000300a00 */
[----:B------:R-:W-:Y:S04]  /*3f730*/  STG.E.U16 desc[UR60][R228.64], R207 ;  /* 0x000000cfe4007986 */ /* 0x000fe8000c10153c */
[----:B-1----:R-:W3:Y:S04]  /*3f740*/  LDL.LU.64 R250, [R1+0xe8] ;  /* 0x0000e80001fa7983 */ /* 0x002ee80000300a00 */
[----:B------:R0:W-:Y:S02]  /*3f750*/  STG.E.U16 desc[UR60][R240.64], R204 ;  /* 0x000000ccf0007986 */ /* 0x0001e4000c10153c */
[----:B0-----:R-:W-:-:S02]  /*3f760*/  PRMT R204, R200, 0x7632, R204 ;  /* 0x00007632c8cc7816 */ /* 0x001fc400000000cc */
[----:B------:R-:W3:Y:S04]  /*3f770*/  LDL.LU.64 R240, [R1+0xe0] ;  /* 0x0000e00001f07983 */ /* 0x000ee80000300a00 */
[----:B------:R-:W3:Y:S04]  /*3f780*/  LDL.LU.64 R222, [R1+0xd8] ;  /* 0x0000d80001de7983 */ /* 0x000ee80000300a00 */
[----:B------:R0:W-:Y:S04]  /*3f790*/  STG.E.U16 desc[UR60][R232.64], R200 ;  /* 0x000000c8e8007986 */ /* 0x0001e8000c10153c */
[----:B------:R-:W3:Y:S04]  /*3f7a0*/  LDL.LU.64 R224, [R1+0xd0] ;  /* 0x0000d00001e07983 */ /* 0x000ee80000300a00 */
[----:B------:R-:W3:Y:S04]  /*3f7b0*/  LDL.LU.64 R226, [R1+0xc8] ;  /* 0x0000c80001e27983 */ /* 0x000ee80000300a00 */
[----:B----4-:R1:W-:Y:S01]  /*3f7c0*/  STG.E.U16 desc[UR60][R242.64], R204 ;  /* 0x000000ccf2007986 */ /* 0x0103e2000c10153c */
[----:B0-----:R-:W-:-:S03]  /*3f7d0*/  PRMT R200, R201, 0x7632, R200 ;  /* 0x00007632c9c87816 */ /* 0x001fc600000000c8 */
[----:B------:R0:W-:Y:S04]  /*3f7e0*/  STG.E.U16 desc[UR60][R234.64], R201 ;  /* 0x000000c9ea007986 */ /* 0x0001e8000c10153c */
[----:B-1----:R-:W4:Y:S04]  /*3f7f0*/  LDL.LU.64 R242, [R1+0xc0] ;  /* 0x0000c00001f27983 */ /* 0x002f280000300a00 */
[----:B------:R-:W4:Y:S04]  /*3f800*/  LDL.LU.64 R232, [R1+0x4d0] ;  /* 0x0004d00001e87983 */ /* 0x000f280000300a00 */
[----:B------:R-:W4:Y:S04]  /*3f810*/  LDL.LU.64 R228, [R1+0x4c8] ;  /* 0x0004c80001e47983 */ /* 0x000f280000300a00 */
[----:B------:R1:W-:Y:S04]  /*3f820*/  STG.E.U16 desc[UR60][R236.64], R200 ;  /* 0x000000c8ec007986 */ /* 0x0003e8000c10153c */
[----:B0-----:R-:W4:Y:S04]  /*3f830*/  LDL.LU.64 R234, [R1+0x4c0] ;  /* 0x0004c00001ea7983 */ /* 0x001f280000300a00 */
[----:B------:R0:W-:Y:S04]  /*3f840*/  STG.E.U16 desc[UR60][R248.64], R202 ;  /* 0x000000caf8007986 */ /* 0x0001e8000c10153c */
[----:B-1----:R-:W4:Y:S04]  /*3f850*/  LDL.LU.64 R236, [R1+0x4b8] ;  /* 0x0004b80001ec7983 */ /* 0x002f280000300a00 */
[----:B0-----:R-:W4:Y:S01]  /*3f860*/  LDL.LU.64 R248, [R1+0x4b0] ;  /* 0x0004b00001f87983 */ /* 0x001f220000300a00 */
[----:B------:R-:W-:-:S02]  /*3f870*/  PRMT R201, R202, 0x7632, R201 ;  /* 0x00007632cac97816 */ /* 0x000fc400000000c9 */
[----:B------:R-:W-:-:S03]  /*3f880*/  PRMT R200, R203, 0x7632, R200 ;  /* 0x00007632cbc87816 */ /* 0x000fc600000000c8 */
[----:B------:R-:W-:Y:S04]  /*3f890*/  STG.E.U16 desc[UR60][R214.64], R201 ;  /* 0x000000c9d6007986 */ /* 0x000fe8000c10153c */
[----:B------:R-:W-:Y:S04]  /*3f8a0*/  STG.E.U16 desc[UR60][R216.64], R203 ;  /* 0x000000cbd8007986 */ /* 0x000fe8000c10153c */
[----:B------:R0:W-:Y:S04]  /*3f8b0*/  STG.E.U16 desc[UR60][R238.64], R200 ;  /* 0x000000c8ee007986 */ /* 0x0001e8000c10153c */
[----:B------:R1:W-:Y:S04]  /*3f8c0*/  STG.E.U16 desc[UR60][R218.64], R196 ;  /* 0x000000c4da007986 */ /* 0x0003e8000c10153c */
[----:B0-----:R-:W4:Y:S01]  /*3f8d0*/  LDL.LU.64 R238, [R1+0x4a8] ;  /* 0x0004a80001ee7983 */ /* 0x001f220000300a00 */
[----:B------:R-:W-:-:S02]  /*3f8e0*/  PRMT R200, R196, 0x7632, R200 ;  /* 0x00007632c4c87816 */ /* 0x000fc400000000c8 */
[----:B-1----:R-:W-:-:S03]  /*3f8f0*/  PRMT R196, R197, 0x7632, R196 ;  /* 0x00007632c5c47816 */ /* 0x002fc600000000c4 */
[----:B------:R-:W-:Y:S04]  /*3f900*/  STG.E.U16 desc[UR60][R220.64], R200 ;  /* 0x000000c8dc007986 */ /* 0x000fe8000c10153c */
[----:B--2---:R0:W-:Y:S04]  /*3f910*/  STG.E.U16 desc[UR60][R230.64], R197 ;  /* 0x000000c5e6007986 */ /* 0x0041e8000c10153c */
[----:B---3--:R1:W-:Y:S01]  /*3f920*/  STG.E.U16 desc[UR60][R250.64], R196 ;  /* 0x000000c4fa007986 */ /* 0x0083e2000c10153c */
[----:B0-----:R-:W-:-:S03]  /*3f930*/  PRMT R197, R198, 0x7632, R197 ;  /* 0x00007632c6c57816 */ /* 0x001fc600000000c5 */
[----:B-1----:R-:W2:Y:S01]  /*3f940*/  LDL.LU.64 R250, [R1+0x4a0] ;  /* 0x0004a00001fa7983 */ /* 0x002ea20000300a00 */
[----:B------:R-:W-:-:S03]  /*3f950*/  PRMT R196, R199, 0x7632, R196 ;  /* 0x00007632c7c47816 */ /* 0x000fc600000000c4 */
[----:B------:R-:W3:Y:S04]  /*3f960*/  LDL.LU.64 R230, [R1+0x498] ;  /* 0x0004980001e67983 */ /* 0x000ee80000300a00 */
[----:B------:R0:W-:Y:S04]  /*3f970*/  STG.E.U16 desc[UR60][R240.64], R198 ;  /* 0x000000c6f0007986 */ /* 0x0001e8000c10153c */
[----:B------:R-:W-:Y:S04]  /*3f980*/  STG.E.U16 desc[UR60][R222.64], R197 ;  /* 0x000000c5de007986 */ /* 0x000fe8000c10153c */
[----:B------:R-:W-:Y:S01]  /*3f990*/  STG.E.U16 desc[UR60][R224.64], R199 ;  /* 0x000000c7e0007986 */ /* 0x000fe2000c10153c */
[----:B0-----:R-:W-:-:S03]  /*3f9a0*/  PRMT R198, R192, 0x7632, R198 ;  /* 0x00007632c0c67816 */ /* 0x001fc600000000c6 */
[----:B------:R-:W3:Y:S04]  /*3f9b0*/  LDL.LU.64 R240, [R1+0x490] ;  /* 0x0004900001f07983 */ /* 0x000ee80000300a00 */
[----:B------:R0:W-:Y:S04]  /*3f9c0*/  STG.E.U16 desc[UR60][R226.64], R196 ;  /* 0x000000c4e2007986 */ /* 0x0001e8000c10153c */
[----:B----4-:R1:W-:Y:S01]  /*3f9d0*/  STG.E.U16 desc[UR60][R242.64], R192 ;  /* 0x000000c0f2007986 */ /* 0x0103e2000c10153c */
[----:B0-----:R-:W0:Y:S03]  /*3f9e0*/  LDC.64 R196, c[0x0][0x270] ;  /* 0x00009c00ffc47b82 */ /* 0x001e260000000a00 */
[----:B------:R4:W-:Y:S04]  /*3f9f0*/  STG.E.U16 desc[UR60][R232.64], R198 ;  /* 0x000000c6e8007986 */ /* 0x0009e8000c10153c */
[----:B------:R4:W-:Y:S04]  /*3fa00*/  STG.E.U16 desc[UR60][R228.64], R193 ;  /* 0x000000c1e4007986 */ /* 0x0009e8000c10153c */
[----:B-1----:R-:W3:Y:S01]  /*3fa10*/  LDL.LU.64 R242, [R1+0x488] ;  /* 0x0004880001f27983 */ /* 0x002ee20000300a00 */
[----:B------:R-:W-:-:S02]  /*3fa20*/  PRMT R192, R194, 0x7632, R192 ;  /* 0x00007632c2c07816 */ /* 0x000fc400000000c0 */
[----:B----4-:R-:W-:Y:S01]  /*3fa30*/  PRMT R198, R193, 0x7632, R198 ;  /* 0x00007632c1c67816 */ /* 0x010fe200000000c6 */
[----:B------:R-:W4:Y:S04]  /*3fa40*/  LDL.LU.64 R232, [R1+0x480] ;  /* 0x0004800001e87983 */ /* 0x000f280000300a00 */
[----:B------:R1:W-:Y:S04]  /*3fa50*/  STG.E.U16 desc[UR60][R234.64], R198 ;  /* 0x000000c6ea007986 */ /* 0x0003e8000c10153c */
[----:B------:R1:W-:Y:S04]  /*3fa60*/  STG.E.U16 desc[UR60][R236.64], R194 ;  /* 0x000000c2ec007986 */ /* 0x0003e8000c10153c */
[----:B------:R0:W-:Y:S01]  /*3fa70*/  STG.E.U16 desc[UR60][R248.64], R192 ;  /* 0x000000c0f8007986 */ /* 0x0001e2000c10153c */
[----:B------:R-:W-:Y:S01]  /*3fa80*/  PRMT R193, R195, 0x7632, R193 ;  /* 0x00007632c3c17816 */ /* 0x000fe200000000c1 */
[----:B-1----:R-:W1:Y:S01]  /*3fa90*/  LDC R198, c[0x0][0x228] ;  /* 0x00008a00ffc67b82 */ /* 0x002e620000000800 */
[----:B------:R-:W1:Y:S07]  /*3faa0*/  S2R R252, SR_TID.X ;  /* 0x0000000000fc7919 */ /* 0x000e6e0000002100 */
[----:B------:R-:W1:Y:S01]  /*3fab0*/  LDC R194, c[0x0][0x278] ;  /* 0x00009e00ffc27b82 */ /* 0x000e620000000800 */
[----:B0-----:R-:W4:Y:S04]  /*3fac0*/  LDL.LU.64 R248, [R1+0x478] ;  /* 0x0004780001f87983 */ /* 0x001f280000300a00 */
[----:B------:R-:W4:Y:S04]  /*3fad0*/  LDL.LU.64 R234, [R1+0x9d0] ;  /* 0x0009d00001ea7983 */ /* 0x000f280000300a00 */
[----:B------:R-:W4:Y:S04]  /*3fae0*/  LDL.LU.64 R236, [R1+0x9c8] ;  /* 0x0009c80001ec7983 */ /* 0x000f280000300a00 */
[----:B------:R0:W-:Y:S01]  /*3faf0*/  STG.E.U16 desc[UR60][R238.64], R195 ;  /* 0x000000c3ee007986 */ /* 0x0001e2000c10153c */
[----:B------:R-:W-:-:S03]  /*3fb00*/  PRMT R192, R188, 0x7632, R192 ;  /* 0x00007632bcc07816 */ /* 0x000fc600000000c0 */
[----:B0-----:R-:W4:Y:S04]  /*3fb10*/  LDL.LU.64 R238, [R1+0x9b8] ;  /* 0x0009b80001ee7983 */ /* 0x001f280000300a00 */
[----:B------:R-:W4:Y:S04]  /*3fb20*/  LDL.LU.64 R224, [R1+0x9c0] ;  /* 0x0009c00001e07983 */ /* 0x000f280000300a00 */
[----:B------:R-:W4:Y:S04]  /*3fb30*/  LDL.LU.64 R226, [R1+0x9b0] ;  /* 0x0009b00001e27983 */ /* 0x000f280000300a00 */
[----:B--2---:R-:W-:Y:S04]  /*3fb40*/  STG.E.U16 desc[UR60][R250.64], R193 ;  /* 0x000000c1fa007986 */ /* 0x004fe8000c10153c */
[----:B---3--:R-:W-:Y:S04]  /*3fb50*/  STG.E.U16 desc[UR60][R230.64], R188 ;  /* 0x000000bce6007986 */ /* 0x008fe8000c10153c */
[----:B------:R0:W-:Y:S04]  /*3fb60*/  STG.E.U16 desc[UR60][R240.64], R192 ;  /* 0x000000c0f0007986 */ /* 0x0001e8000c10153c */
[----:B0-----:R-:W2:Y:S04]  /*3fb70*/  LDL.LU.64 R240, [R1+0x9a8] ;  /* 0x0009a80001f07983 */ /* 0x001ea80000300a00 */
[----:B------:R-:W3:Y:S01]  /*3fb80*/  LDL.LU.64 R228, [R1+0x9a0] ;  /* 0x0009a00001e47983 */ /* 0x000ee20000300a00 */
[----:B------:R-:W-:-:S03]  /*3fb90*/  PRMT R192, R189, 0x7632, R192 ;  /* 0x00007632bdc07816 */ /* 0x000fc600000000c0 */
[----:B------:R0:W-:Y:S04]  /*3fba0*/  STG.E.U16 desc[UR60][R242.64], R189 ;  /* 0x000000bdf2007986 */ /* 0x0001e8000c10153c */
[----:B----4-:R-:W-:Y:S04]  /*3fbb0*/  STG.E.U16 desc[UR60][R232.64], R192 ;  /* 0x000000c0e8007986 */ /* 0x010fe8000c10153c */
[----:B0-----:R-:W4:Y:S04]  /*3fbc0*/  LDL.LU.64 R242, [R1+0x998] ;  /* 0x0009980001f27983 */ /* 0x001f280000300a00 */
[----:B------:R-:W4:Y:S04]  /*3fbd0*/  LDL.LU.64 R220, [R1+0x990] ;  /* 0x0009900001dc7983 */ /* 0x000f280000300a00 */
[----:B------:R-:W4:Y:S04]  /*3fbe0*/  LDL.LU.64 R230, [R1+0x988] ;  /* 0x0009880001e67983 */ /* 0x000f280000300a00 */
[----:B------:R-:W4:Y:S04]  /*3fbf0*/  LDL.LU.64 R222, [R1+0x980] ;  /* 0x0009800001de7983 */ /* 0x000f280000300a00 */
[----:B------:R0:W-:Y:S04]  /*3fc00*/  STG.E.U16 desc[UR60][R248.64], R190 ;  /* 0x000000bef8007986 */ /* 0x0001e8000c10153c */
[----:B0-----:R-:W4:Y:S01]  /*3fc10*/  LDL.LU.64 R248, [R1+0x978] ;  /* 0x0009780001f87983 */ /* 0x001f220000300a00 */
[----:B-1----:R-:W-:-:S02]  /*3fc20*/  LOP3.LUT R251, R252, 0x7f, RZ, 0xc0, !PT ;  /* 0x0000007ffcfb7812 */ /* 0x002fc400078ec0ff */
[----:B------:R-:W0:Y:S01]  /*3fc30*/  S2R R252, SR_CTAID.X ;  /* 0x0000000000fc7919 */ /* 0x000e220000002500 */
[----:B------:R-:W1:Y:S01]  /*3fc40*/  S2R R250, SR_CTAID.Y ;  /* 0x0000000000fa7919 */ /* 0x000e620000002600 */
[----:B------:R-:W-:Y:S01]  /*3fc50*/  PRMT R192, R190, 0x7632, R192 ;  /* 0x00007632bec07816 */ /* 0x000fe200000000c0 */
[----:B------:R-:W4:Y:S04]  /*3fc60*/  LDL.LU.64 R232, [R1+0x970] ;  /* 0x0009700001e87983 */ /* 0x000f280000300a00 */
[----:B------:R0:W-:Y:S02]  /*3fc70*/  STG.E.U16 desc[UR60][R234.64], R192 ;  /* 0x000000c0ea007986 */ /* 0x0001e4000c10153c */
[----:B0-----:R-:W-:Y:S02]  /*3fc80*/  LEA R252, R252, R251, 0x7 ;  /* 0x000000fbfcfc7211 */ /* 0x001fe400078e38ff */
[----:B------:R-:W4:Y:S01]  /*3fc90*/  LDL.LU.64 R234, [R1+0x968] ;  /* 0x0009680001ea7983 */ /* 0x000f220000300a00 */
[----:B------:R-:W0:Y:S01]  /*3fca0*/  LDC R251, c[0x0][0x278] ;  /* 0x00009e00fffb7b82 */ /* 0x000e220000000800 */
[----:B-1----:R-:W-:-:S02]  /*3fcb0*/  IMAD R196, R250, R196, RZ ;  /* 0x000000c4fac47224 */ /* 0x002fc400078e02ff */
[----:B------:R-:W-:Y:S02]  /*3fcc0*/  IMAD R188, R252, R197, RZ ;  /* 0x000000c5fcbc7224 */ /* 0x000fe400078e02ff */
[----:B------:R-:W-:-:S03]  /*3fcd0*/  IMAD.SHL.U32 R189, R196, 0x2, RZ ;  /* 0x00000002c4bd7824 */ /* 0x000fc600078e00ff */
[----:B------:R-:W-:-:S04]  /*3fce0*/  SHF.L.U32 R188, R188, 0x1, RZ ;  /* 0x00000001bcbc7819 */ /* 0x000fc800000006ff */
[--C-:B------:R-:W-:Y:S02]  /*3fcf0*/  IADD3 R188, R188, R198, R189.reuse ;  /* 0x000000c6bcbc7210 */ /* 0x100fe40007ffe0bd */
[----:B------:R-:W-:Y:S02]  /*3fd00*/  PRMT R189, R191, 0x7632, R189 ;  /* 0x00007632bfbd7816 */ /* 0x000fe400000000bd */
[----:B------:R-:W-:Y:S01]  /*3fd10*/  LEA R238, R194, R188, 0x8 ;  /* 0x000000bcc2ee7211 */ /* 0x000fe200078e40ff */
[----:B------:R1:W-:Y:S04]  /*3fd20*/  STG.E.U16 desc[UR60][R236.64], R191 ;  /* 0x000000bfec007986 */ /* 0x0003e8000c10153c */
[----:B------:R1:W-:Y:S04]  /*3fd30*/  STG.E.U16 desc[UR60][R224.64], R189 ;  /* 0x000000bde0007986 */ /* 0x0003e8000c10153c */
[----:B------:R1:W-:Y:S04]  /*3fd40*/  STG.E.U16 desc[UR60][R238.64], R184 ;  /* 0x000000b8ee007986 */ /* 0x0003e8000c10153c */
[----:B-1----:R-:W4:Y:S04]  /*3fd50*/  LDL.LU.64 R236, [R1+0x960] ;  /* 0x0009600001ec7983 */ /* 0x002f280000300a00 */
[----:B------:R-:W4:Y:S01]  /*3fd60*/  LDL.LU.64 R224, [R1+0x958] ;  /* 0x0009580001e07983 */ /* 0x000f220000300a00 */
[----:B------:R-:W-:-:S03]  /*3fd70*/  PRMT R189, R184, 0x7632, R189 ;  /* 0x00007632b8bd7816 */ /* 0x000fc600000000bd */
[----:B------:R-:W4:Y:S01]  /*3fd80*/  LDL.LU.64 R238, [R1+0x950] ;  /* 0x0009500001ee7983 */ /* 0x000f220000300a00 */
[----:B------:R-:W-:-:S03]  /*3fd90*/  PRMT R184, R185, 0x7632, R184 ;  /* 0x00007632b9b87816 */ /* 0x000fc600000000b8 */
[----:B------:R1:W-:Y:S04]  /*3fda0*/  STG.E.U16 desc[UR60][R226.64], R189 ;  /* 0x000000bde2007986 */ /* 0x0003e8000c10153c */
[----:B-1----:R-:W4:Y:S01]  /*3fdb0*/  LDL.LU.64 R226, [R1+0x948] ;  /* 0x0009480001e27983 */ /* 0x002f220000300a00 */
[----:B------:R-:W1:Y:S03]  /*3fdc0*/  LDC R189, c[0x0][0x278] ;  /* 0x00009e00ffbd7b82 */ /* 0x000e660000000800 */
[----:B--2---:R2:W-:Y:S04]  /*3fdd0*/  STG.E.U16 desc[UR60][R240.64], R185 ;  /* 0x000000b9f0007986 */ /* 0x0045e8000c10153c */
[----:B---3--:R3:W-:Y:S04]  /*3fde0*/  STG.E.U16 desc[UR60][R228.64], R184 ;  /* 0x000000b8e4007986 */ /* 0x0087e8000c10153c */
[----:B--2---:R-:W2:Y:S01]  /*3fdf0*/  LDL.LU.64 R240, [R1+0x940] ;  /* 0x0009400001f07983 */ /* 0x004ea20000300a00 */
[----:B------:R-:W-:-:S03]  /*3fe00*/  PRMT R185, R186, 0x7632, R185 ;  /* 0x00007632bab97816 */ /* 0x000fc600000000b9 */
[----:B---3--:R-:W3:Y:S01]  /*3fe10*/  LDL.LU.64 R228, [R1+0x938] ;  /* 0x0009380001e47983 */ /* 0x008ee20000300a00 */
[----:B------:R-:W-:-:S03]  /*3fe20*/  PRMT R184, R187, 0x7632, R184 ;  /* 0x00007632bbb87816 */ /* 0x000fc600000000b8 */
[----:B----4-:R4:W-:Y:S04]  /*3fe30*/  STG.E.U16 desc[UR60][R242.64], R186 ;  /* 0x000000baf2007986 */ /* 0x0109e8000c10153c */
[----:B------:R0:W-:Y:S04]  /*3fe40*/  STG.E.U16 desc[UR60][R220.64], R185 ;  /* 0x000000b9dc007986 */ /* 0x0001e8000c10153c */
[----:B------:R1:W-:Y:S04]  /*3fe50*/  STG.E.U16 desc[UR60][R230.64], R187 ;  /* 0x000000bbe6007986 */ /* 0x0003e8000c10153c */
[----:B----4-:R-:W4:Y:S04]  /*3fe60*/  LDL.LU.64 R242, [R1+0x930] ;  /* 0x0009300001f27983 */ /* 0x010f280000300a00 */
[----:B0-----:R-:W4:Y:S04]  /*3fe70*/  LDL.LU.64 R220, [R1+0x928] ;  /* 0x0009280001dc7983 */ /* 0x001f280000300a00 */
[----:B-1----:R-:W4:Y:S04]  /*3fe80*/  LDL.LU.64 R230, [R1+0x920] ;  /* 0x0009200001e67983 */ /* 0x002f280000300a00 */
[----:B------:R0:W-:Y:S04]  /*3fe90*/  STG.E.U16 desc[UR60][R222.64], R184 ;  /* 0x000000b8de007986 */ /* 0x0001e8000c10153c */
[----:B------:R1:W-:Y:S04]  /*3fea0*/  STG.E.U16 desc[UR60][R248.64], R180 ;  /* 0x000000b4f8007986 */ /* 0x0003e8000c10153c */
[----:B0-----:R-:W4:Y:S04]  /*3feb0*/  LDL.LU.64 R222, [R1+0x918] ;  /* 0x0009180001de7983 */ /* 0x001f280000300a00 */
[----:B-1----:R-:W4:Y:S01]  /*3fec0*/  LDL.LU.64 R248, [R1+0x910] ;  /* 0x0009100001f87983 */ /* 0x002f220000300a00 */
[----:B------:R-:W-:-:S05]  /*3fed0*/  PRMT R184, R180, 0x7632, R184 ;  /* 0x00007632b4b87816 */ /* 0x000fca00000000b8 */
[----:B------:R0:W-:Y:S01]  /*3fee0*/  STG.E.U16 desc[UR60][R232.64], R184 ;  /* 0x000000b8e8007986 */ /* 0x0001e2000c10153c */
[----:B------:R-:W-:-:S03]  /*3fef0*/  PRMT R180, R181, 0x7632, R180 ;  /* 0x00007632b5b47816 */ /* 0x000fc600000000b4 */
[----:B0-----:R-:W4:Y:S04]  /*3ff00*/  LDL.LU.64 R232, [R1+0x908] ;  /* 0x0009080001e87983 */ /* 0x001f280000300a00 */
[----:B------:R0:W-:Y:S04]  /*3ff10*/  STG.E.U16 desc[UR60][R234.64], R181 ;  /* 0x000000b5ea007986 */ /* 0x0001e8000c10153c */
[----:B0-----:R-:W4:Y:S01]  /*3ff20*/  LDL.LU.64 R234, [R1+0x900] ;  /* 0x0009000001ea7983 */ /* 0x001f220000300a00 */
[----:B------:R-:W-:-:S03]  /*3ff30*/  PRMT R181, R182, 0x7632, R181 ;  /* 0x00007632b6b57816 */ /* 0x000fc600000000b5 */
[----:B------:R0:W-:Y:S04]  /*3ff40*/  STG.E.U16 desc[UR60][R236.64], R180 ;  /* 0x000000b4ec007986 */ /* 0x0001e8000c10153c */
[----:B------:R1:W-:Y:S04]  /*3ff50*/  STG.E.U16 desc[UR60][R224.64], R182 ;  /* 0x000000b6e0007986 */ /* 0x0003e8000c10153c */
[----:B------:R1:W-:Y:S04]  /*3ff60*/  STG.E.U16 desc[UR60][R238.64], R181 ;  /* 0x000000b5ee007986 */ /* 0x0003e8000c10153c */
[----:B0-----:R-:W4:Y:S01]  /*3ff70*/  LDL.LU.64 R236, [R1+0x8f8] ;  /* 0x0008f80001ec7983 */ /* 0x001f220000300a00 */
[----:B------:R-:W-:-:S03]  /*3ff80*/  PRMT R180, R183, 0x7632, R180 ;  /* 0x00007632b7b47816 */ /* 0x000fc600000000b4 */
[----:B-1----:R-:W4:Y:S04]  /*3ff90*/  LDL.LU.64 R224, [R1+0x8f0] ;  /* 0x0008f00001e07983 */ /* 0x002f280000300a00 */
[----:B------:R-:W4:Y:S04]  /*3ffa0*/  LDL.LU.64 R238, [R1+0x8e8] ;  /* 0x0008e80001ee7983 */ /* 0x000f280000300a00 */
[----:B------:R0:W-:Y:S04]  /*3ffb0*/  STG.E.U16 desc[UR60][R226.64], R183 ;  /* 0x000000b7e2007986 */ /* 0x0001e8000c10153c */
[----:B0-----:R-:W4:Y:S04]  /*3ffc0*/  LDL.LU.64 R226, [R1+0x8e0] ;  /* 0x0008e00001e27983 */ /* 0x001f280000300a00 */
[----:B--2---:R0:W-:Y:S04]  /*3ffd0*/  STG.E.U16 desc[UR60][R240.64], R180 ;  /* 0x000000b4f0007986 */ /* 0x0041e8000c10153c */
[----:B---3--:R1:W-:Y:S04]  /*3ffe0*/  STG.E.U16 desc[UR60][R228.64], R176 ;  /* 0x000000b0e4007986 */ /* 0x0083e8000c10153c */
[----:B0-----:R-:W2:Y:S01]  /*3fff0*/  LDL.LU.64 R240, [R1+0x8d8] ;  /* 0x0008d80001f07983 */ /* 0x001ea20000300a00 */
[----:B------:R-:W-:-:S03]  /*40000*/  PRMT R180, R176, 0x7632, R180 ;  /* 0x00007632b0b47816 */ /* 0x000fc600000000b4 */
[----:B-1----:R-:W3:Y:S01]  /*40010*/  LDL.LU.64 R228, [R1+0x8d0] ;  /* 0x0008d00001e47983 */ /* 0x002ee20000300a00 */
[----:B------:R-:W-:-:S03]  /*40020*/  PRMT R176, R177, 0x7632, R176 ;  /* 0x00007632b1b07816 */ /* 0x000fc600000000b0 */
[----:B----4-:R0:W-:Y:S04]  /*40030*/  STG.E.U16 desc[UR60][R242.64], R180 ;  /* 0x000000b4f2007986 */ /* 0x0101e8000c10153c */
[----:B------:R1:W-:Y:S04]  /*40040*/  STG.E.U16 desc[UR60][R220.64], R177 ;  /* 0x000000b1dc007986 */ /* 0x0003e8000c10153c */
[----:B------:R4:W-:Y:S04]  /*40050*/  STG.E.U16 desc[UR60][R230.64], R176 ;  /* 0x000000b0e6007986 */ /* 0x0009e8000c10153c */
[----:B0-----:R-:W3:Y:S04]  /*40060*/  LDL.LU.64 R242, [R1+0x8c8] ;  /* 0x0008c80001f27983 */ /* 0x001ee80000300a00 */
[----:B-1----:R-:W3:Y:S01]  /*40070*/  LDL.LU.64 R220, [R1+0x8c0] ;  /* 0x0008c00001dc7983 */ /* 0x002ee20000300a00 */
[----:B------:R-:W-:-:S03]  /*40080*/  PRMT R177, R178, 0x7632, R177 ;  /* 0x00007632b2b17816 */ /* 0x000fc600000000b1 */
[----:B----4-:R-:W4:Y:S04]  /*40090*/  LDL.LU.64 R230, [R1+0x8b8] ;  /* 0x0008b80001e67983 */ /* 0x010f280000300a00 */
[----:B------:R0:W-:Y:S04]  /*400a0*/  STG.E.U16 desc[UR60][R222.64], R178 ;  /* 0x000000b2de007986 */ /* 0x0001e8000c10153c */
[----:B------:R1:W-:Y:S04]  /*400b0*/  STG.E.U16 desc[UR60][R248.64], R177 ;  /* 0x000000b1f8007986 */ /* 0x0003e8000c10153c */
[----:B0-----:R-:W4:Y:S04]  /*400c0*/  LDL.LU.64 R222, [R1+0x8b0] ;  /* 0x0008b00001de7983 */ /* 0x001f280000300a00 */
[----:B-1----:R-:W4:Y:S01]  /*400d0*/  LDL.LU.64 R248, [R1+0x8a8] ;  /* 0x0008a80001f87983 */ /* 0x002f220000300a00 */
[----:B------:R-:W-:-:S03]  /*400e0*/  PRMT R176, R179, 0x7632, R176 ;  /* 0x00007632b3b07816 */ /* 0x000fc600000000b0 */
[----:B------:R0:W-:Y:S04]  /*400f0*/  STG.E.U16 desc[UR60][R232.64], R179 ;  /* 0x000000b3e8007986 */ /* 0x0001e8000c10153c */
[----:B0-----:R-:W4:Y:S04]  /*40100*/  LDL.LU.64 R232, [R1+0x8a0] ;  /* 0x0008a00001e87983 */ /* 0x001f280000300a00 */
[----:B------:R0:W-:Y:S02]  /*40110*/  STG.E.U16 desc[UR60][R234.64], R176 ;  /* 0x000000b0ea007986 */ /* 0x0001e4000c10153c */
[----:B0-----:R-:W-:-:S02]  /*40120*/  PRMT R176, R172, 0x7632, R176 ;  /* 0x00007632acb07816 */ /* 0x001fc400000000b0 */
[----:B------:R-:W4:Y:S04]  /*40130*/  LDL.LU.64 R234, [R1+0x898] ;  /* 0x0008980001ea7983 */ /* 0x000f280000300a00 */
[----:B------:R0:W-:Y:S04]  /*40140*/  STG.E.U16 desc[UR60][R236.64], R172 ;  /* 0x000000acec007986 */ /* 0x0001e8000c10153c */
[----:B------:R1:W-:Y:S04]  /*40150*/  STG.E.U16 desc[UR60][R224.64], R176 ;  /* 0x000000b0e0007986 */ /* 0x0003e8000c10153c */
[----:B------:R1:W-:Y:S04]  /*40160*/  STG.E.U16 desc[UR60][R238.64], R173 ;  /* 0x000000adee007986 */ /* 0x0003e8000c10153c */
[----:B0-----:R-:W4:Y:S01]  /*40170*/  LDL.LU.64 R236, [R1+0x890] ;  /* 0x0008900001ec7983 */ /* 0x001f220000300a00 */
[----:B------:R-:W-:-:S03]  /*40180*/  PRMT R172, R173, 0x7632, R172 ;  /* 0x00007632adac7816 */ /* 0x000fc600000000ac */
[----:B-1----:R-:W4:Y:S04]  /*40190*/  LDL.LU.64 R224, [R1+0x888] ;  /* 0x0008880001e07983 */ /* 0x002f280000300a00 */
[----:B------:R-:W4:Y:S01]  /*401a0*/  LDL.LU.64 R238, [R1+0x880] ;  /* 0x0008800001ee7983 */ /* 0x000f220000300a00 */
[----:B------:R-:W-:-:S03]  /*401b0*/  PRMT R173, R174, 0x7632, R173 ;  /* 0x00007632aead7816 */ /* 0x000fc600000000ad */
[----:B------:R0:W-:Y:S04]  /*401c0*/  STG.E.U16 desc[UR60][R226.64], R172 ;  /* 0x000000ace2007986 */ /* 0x0001e8000c10153c */
[----:B0-----:R-:W4:Y:S01]  /*401d0*/  LDL.LU.64 R226, [R1+0x878] ;  /* 0x0008780001e27983 */ /* 0x001f220000300a00 */
[----:B------:R-:W-:-:S03]  /*401e0*/  PRMT R172, R175, 0x7632, R172 ;  /* 0x00007632afac7816 */ /* 0x000fc600000000ac */
[----:B--2---:R0:W-:Y:S04]  /*401f0*/  STG.E.U16 desc[UR60][R240.64], R174 ;  /* 0x000000aef0007986 */ /* 0x0041e8000c10153c */
[----:B---3--:R1:W-:Y:S04]  /*40200*/  STG.E.U16 desc[UR60][R228.64], R173 ;  /* 0x000000ade4007986 */ /* 0x0083e8000c10153c */
[----:B0-----:R-:W2:Y:S04]  /*40210*/  LDL.LU.64 R240, [R1+0x870] ;  /* 0x0008700001f07983 */ /* 0x001ea80000300a00 */
[----:B-1----:R-:W3:Y:S04]  /*40220*/  LDL.LU.64 R228, [R1+0x868] ;  /* 0x0008680001e47983 */ /* 0x002ee80000300a00 */
[----:B------:R0:W-:Y:S04]  /*40230*/  STG.E.U16 desc[UR60][R242.64], R175 ;  /* 0x000000aff2007986 */ /* 0x0001e8000c10153c */
[----:B------:R1:W-:Y:S04]  /*40240*/  STG.E.U16 desc[UR60][R220.64], R172 ;  /* 0x000000acdc007986 */ /* 0x0003e8000c10153c */
[----:B----4-:R4:W-:Y:S04]  /*40250*/  STG.E.U16 desc[UR60][R230.64], R168 ;  /* 0x000000a8e6007986 */ /* 0x0109e8000c10153c */
        /* <DEDUP_REMOVED lines=8> */
[----:B------:R-:W-:-:S05]  /*402e0*/  PRMT R168, R169, 0x7632, R168 ;  /* 0x00007632a9a87816 */ /* 0x000fca00000000a8 */
[----:B------:R0:W-:Y:S01]  /*402f0*/  STG.E.U16 desc[UR60][R232.64], R168 ;  /* 0x000000a8e8007986 */ /* 0x0001e2000c10153c */
[----:B------:R-:W-:-:S03]  /*40300*/  PRMT R169, R170, 0x7632, R169 ;  /* 0x00007632aaa97816 */ /* 0x000fc600000000a9 */
[----:B0-----:R-:W4:Y:S01]  /*40310*/  LDL.LU.64 R232, [R1+0x838] ;  /* 0x0008380001e87983 */ /* 0x001f220000300a00 */
[----:B------:R-:W-:-:S03]  /*40320*/  PRMT R168, R171, 0x7632, R168 ;  /* 0x00007632aba87816 */ /* 0x000fc600000000a8 */
[----:B------:R0:W-:Y:S04]  /*40330*/  STG.E.U16 desc[UR60][R234.64], R170 ;  /* 0x000000aaea007986 */ /* 0x0001e8000c10153c */
[----:B0-----:R-:W4:Y:S04]  /*40340*/  LDL.LU.64 R234, [R1+0x830] ;  /* 0x0008300001ea7983 */ /* 0x001f280000300a00 */
[----:B------:R0:W-:Y:S04]  /*40350*/  STG.E.U16 desc[UR60][R236.64], R169 ;  /* 0x000000a9ec007986 */ /* 0x0001e8000c10153c */
[----:B------:R1:W-:Y:S04]  /*40360*/  STG.E.U16 desc[UR60][R224.64], R171 ;  /* 0x000000abe0007986 */ /* 0x0003e8000c10153c */
[----:B------:R1:W-:Y:S04]  /*40370*/  STG.E.U16 desc[UR60][R238.64], R168 ;  /* 0x000000a8ee007986 */ /* 0x0003e8000c10153c */
[----:B0-----:R-:W4:Y:S04]  /*40380*/  LDL.LU.64 R236, [R1+0x828] ;  /* 0x0008280001ec7983 */ /* 0x001f280000300a00 */
[----:B-1----:R-:W4:Y:S01]  /*40390*/  LDL.LU.64 R224, [R1+0x820] ;  /* 0x0008200001e07983 */ /* 0x002f220000300a00 */
[----:B------:R-:W-:-:S03]  /*403a0*/  PRMT R168, R164, 0x7632, R168 ;  /* 0x00007632a4a87816 */ /* 0x000fc600000000a8 */
[----:B------:R-:W4:Y:S04]  /*403b0*/  LDL.LU.64 R238, [R1+0x818] ;  /* 0x0008180001ee7983 */ /* 0x000f280000300a00 */
[----:B------:R0:W-:Y:S04]  /*403c0*/  STG.E.U16 desc[UR60][R226.64], R164 ;  /* 0x000000a4e2007986 */ /* 0x0001e8000c10153c */
[----:B0-----:R-:W4:Y:S01]  /*403d0*/  LDL.LU.64 R226, [R1+0x810] ;  /* 0x0008100001e27983 */ /* 0x001f220000300a00 */
[----:B------:R-:W-:-:S03]  /*403e0*/  PRMT R164, R165, 0x7632, R164 ;  /* 0x00007632a5a47816 */ /* 0x000fc600000000a4 */
[----:B--2---:R0:W-:Y:S04]  /*403f0*/  STG.E.U16 desc[UR60][R240.64], R168 ;  /* 0x000000a8f0007986 */ /* 0x0041e8000c10153c */
[----:B---3--:R1:W-:Y:S04]  /*40400*/  STG.E.U16 desc[UR60][R228.64], R165 ;  /* 0x000000a5e4007986 */ /* 0x0083e8000c10153c */
[----:B0-----:R-:W2:Y:S04]  /*40410*/  LDL.LU.64 R240, [R1+0x808] ;  /* 0x0008080001f07983 */ /* 0x001ea80000300a00 */
[----:B-1----:R-:W3:Y:S01]  /*40420*/  LDL.LU.64 R228, [R1+0x800] ;  /* 0x0008000001e47983 */ /* 0x002ee20000300a00 */
[----:B------:R-:W-:-:S03]  /*40430*/  PRMT R165, R166, 0x7632, R165 ;  /* 0x00007632a6a57816 */ /* 0x000fc600000000a5 */
[----:B------:R0:W-:Y:S04]  /*40440*/  STG.E.U16 desc[UR60][R242.64], R164 ;  /* 0x000000a4f2007986 */ /* 0x0001e8000c10153c */
[----:B------:R-:W-:Y:S04]  /*40450*/  STG.E.U16 desc[UR60][R220.64], R166 ;  /* 0x000000a6dc007986 */ /* 0x000fe8000c10153c */
[----:B----4-:R1:W-:Y:S04]  /*40460*/  STG.E.U16 desc[UR60][R230.64], R165 ;  /* 0x000000a5e6007986 */ /* 0x0103e8000c10153c */
[----:B0-----:R-:W4:Y:S01]  /*40470*/  LDL.LU.64 R242, [R1+0x7f8] ;  /* 0x0007f80001f27983 */ /* 0x001f220000300a00 */
[----:B------:R-:W-:-:S03]  /*40480*/  PRMT R164, R167, 0x7632, R164 ;  /* 0x00007632a7a47816 */ /* 0x000fc600000000a4 */
[----:B------:R-:W4:Y:S04]  /*40490*/  LDL.LU.64 R218, [R1+0x7f0] ;  /* 0x0007f00001da7983 */ /* 0x000f280000300a00 */
[----:B-1----:R-:W4:Y:S04]  /*404a0*/  LDL.LU.64 R230, [R1+0x7e8] ;  /* 0x0007e80001e67983 */ /* 0x002f280000300a00 */
[----:B------:R0:W-:Y:S04]  /*404b0*/  STG.E.U16 desc[UR60][R222.64], R167 ;  /* 0x000000a7de007986 */ /* 0x0001e8000c10153c */
[----:B------:R1:W-:Y:S04]  /*404c0*/  STG.E.U16 desc[UR60][R248.64], R164 ;  /* 0x000000a4f8007986 */ /* 0x0003e8000c10153c */
[----:B0-----:R-:W4:Y:S04]  /*404d0*/  LDL.LU.64 R222, [R1+0x7e0] ;  /* 0x0007e00001de7983 */ /* 0x001f280000300a00 */
[----:B-1----:R-:W4:Y:S01]  /*404e0*/  LDL.LU.64 R248, [R1+0x7d8] ;  /* 0x0007d80001f87983 */ /* 0x002f220000300a00 */
[----:B------:R-:W-:-:S03]  /*404f0*/  PRMT R164, R160, 0x7632, R164 ;  /* 0x00007632a0a47816 */ /* 0x000fc600000000a4 */
[----:B------:R0:W-:Y:S04]  /*40500*/  STG.E.U16 desc[UR60][R232.64], R160 ;  /* 0x000000a0e8007986 */ /* 0x0001e8000c10153c */
[----:B0-----:R-:W4:Y:S01]  /*40510*/  LDL.LU.64 R232, [R1+0x7d0] ;  /* 0x0007d00001e87983 */ /* 0x001f220000300a00 */
[----:B------:R-:W-:-:S03]  /*40520*/  PRMT R160, R161, 0x7632, R160 ;  /* 0x00007632a1a07816 */ /* 0x000fc600000000a0 */
[----:B------:R0:W-:Y:S04]  /*40530*/  STG.E.U16 desc[UR60][R234.64], R164 ;  /* 0x000000a4ea007986 */ /* 0x0001e8000c10153c */
[----:B0-----:R-:W4:Y:S04]  /*40540*/  LDL.LU.64 R234, [R1+0x7c8] ;  /* 0x0007c80001ea7983 */ /* 0x001f280000300a00 */
[----:B------:R0:W-:Y:S04]  /*40550*/  STG.E.U16 desc[UR60][R236.64], R161 ;  /* 0x000000a1ec007986 */ /* 0x0001e8000c10153c */
[----:B------:R1:W-:Y:S04]  /*40560*/  STG.E.U16 desc[UR60][R224.64], R160 ;  /* 0x000000a0e0007986 */ /* 0x0003e8000c10153c */
[----:B0-----:R-:W4:Y:S01]  /*40570*/  LDL.LU.64 R236, [R1+0x7c0] ;  /* 0x0007c00001ec7983 */ /* 0x001f220000300a00 */
[----:B------:R-:W-:-:S02]  /*40580*/  PRMT R161, R162, 0x7632, R161 ;  /* 0x00007632a2a17816 */ /* 0x000fc400000000a1 */
[----:B-1----:R-:W-:Y:S01]  /*40590*/  PRMT R160, R163, 0x7632, R160 ;  /* 0x00007632a3a07816 */ /* 0x002fe200000000a0 */
[----:B------:R-:W4:Y:S04]  /*405a0*/  LDL.LU.64 R220, [R1+0x7b8] ;  /* 0x0007b80001dc7983 */ /* 0x000f280000300a00 */
[----:B------:R0:W-:Y:S04]  /*405b0*/  STG.E.U16 desc[UR60][R238.64], R162 ;  /* 0x000000a2ee007986 */ /* 0x0001e8000c10153c */
[----:B------:R-:W-:Y:S04]  /*405c0*/  STG.E.U16 desc[UR60][R226.64], R161 ;  /* 0x000000a1e2007986 */ /* 0x000fe8000c10153c */
[----:B0-----:R-:W4:Y:S04]  /*405d0*/  LDL.LU.64 R238, [R1+0x7b0] ;  /* 0x0007b00001ee7983 */ /* 0x001f280000300a00 */
[----:B------:R-:W4:Y:S04]  /*405e0*/  LDL.LU.64 R224, [R1+0x7a8] ;  /* 0x0007a80001e07983 */ /* 0x000f280000300a00 */
[----:B--2---:R0:W-:Y:S04]  /*405f0*/  STG.E.U16 desc[UR60][R240.64], R163 ;  /* 0x000000a3f0007986 */ /* 0x0041e8000c10153c */
[----:B---3--:R1:W-:Y:S04]  /*40600*/  STG.E.U16 desc[UR60][R228.64], R160 ;  /* 0x000000a0e4007986 */ /* 0x0083e8000c10153c */
[----:B0-----:R-:W2:Y:S01]  /*40610*/  LDL.LU.64 R240, [R1+0x7a0] ;  /* 0x0007a00001f07983 */ /* 0x001ea20000300a00 */
[----:B-1----:R-:W-:-:S03]  /*40620*/  PRMT R160, R156, 0x7632, R160 ;  /* 0x000076329ca07816 */ /* 0x002fc600000000a0 */
[----:B------:R-:W3:Y:S04]  /*40630*/  LDL.LU.64 R226, [R1+0x798] ;  /* 0x0007980001e27983 */ /* 0x000ee80000300a00 */
[----:B------:R-:W3:Y:S04]  /*40640*/  LDL.LU.64 R228, [R1+0x790] ;  /* 0x0007900001e47983 */ /* 0x000ee80000300a00 */
[----:B----4-:R0:W-:Y:S04]  /*40650*/  STG.E.U16 desc[UR60][R242.64], R156 ;  /* 0x0000009cf2007986 */ /* 0x0101e8000c10153c */
[----:B------:R-:W-:Y:S04]  /*40660*/  STG.E.U16 desc[UR60][R218.64], R160 ;  /* 0x000000a0da007986 */ /* 0x000fe8000c10153c */
[----:B------:R1:W-:Y:S04]  /*40670*/  STG.E.U16 desc[UR60][R230.64], R157 ;  /* 0x0000009de6007986 */ /* 0x0003e8000c10153c */
[----:B0-----:R-:W4:Y:S01]  /*40680*/  LDL.LU.64 R242, [R1+0x788] ;  /* 0x0007880001f27983 */ /* 0x001f220000300a00 */
[----:B------:R-:W-:-:S03]  /*40690*/  PRMT R156, R157, 0x7632, R156 ;  /* 0x000076329d9c7816 */ /* 0x000fc6000000009c */
        /* <DEDUP_REMOVED lines=10> */
[----:B0-----:R-:W4:Y:S04]  /*40740*/  LDL.LU.64 R234, [R1+0x760] ;  /* 0x0007600001ea7983 */ /* 0x001f280000300a00 */
[----:B------:R0:W-:Y:S04]  /*40750*/  STG.E.U16 desc[UR60][R236.64], R156 ;  /* 0x0000009cec007986 */ /* 0x0001e8000c10153c */
[----:B------:R1:W-:Y:S01]  /*40760*/  STG.E.U16 desc[UR60][R220.64], R152 ;  /* 0x00000098dc007986 */ /* 0x0003e2000c10153c */
[----:B0-----:R-:W-:-:S03]  /*40770*/  PRMT R156, R152, 0x7632, R156 ;  /* 0x00007632989c7816 */ /* 0x001fc6000000009c */
[----:B------:R-:W4:Y:S01]  /*40780*/  LDL.LU.64 R236, [R1+0x758] ;  /* 0x0007580001ec7983 */ /* 0x000f220000300a00 */
[----:B-1----:R-:W-:-:S03]  /*40790*/  PRMT R152, R153, 0x7632, R152 ;  /* 0x0000763299987816 */ /* 0x002fc60000000098 */
[----:B------:R-:W4:Y:S04]  /*407a0*/  LDL.LU.64 R220, [R1+0x750] ;  /* 0x0007500001dc7983 */ /* 0x000f280000300a00 */
[----:B------:R0:W-:Y:S04]  /*407b0*/  STG.E.U16 desc[UR60][R238.64], R156 ;  /* 0x0000009cee007986 */ /* 0x0001e8000c10153c */
[----:B------:R1:W-:Y:S04]  /*407c0*/  STG.E.U16 desc[UR60][R224.64], R153 ;  /* 0x00000099e0007986 */ /* 0x0003e8000c10153c */
[----:B0-----:R-:W4:Y:S04]  /*407d0*/  LDL.LU.64 R238, [R1+0x748] ;  /* 0x0007480001ee7983 */ /* 0x001f280000300a00 */
[----:B-1----:R-:W4:Y:S01]  /*407e0*/  LDL.LU.64 R224, [R1+0x740] ;  /* 0x0007400001e07983 */ /* 0x002f220000300a00 */
[----:B------:R-:W-:-:S03]  /*407f0*/  PRMT R153, R154, 0x7632, R153 ;  /* 0x000076329a997816 */ /* 0x000fc60000000099 */
[----:B--2---:R0:W-:Y:S04]  /*40800*/  STG.E.U16 desc[UR60][R240.64], R152 ;  /* 0x00000098f0007986 */ /* 0x0041e8000c10153c */
[----:B---3--:R-:W-:Y:S04]  /*40810*/  STG.E.U16 desc[UR60][R226.64], R154 ;  /* 0x0000009ae2007986 */ /* 0x008fe8000c10153c */
[----:B------:R1:W-:Y:S01]  /*40820*/  STG.E.U16 desc[UR60][R228.64], R153 ;  /* 0x00000099e4007986 */ /* 0x0003e2000c10153c */
[----:B0-----:R-:W-:-:S03]  /*40830*/  PRMT R152, R155, 0x7632, R152 ;  /* 0x000076329b987816 */ /* 0x001fc60000000098 */
[----:B------:R-:W2:Y:S04]  /*40840*/  LDL.LU.64 R240, [R1+0x738] ;  /* 0x0007380001f07983 */ /* 0x000ea80000300a00 */
[----:B-1----:R-:W3:Y:S04]  /*40850*/  LDL.LU.64 R228, [R1+0x730] ;  /* 0x0007300001e47983 */ /* 0x002ee80000300a00 */
[----:B------:R-:W3:Y:S04]  /*40860*/  LDL.LU.64 R226, [R1+0x728] ;  /* 0x0007280001e27983 */ /* 0x000ee80000300a00 */
[----:B----4-:R0:W-:Y:S04]  /*40870*/  STG.E.U16 desc[UR60][R242.64], R155 ;  /* 0x0000009bf2007986 */ /* 0x0101e8000c10153c */
[----:B------:R1:W-:Y:S04]  /*40880*/  STG.E.U16 desc[UR60][R230.64], R152 ;  /* 0x00000098e6007986 */ /* 0x0003e8000c10153c */
[----:B0-----:R-:W4:Y:S01]  /*40890*/  LDL.LU.64 R242, [R1+0x720] ;  /* 0x0007200001f27983 */ /* 0x001f220000300a00 */
[----:B-1----:R-:W-:-:S03]  /*408a0*/  PRMT R152, R148, 0x7632, R152 ;  /* 0x0000763294987816 */ /* 0x002fc60000000098 */
[----:B------:R-:W4:Y:S04]  /*408b0*/  LDL.LU.64 R230, [R1+0x718] ;  /* 0x0007180001e67983 */ /* 0x000f280000300a00 */
[----:B------:R-:W-:Y:S04]  /*408c0*/  STG.E.U16 desc[UR60][R222.64], R148 ;  /* 0x00000094de007986 */ /* 0x000fe8000c10153c */
[----:B------:R-:W4:Y:S04]  /*408d0*/  LDL.LU.64 R218, [R1+0x710] ;  /* 0x0007100001da7983 */ /* 0x000f280000300a00 */
[----:B------:R0:W-:Y:S04]  /*408e0*/  STG.E.U16 desc[UR60][R248.64], R152 ;  /* 0x00000098f8007986 */ /* 0x0001e8000c10153c */
[----:B0-----:R-:W4:Y:S01]  /*408f0*/  LDL.LU.64 R248, [R1+0x708] ;  /* 0x0007080001f87983 */ /* 0x001f220000300a00 */
[----:B------:R-:W-:-:S03]  /*40900*/  PRMT R148, R149, 0x7632, R148 ;  /* 0x0000763295947816 */ /* 0x000fc60000000094 */
[----:B------:R0:W-:Y:S04]  /*40910*/  STG.E.U16 desc[UR60][R232.64], R149 ;  /* 0x00000095e8007986 */ /* 0x0001e8000c10153c */
[----:B0-----:R-:W4:Y:S04]  /*40920*/  LDL.LU.64 R232, [R1+0x700] ;  /* 0x0007000001e87983 */ /* 0x001f280000300a00 */
[----:B------:R-:W4:Y:S04]  /*40930*/  LDL.LU.64 R222, [R1+0x6f8] ;  /* 0x0006f80001de7983 */ /* 0x000f280000300a00 */
[----:B------:R0:W-:Y:S01]  /*40940*/  STG.E.U16 desc[UR60][R234.64], R148 ;  /* 0x00000094ea007986 */ /* 0x0001e2000c10153c */
[----:B------:R-:W-:-:S03]  /*40950*/  PRMT R149, R150, 0x7632, R149 ;  /* 0x0000763296957816 */ /* 0x000fc60000000095 */
[----:B0-----:R-:W4:Y:S01]  /*40960*/  LDL.LU.64 R234, [R1+0x6f0] ;  /* 0x0006f00001ea7983 */ /* 0x001f220000300a00 */
[----:B------:R-:W-:-:S03]  /*40970*/  PRMT R148, R151, 0x7632, R148 ;  /* 0x0000763297947816 */ /* 0x000fc60000000094 */
[----:B------:R0:W-:Y:S04]  /*40980*/  STG.E.U16 desc[UR60][R236.64], R150 ;  /* 0x00000096ec007986 */ /* 0x0001e8000c10153c */
[----:B------:R-:W-:Y:S04]  /*40990*/  STG.E.U16 desc[UR60][R220.64], R149 ;  /* 0x00000095dc007986 */ /* 0x000fe8000c10153c */
[----:B0-----:R-:W4:Y:S04]  /*409a0*/  LDL.LU.64 R236, [R1+0x6e8] ;  /* 0x0006e80001ec7983 */ /* 0x001f280000300a00 */
[----:B------:R0:W-:Y:S04]  /*409b0*/  STG.E.U16 desc[UR60][R238.64], R151 ;  /* 0x00000097ee007986 */ /* 0x0001e8000c10153c */
[----:B------:R1:W-:Y:S04]  /*409c0*/  STG.E.U16 desc[UR60][R224.64], R148 ;  /* 0x00000094e0007986 */ /* 0x0003e8000c10153c */
[----:B0-----:R-:W4:Y:S04]  /*409d0*/  LDL.LU.64 R238, [R1+0x6e0] ;  /* 0x0006e00001ee7983 */ /* 0x001f280000300a00 */
[----:B------:R-:W4:Y:S01]  /*409e0*/  LDL.LU.64 R220, [R1+0x6d8] ;  /* 0x0006d80001dc7983 */ /* 0x000f220000300a00 */
[----:B-1----:R-:W-:-:S03]  /*409f0*/  PRMT R148, R144, 0x7632, R148 ;  /* 0x0000763290947816 */ /* 0x002fc60000000094 */
[----:B------:R-:W4:Y:S04]  /*40a00*/  LDL.LU.64 R224, [R1+0x6d0] ;  /* 0x0006d00001e07983 */ /* 0x000f280000300a00 */
[----:B--2---:R0:W-:Y:S04]  /*40a10*/  STG.E.U16 desc[UR60][R240.64], R144 ;  /* 0x00000090f0007986 */ /* 0x0041e8000c10153c */
[----:B---3--:R1:W-:Y:S04]  /*40a20*/  STG.E.U16 desc[UR60][R228.64], R148 ;  /* 0x00000094e4007986 */ /* 0x0083e8000c10153c */
[----:B0-----:R-:W2:Y:S01]  /*40a30*/  LDL.LU.64 R240, [R1+0x6c8] ;  /* 0x0006c80001f07983 */ /* 0x001ea20000300a00 */
[----:B------:R-:W-:-:S03]  /*40a40*/  PRMT R144, R145, 0x7632, R144 ;  /* 0x0000763291907816 */ /* 0x000fc60000000090 */
[----:B------:R0:W-:Y:S04]  /*40a50*/  STG.E.U16 desc[UR60][R226.64], R145 ;  /* 0x00000091e2007986 */ /* 0x0001e8000c10153c */
[----:B-1----:R-:W3:Y:S04]  /*40a60*/  LDL.LU.64 R228, [R1+0x6c0] ;  /* 0x0006c00001e47983 */ /* 0x002ee80000300a00 */
[----:B----4-:R1:W-:Y:S01]  /*40a70*/  STG.E.U16 desc[UR60][R242.64], R144 ;  /* 0x00000090f2007986 */ /* 0x0103e2000c10153c */
[----:B0-----:R-:W-:-:S03]  /*40a80*/  PRMT R145, R146, 0x7632, R145 ;  /* 0x0000763292917816 */ /* 0x001fc60000000091 */
[----:B------:R0:W-:Y:S04]  /*40a90*/  STG.E.U16 desc[UR60][R230.64], R146 ;  /* 0x00000092e6007986 */ /* 0x0001e8000c10153c */
[----:B-1----:R-:W4:Y:S04]  /*40aa0*/  LDL.LU.64 R242, [R1+0x6b8] ;  /* 0x0006b80001f27983 */ /* 0x002f280000300a00 */
[----:B------:R-:W4:Y:S04]  /*40ab0*/  LDL.LU.64 R226, [R1+0x6b0] ;  /* 0x0006b00001e27983 */ /* 0x000f280000300a00 */
[----:B------:R-:W-:Y:S04]  /*40ac0*/  STG.E.U16 desc[UR60][R218.64], R145 ;  /* 0x00000091da007986 */ /* 0x000fe8000c10153c */
[----:B0-----:R-:W4:Y:S04]  /*40ad0*/  LDL.LU.64 R230, [R1+0x6a8] ;  /* 0x0006a80001e67983 */ /* 0x001f280000300a00 */
[----:B------:R0:W-:Y:S04]  /*40ae0*/  STG.E.U16 desc[UR60][R248.64], R147 ;  /* 0x00000093f8007986 */ /* 0x0001e8000c10153c */
[----:B0-----:R-:W4:Y:S01]  /*40af0*/  LDL.LU.64 R248, [R1+0x6a0] ;  /* 0x0006a00001f87983 */ /* 0x001f220000300a00 */
[----:B------:R-:W-:-:S05]  /*40b00*/  PRMT R144, R147, 0x7632, R144 ;  /* 0x0000763293907816 */ /* 0x000fca0000000090 */
[----:B------:R0:W-:Y:S04]  /*40b10*/  STG.E.U16 desc[UR60][R232.64], R144 ;  /* 0x00000090e8007986 */ /* 0x0001e8000c10153c */
[----:B------:R1:W-:Y:S01]  /*40b20*/  STG.E.U16 desc[UR60][R222.64], R140 ;  /* 0x0000008cde007986 */ /* 0x0003e2000c10153c */
[----:B0-----:R-:W-:-:S03]  /*40b30*/  PRMT R144, R140, 0x7632, R144 ;  /* 0x000076328c907816 */ /* 0x001fc60000000090 */
[----:B------:R-:W4:Y:S04]  /*40b40*/  LDL.LU.64 R232, [R1+0x698] ;  /* 0x0006980001e87983 */ /* 0x000f280000300a00 */
[----:B------:R0:W-:Y:S01]  /*40b50*/  STG.E.U16 desc[UR60][R234.64], R144 ;  /* 0x00000090ea007986 */ /* 0x0001e2000c10153c */
[----:B-1----:R-:W-:-:S03]  /*40b60*/  PRMT R140, R141, 0x7632, R140 ;  /* 0x000076328d8c7816 */ /* 0x002fc6000000008c */
[----:B0-----:R-:W4:Y:S04]  /*40b70*/  LDL.LU.64 R234, [R1+0x690] ;  /* 0x0006900001ea7983 */ /* 0x001f280000300a00 */
[----:B------:R-:W4:Y:S04]  /*40b80*/  LDL.LU.64 R222, [R1+0x688] ;  /* 0x0006880001de7983 */ /* 0x000f280000300a00 */
[----:B------:R0:W-:Y:S04]  /*40b90*/  STG.E.U16 desc[UR60][R236.64], R141 ;  /* 0x0000008dec007986 */ /* 0x0001e8000c10153c */
[----:B0-----:R-:W4:Y:S01]  /*40ba0*/  LDL.LU.64 R236, [R1+0x680] ;  /* 0x0006800001ec7983 */ /* 0x001f220000300a00 */
[----:B------:R-:W-:-:S03]  /*40bb0*/  PRMT R141, R142, 0x7632, R141 ;  /* 0x000076328e8d7816 */ /* 0x000fc6000000008d */
[----:B------:R0:W-:Y:S04]  /*40bc0*/  STG.E.U16 desc[UR60][R238.64], R140 ;  /* 0x0000008cee007986 */ /* 0x0001e8000c10153c */
[----:B------:R-:W-:Y:S04]  /*40bd0*/  STG.E.U16 desc[UR60][R220.64], R142 ;  /* 0x0000008edc007986 */ /* 0x000fe8000c10153c */
[----:B------:R-:W-:Y:S04]  /*40be0*/  STG.E.U16 desc[UR60][R224.64], R141 ;  /* 0x0000008de0007986 */ /* 0x000fe8000c10153c */
[----:B0-----:R-:W4:Y:S01]  /*40bf0*/  LDL.LU.64 R238, [R1+0x678] ;  /* 0x0006780001ee7983 */ /* 0x001f220000300a00 */
[----:B------:R-:W-:-:S03]  /*40c00*/  PRMT R140, R143, 0x7632, R140 ;  /* 0x000076328f8c7816 */ /* 0x000fc6000000008c */
[----:B------:R-:W4:Y:S04]  /*40c10*/  LDL.LU.64 R216, [R1+0x670] ;  /* 0x0006700001d87983 */ /* 0x000f280000300a00 */
[----:B--2---:R0:W-:Y:S04]  /*40c20*/  STG.E.U16 desc[UR60][R240.64], R143 ;  /* 0x0000008ff0007986 */ /* 0x0041e8000c10153c */
[----:B---3--:R1:W-:Y:S04]  /*40c30*/  STG.E.U16 desc[UR60][R228.64], R140 ;  /* 0x0000008ce4007986 */ /* 0x0083e8000c10153c */
[----:B0-----:R-:W2:Y:S04]  /*40c40*/  LDL.LU.64 R240, [R1+0x668] ;  /* 0x0006680001f07983 */ /* 0x001ea80000300a00 */
[----:B------:R-:W3:Y:S04]  /*40c50*/  LDL.LU.64 R224, [R1+0x660] ;  /* 0x0006600001e07983 */ /* 0x000ee80000300a00 */
[----:B-1----:R-:W3:Y:S01]  /*40c60*/  LDL.LU.64 R228, [R1+0x658] ;  /* 0x0006580001e47983 */ /* 0x002ee20000300a00 */
[----:B------:R-:W-:-:S03]  /*40c70*/  PRMT R140, R136, 0x7632, R140 ;  /* 0x00007632888c7816 */ /* 0x000fc6000000008c */
[----:B----4-:R0:W-:Y:S04]  /*40c80*/  STG.E.U16 desc[UR60][R242.64], R136 ;  /* 0x00000088f2007986 */ /* 0x0101e8000c10153c */
[----:B------:R1:W-:Y:S04]  /*40c90*/  STG.E.U16 desc[UR60][R226.64], R140 ;  /* 0x0000008ce2007986 */ /* 0x0003e8000c10153c */
[----:B0-----:R-:W4:Y:S01]  /*40ca0*/  LDL.LU.64 R242, [R1+0x650] ;  /* 0x0006500001f27983 */ /* 0x001f220000300a00 */
[----:B------:R-:W-:-:S03]  /*40cb0*/  PRMT R136, R137, 0x7632, R136 ;  /* 0x0000763289887816 */ /* 0x000fc60000000088 */
[----:B------:R-:W-:Y:S04]  /*40cc0*/  STG.E.U16 desc[UR60][R230.64], R137 ;  /* 0x00000089e6007986 */ /* 0x000fe8000c10153c */
[----:B------:R-:W4:Y:S04]  /*40cd0*/  LDL.LU.64 R218, [R1+0x648] ;  /* 0x0006480001da7983 */ /* 0x000f280000300a00 */
[----:B-1----:R-:W4:Y:S04]  /*40ce0*/  LDL.LU.64 R226, [R1+0x640] ;  /* 0x0006400001e27983 */ /* 0x002f280000300a00 */
[----:B------:R0:W-:Y:S04]  /*40cf0*/  STG.E.U16 desc[UR60][R248.64], R136 ;  /* 0x00000088f8007986 */ /* 0x0001e8000c10153c */
[----:B0-----:R-:W4:Y:S01]  /*40d00*/  LDL.LU.64 R248, [R1+0x638] ;  /* 0x0006380001f87983 */ /* 0x001f220000300a00 */
[----:B------:R-:W-:-:S03]  /*40d10*/  PRMT R137, R138, 0x7632, R137 ;  /* 0x000076328a897816 */ /* 0x000fc60000000089 */
[----:B------:R-:W4:Y:S01]  /*40d20*/  LDL.LU.64 R230, [R1+0x630] ;  /* 0x0006300001e67983 */ /* 0x000f220000300a00 */
[----:B------:R-:W-:-:S03]  /*40d30*/  PRMT R136, R139, 0x7632, R136 ;  /* 0x000076328b887816 */ /* 0x000fc60000000088 */
[----:B------:R0:W-:Y:S04]  /*40d40*/  STG.E.U16 desc[UR60][R232.64], R138 ;  /* 0x0000008ae8007986 */ /* 0x0001e8000c10153c */
[----:B0-----:R-:W4:Y:S04]  /*40d50*/  LDL.LU.64 R232, [R1+0x628] ;  /* 0x0006280001e87983 */ /* 0x001f280000300a00 */
[----:B------:R0:W-:Y:S04]  /*40d60*/  STG.E.U16 desc[UR60][R234.64], R137 ;  /* 0x00000089ea007986 */ /* 0x0001e8000c10153c */
[----:B------:R-:W-:Y:S04]  /*40d70*/  STG.E.U16 desc[UR60][R222.64], R139 ;  /* 0x0000008bde007986 */ /* 0x000fe8000c10153c */
[----:B0-----:R-:W4:Y:S04]  /*40d80*/  LDL.LU.64 R234, [R1+0x620] ;  /* 0x0006200001ea7983 */ /* 0x001f280000300a00 */
[----:B------:R0:W-:Y:S02]  /*40d90*/  STG.E.U16 desc[UR60][R236.64], R136 ;  /* 0x00000088ec007986 */ /* 0x0001e4000c10153c */
[----:B0-----:R-:W-:-:S02]  /*40da0*/  PRMT R136, R132, 0x7632, R136 ;  /* 0x0000763284887816 */ /* 0x001fc40000000088 */
[----:B------:R-:W4:Y:S04]  /*40db0*/  LDL.LU.64 R236, [R1+0x618] ;  /* 0x0006180001ec7983 */ /* 0x000f280000300a00 */
[----:B------:R-:W4:Y:S04]  /*40dc0*/  LDL.LU.64 R220, [R1+0x610] ;  /* 0x0006100001dc7983 */ /* 0x000f280000300a00 */
[----:B------:R0:W-:Y:S04]  /*40dd0*/  STG.E.U16 desc[UR60][R238.64], R132 ;  /* 0x00000084ee007986 */ /* 0x0001e8000c10153c */
[----:B------:R-:W4:Y:S04]  /*40de0*/  LDL.LU.64 R222, [R1+0x5f8] ;  /* 0x0005f80001de7983 */ /* 0x000f280000300a00 */
[----:B------:R-:W-:Y:S01]  /*40df0*/  STG.E.U16 desc[UR60][R216.64], R136 ;  /* 0x00000088d8007986 */ /* 0x000fe2000c10153c */
[----:B0-----:R-:W-:-:S03]  /*40e00*/  PRMT R132, R133, 0x7632, R132 ;  /* 0x0000763285847816 */ /* 0x001fc60000000084 */
[----:B------:R-:W4:Y:S04]  /*40e10*/  LDL.LU.64 R238, [R1+0x5f0] ;  /* 0x0005f00001ee7983 */ /* 0x000f280000300a00 */
[----:B--2---:R0:W-:Y:S04]  /*40e20*/  STG.E.U16 desc[UR60][R240.64], R133 ;  /* 0x00000085f0007986 */ /* 0x0041e8000c10153c */
[----:B---3--:R1:W-:Y:S04]  /*40e30*/  STG.E.U16 desc[UR60][R224.64], R132 ;  /* 0x00000084e0007986 */ /* 0x0083e8000c10153c */
[----:B------:R2:W-:Y:S04]  /*40e40*/  STG.E.U16 desc[UR60][R228.64], R134 ;  /* 0x00000086e4007986 */ /* 0x0005e8000c10153c */
[----:B0-----:R-:W3:Y:S01]  /*40e50*/  LDL.LU.64 R240, [R1+0x5e8] ;  /* 0x0005e80001f07983 */ /* 0x001ee20000300a00 */
[----:B------:R-:W-:-:S02]  /*40e60*/  PRMT R133, R134, 0x7632, R133 ;  /* 0x0000763286857816 */ /* 0x000fc40000000085 */
[----:B-1----:R-:W-:Y:S01]  /*40e70*/  PRMT R132, R135, 0x7632, R132 ;  /* 0x0000763287847816 */ /* 0x002fe20000000084 */
[----:B--2---:R-:W2:Y:S04]  /*40e80*/  LDL.LU.64 R228, [R1+0x5e0] ;  /* 0x0005e00001e47983 */ /* 0x004ea80000300a00 */
[----:B------:R-:W2:Y:S04]  /*40e90*/  LDL.LU.64 R224, [R1+0x5d8] ;  /* 0x0005d80001e07983 */ /* 0x000ea80000300a00 */
[----:B----4-:R0:W-:Y:S04]  /*40ea0*/  STG.E.U16 desc[UR60][R242.64], R133 ;  /* 0x00000085f2007986 */ /* 0x0101e8000c10153c */
[----:B------:R-:W-:Y:S04]  /*40eb0*/  STG.E.U16 desc[UR60][R218.64], R135 ;  /* 0x00000087da007986 */ /* 0x000fe8000c10153c */
[----:B0-----:R-:W4:Y:S04]  /*40ec0*/  LDL.LU.64 R242, [R1+0x5d0] ;  /* 0x0005d00001f27983 */ /* 0x001f280000300a00 */
[----:B------:R0:W-:Y:S04]  /*40ed0*/  STG.E.U16 desc[UR60][R226.64], R132 ;  /* 0x00000084e2007986 */ /* 0x0001e8000c10153c */
[----:B0-----:R-:W4:Y:S04]  /*40ee0*/  LDL.LU.64 R226, [R1+0x9e0] ;  /* 0x0009e00001e27983 */ /* 0x001f280000300a00 */
[----:B------:R0:W-:Y:S04]  /*40ef0*/  STG.E.U16 desc[UR60][R248.64], R128 ;  /* 0x00000080f8007986 */ /* 0x0001e8000c10153c */
[----:B0-----:R-:W4:Y:S01]  /*40f00*/  LDL.LU.64 R248, [R1+0x9d8] ;  /* 0x0009d80001f87983 */ /* 0x001f220000300a00 */
[----:B------:R-:W-:-:S02]  /*40f10*/  PRMT R132, R128, 0x7632, R132 ;  /* 0x0000763280847816 */ /* 0x000fc40000000084 */
[----:B------:R-:W-:-:S03]  /*40f20*/  PRMT R128, R129, 0x7632, R128 ;  /* 0x0000763281807816 */ /* 0x000fc60000000080 */
[----:B------:R0:W-:Y:S04]  /*40f30*/  STG.E.U16 desc[UR60][R230.64], R132 ;  /* 0x00000084e6007986 */ /* 0x0001e8000c10153c */
[----:B------:R1:W-:Y:S04]  /*40f40*/  STG.E.U16 desc[UR60][R232.64], R129 ;  /* 0x00000081e8007986 */ /* 0x0003e8000c10153c */
[----:B0-----:R-:W4:Y:S01]  /*40f50*/  LDL.LU.64 R230, [R1+0x9f8] ;  /* 0x0009f80001e67983 */ /* 0x001f220000300a00 */
[----:B------:R-:W0:Y:S03]  /*40f60*/  LDC R132, c[0x0][0x278] ;  /* 0x00009e00ff847b82 */ /* 0x000e260000000800 */
[----:B-1----:R-:W4:Y:S04]  /*40f70*/  LDL.LU.64 R232, [R1+0x9f0] ;  /* 0x0009f00001e87983 */ /* 0x002f280000300a00 */
[----:B------:R1:W-:Y:S01]  /*40f80*/  STG.E.U16 desc[UR60][R234.64], R128 ;  /* 0x00000080ea007986 */ /* 0x0003e2000c10153c */
[----:B------:R-:W-:-:S03]  /*40f90*/  PRMT R129, R130, 0x7632, R129 ;  /* 0x0000763282817816 */ /* 0x000fc60000000081 */
[----:B-1----:R-:W4:Y:S01]  /*40fa0*/  LDL.LU.64 R234, [R1+0xa08] ;  /* 0x000a080001ea7983 */ /* 0x002f220000300a00 */
[----:B------:R-:W-:-:S03]  /*40fb0*/  PRMT R128, R131, 0x7632, R128 ;  /* 0x0000763283807816 */ /* 0x000fc60000000080 */
[----:B------:R1:W-:Y:S04]  /*40fc0*/  STG.E.U16 desc[UR60][R236.64], R130 ;  /* 0x00000082ec007986 */ /* 0x0003e8000c10153c */
[----:B------:R0:W-:Y:S04]  /*40fd0*/  STG.E.U16 desc[UR60][R220.64], R129 ;  /* 0x00000081dc007986 */ /* 0x0001e8000c10153c */
[----:B------:R0:W-:Y:S01]  /*40fe0*/  STG.E.U16 desc[UR60][R222.64], R131 ;  /* 0x00000083de007986 */ /* 0x0001e2000c10153c */
[----:B-1----:R-:W1:Y:S03]  /*40ff0*/  LDC R130, c[0x0][0x278] ;  /* 0x00009e00ff827b82 */ /* 0x002e660000000800 */
[----:B------:R-:W4:Y:S04]  /*41000*/  LDL.LU.64 R236, [R1+0xa00] ;  /* 0x000a000001ec7983 */ /* 0x000f280000300a00 */
[----:B------:R0:W-:Y:S02]  /*41010*/  STG.E.U16 desc[UR60][R238.64], R128 ;  /* 0x00000080ee007986 */ /* 0x0001e4000c10153c */
[----:B0-----:R-:W0:Y:S08]  /*41020*/  LDC R129, c[0x0][0x278] ;  /* 0x00009e00ff817b82 */ /* 0x001e300000000800 */
[----:B------:R-:W0:Y:S01]  /*41030*/  LDC R131, c[0x0][0x278] ;  /* 0x00009e00ff837b82 */ /* 0x000e220000000800 */
[----:B------:R-:W-:Y:S01]  /*41040*/  PRMT R128, R124, 0x7632, R128 ;  /* 0x000076327c807816 */ /* 0x000fe20000000080 */
[----:B------:R-:W4:Y:S04]  /*41050*/  LDL.LU.64 R238, [R1+0xa28] ;  /* 0x000a280001ee7983 */ /* 0x000f280000300a00 */
[----:B---3--:R3:W-:Y:S04]  /*41060*/  STG.E.U16 desc[UR60][R240.64], R124 ;  /* 0x0000007cf0007986 */ /* 0x0087e8000c10153c */
[----:B--2---:R2:W-:Y:S01]  /*41070*/  STG.E.U16 desc[UR60][R228.64], R128 ;  /* 0x00000080e4007986 */ /* 0x0045e2000c10153c */
[----:B---3--:R-:W-:-:S03]  /*41080*/  PRMT R124, R125, 0x7632, R124 ;  /* 0x000076327d7c7816 */ /* 0x008fc6000000007c */
[----:B------:R-:W3:Y:S04]  /*41090*/  LDL.LU.64 R240, [R1+0xa20] ;  /* 0x000a200001f07983 */ /* 0x000ee80000300a00 */
[----:B------:R1:W-:Y:S01]  /*410a0*/  STG.E.U16 desc[UR60][R224.64], R125 ;  /* 0x0000007de0007986 */ /* 0x0003e2000c10153c */
[----:B--2---:R-:W2:Y:S03]  /*410b0*/  LDC R128, c[0x0][0x278] ;  /* 0x00009e00ff807b82 */ /* 0x004ea60000000800 */
[----:B------:R-:W3:Y:S04]  /*410c0*/  LDL.LU.64 R228, [R1+0xa18] ;  /* 0x000a180001e47983 */ /* 0x000ee80000300a00 */
[----:B----4-:R4:W-:Y:S01]  /*410d0*/  STG.E.U16 desc[UR60][R242.64], R124 ;  /* 0x0000007cf2007986 */ /* 0x0109e2000c10153c */
[----:B-1----:R-:W1:Y:S01]  /*410e0*/  LDC R125, c[0x0][0x278] ;  /* 0x00009e00ff7d7b82 */ /* 0x002e620000000800 */
[----:B----4-:R-:W-:-:S02]  /*410f0*/  PRMT R124, R126, 0x7632, R124 ;  /* 0x000076327e7c7816 */ /* 0x010fc4000000007c */
[----:B------:R-:W4:Y:S04]  /*41100*/  LDL.LU.64 R242, [R1+0xa30] ;  /* 0x000a300001f27983 */ /* 0x000f280000300a00 */
[----:B------:R0:W-:Y:S02]  /*41110*/  STG.E.U16 desc[UR60][R226.64], R126 ;  /* 0x0000007ee2007986 */ /* 0x0001e4000c10153c */
[----:B0-----:R-:W0:Y:S02]  /*41120*/  LDC R126, c[0x0][0x278] ;  /* 0x00009e00ff7e7b82 */ /* 0x001e240000000800 */
[----:B------:R2:W-:Y:S04]  /*41130*/  STG.E.U16 desc[UR60][R248.64], R124 ;  /* 0x0000007cf8007986 */ /* 0x0005e8000c10153c */
[----:B--2---:R-:W2:Y:S01]  /*41140*/  LDL.LU.64 R248, [R1+0xa48] ;  /* 0x000a480001f87983 */ /* 0x004ea20000300a00 */
[----:B------:R-:W-:-:S03]  /*41150*/  PRMT R124, R127, 0x7632, R124 ;  /* 0x000076327f7c7816 */ /* 0x000fc6000000007c */
[----:B------:R1:W-:Y:S04]  /*41160*/  STG.E.U16 desc[UR60][R230.64], R127 ;  /* 0x0000007fe6007986 */ /* 0x0003e8000c10153c */
[----:B------:R1:W-:Y:S02]  /*41170*/  STG.E.U16 desc[UR60][R232.64], R124 ;  /* 0x0000007ce8007986 */ /* 0x0003e4000c10153c */
[----:B-1----:R-:W4:Y:S02]  /*41180*/  LDC R127, c[0x0][0x278] ;  /* 0x00009e00ff7f7b82 */ /* 0x002f240000000800 */
[----:B------:R-:W0:Y:S04]  /*41190*/  LDL.LU.64 R230, [R1+0xa40] ;  /* 0x000a400001e67983 */ /* 0x000e280000300a00 */
[----:B------:R-:W2:Y:S01]  /*411a0*/  LDL.LU.64 R232, [R1+0xa58] ;  /* 0x000a580001e87983 */ /* 0x000ea20000300a00 */
[----:B------:R-:W-:-:S02]  /*411b0*/  LEA R234, R130, R188, 0x9 ;  /* 0x000000bc82ea7211 */ /* 0x000fc400078e48ff */
[----:B------:R-:W2:Y:S01]  /*411c0*/  LDC R130, c[0x0][0x278] ;  /* 0x00009e00ff827b82 */ /* 0x000ea20000000800 */
[----:B------:R-:W-:Y:S02]  /*411d0*/  PRMT R124, R120, 0x7632, R124 ;  /* 0x00007632787c7816 */ /* 0x000fe4000000007c */
[----:B------:R1:W-:Y:S04]  /*411e0*/  STG.E.U16 desc[UR60][R234.64], R120 ;  /* 0x00000078ea007986 */ /* 0x0003e8000c10153c */
[----:B-1----:R-:W2:Y:S01]  /*411f0*/  LDL.LU.64 R234, [R1+0xa50] ;  /* 0x000a500001ea7983 */ /* 0x002ea20000300a00 */
[----:B------:R-:W-:Y:S01]  /*41200*/  PRMT R120, R121, 0x7632, R120 ;  /* 0x0000763279787816 */ /* 0x000fe20000000078 */
[--C-:B------:R-:W-:Y:S02]  /*41210*/  IMAD R236, R129, 0x202, R188.reuse ;  /* 0x0000020281ec7824 */ /* 0x100fe400078e02bc */
[----:B------:R-:W1:Y:S03]  /*41220*/  LDC R129, c[0x0][0x278] ;  /* 0x00009e00ff817b82 */ /* 0x000e660000000800 */
[----:B------:R1:W-:Y:S04]  /*41230*/  STG.E.U16 desc[UR60][R236.64], R124 ;  /* 0x0000007cec007986 */ /* 0x0003e8000c10153c */
[----:B-1----:R-:W2:Y:S01]  /*41240*/  LDL.LU.64 R236, [R1+0xa78] ;  /* 0x000a780001ec7983 */ /* 0x002ea20000300a00 */
[--C-:B------:R-:W-:Y:S01]  /*41250*/  IMAD R238, R128, 0x204, R188.reuse ;  /* 0x0000020480ee7824 */ /* 0x100fe200078e02bc */
[----:B------:R-:W1:Y:S04]  /*41260*/  LDC R124, c[0x0][0x278] ;  /* 0x00009e00ff7c7b82 */ /* 0x000e680000000800 */
[----:B------:R1:W-:Y:S04]  /*41270*/  STG.E.U16 desc[UR60][R238.64], R121 ;  /* 0x00000079ee007986 */ /* 0x0003e8000c10153c */
[----:B------:R-:W0:Y:S01]  /*41280*/  LDC R128, c[0x0][0x278] ;  /* 0x00009e00ff807b82 */ /* 0x000e220000000800 */
[----:B-1----:R-:W2:Y:S07]  /*41290*/  LDL.LU.64 R238, [R1+0xa70] ;  /* 0x000a700001ee7983 */ /* 0x002eae0000300a00 */
[----:B------:R-:W1:Y:S01]  /*412a0*/  LDC R121, c[0x0][0x278] ;  /* 0x00009e00ff797b82 */ /* 0x000e620000000800 */
[----:B---3--:R-:W-:-:S02]  /*412b0*/  IMAD R240, R131, 0x206, R188 ;  /* 0x0000020683f07824 */ /* 0x008fc400078e02bc */
[----:B------:R-:W-:-:S03]  /*412c0*/  IMAD R228, R132, 0x208, R188 ;  /* 0x0000020884e47824 */ /* 0x000fc600078e02bc */
[----:B------:R3:W-:Y:S04]  /*412d0*/  STG.E.U16 desc[UR60][R240.64], R120 ;  /* 0x00000078f0007986 */ /* 0x0007e8000c10153c */
[----:B------:R1:W-:Y:S04]  /*412e0*/  STG.E.U16 desc[UR60][R228.64], R122 ;  /* 0x0000007ae4007986 */ /* 0x0003e8000c10153c */
[----:B---3--:R-:W3:Y:S01]  /*412f0*/  LDL.LU.64 R240, [R1+0xa68] ;  /* 0x000a680001f07983 */ /* 0x008ee20000300a00 */
[----:B-1----:R-:W-:Y:S01]  /*41300*/  PRMT R122, R122, 0x7632, R122 ;  /* 0x000076327a7a7816 */ /* 0x002fe2000000007a */
[----:B----4-:R-:W-:-:S02]  /*41310*/  IMAD R242, R127, 0x20a, R188 ;  /* 0x0000020a7ff27824 */ /* 0x010fc400078e02bc */
[----:B------:R-:W1:Y:S03]  /*41320*/  LDC R127, c[0x0][0x278] ;  /* 0x00009e00ff7f7b82 */ /* 0x000e660000000800 */
[----:B------:R4:W-:Y:S04]  /*41330*/  STG.E.U16 desc[UR60][R242.64], R122 ;  /* 0x0000007af2007986 */ /* 0x0009e8000c10153c */
[----:B----4-:R-:W4:Y:S01]  /*41340*/  LDL.LU.64 R242, [R1+0xa80] ;  /* 0x000a800001f27983 */ /* 0x010f220000300a00 */
[----:B--2---:R-:W-:Y:S01]  /*41350*/  IMAD R248, R130, 0x20c, R188 ;  /* 0x0000020c82f87824 */ /* 0x004fe200078e02bc */
[----:B------:R-:W-:Y:S01]  /*41360*/  PRMT R120, R123, 0x7632, R120 ;  /* 0x000076327b787816 */ /* 0x000fe20000000078 */
[----:B------:R-:W2:Y:S03]  /*41370*/  LDC R122, c[0x0][0x278] ;  /* 0x00009e00ff7a7b82 */ /* 0x000ea60000000800 */
[----:B------:R1:W-:Y:S04]  /*41380*/  STG.E.U16 desc[UR60][R248.64], R123 ;  /* 0x0000007bf8007986 */ /* 0x0003e8000c10153c */
[----:B-1----:R-:W2:Y:S01]  /*41390*/  LDL.LU.64 R248, [R1+0xa60] ;  /* 0x000a600001f87983 */ /* 0x002ea20000300a00 */
[----:B------:R-:W1:Y:S01]  /*413a0*/  LDC R123, c[0x0][0x278] ;  /* 0x00009e00ff7b7b82 */ /* 0x000e620000000800 */
[----:B0-----:R-:W-:-:S02]  /*413b0*/  IMAD R230, R126, 0x20e, R188 ;  /* 0x0000020e7ee67824 */ /* 0x001fc400078e02bc */
[----:B------:R-:W-:-:S03]  /*413c0*/  IMAD R232, R125, 0x210, R188 ;  /* 0x000002107de87824 */ /* 0x000fc600078e02bc */
[----:B------:R0:W-:Y:S02]  /*413d0*/  STG.E.U16 desc[UR60][R230.64], R120 ;  /* 0x00000078e6007986 */ /* 0x0001e4000c10153c */
[----:B------:R-:W2:Y:S02]  /*413e0*/  LDC R126, c[0x0][0x278] ;  /* 0x00009e00ff7e7b82 */ /* 0x000ea40000000800 */
[----:B------:R0:W-:Y:S06]  /*413f0*/  STG.E.U16 desc[UR60][R232.64], R116 ;  /* 0x00000074e8007986 */ /* 0x0001ec000c10153c */
[----:B------:R-:W1:Y:S01]  /*41400*/  LDC R125, c[0x0][0x278] ;  /* 0x00009e00ff7d7b82 */ /* 0x000e620000000800 */
[----:B0-----:R-:W1:Y:S04]  /*41410*/  LDL.LU.64 R230, [R1+0xa38] ;  /* 0x000a380001e67983 */ /* 0x001e680000300a00 */
[----:B------:R-:W2:Y:S01]  /*41420*/  LDL.LU.64 R232, [R1+0xa10] ;  /* 0x000a100001e87983 */ /* 0x000ea20000300a00 */
[----:B------:R-:W-:Y:S01]  /*41430*/  PRMT R120, R116, 0x7632, R120 ;  /* 0x0000763274787816 */ /* 0x000fe20000000078 */
[----:B------:R-:W-:Y:S01]  /*41440*/  IMAD R234, R129, 0x212, R188 ;  /* 0x0000021281ea7824 */ /* 0x000fe200078e02bc */
[----:B------:R-:W-:-:S04]  /*41450*/  PRMT R116, R117, 0x7632, R116 ;  /* 0x0000763275747816 */ /* 0x000fc80000000074 */
[----:B------:R0:W-:Y:S04]  /*41460*/  STG.E.U16 desc[UR60][R234.64], R120 ;  /* 0x00000078ea007986 */ /* 0x0001e8000c10153c */
[----:B0-----:R-:W2:Y:S01]  /*41470*/  LDL.LU.64 R234, [R1+0x9e8] ;  /* 0x0009e80001ea7983 */ /* 0x001ea20000300a00 */
[----:B------:R-:W0:Y:S01]  /*41480*/  LDC R120, c[0x0][0x278] ;  /* 0x00009e00ff787b82 */ /* 0x000e220000000800 */
[----:B------:R-:W-:-:S07]  /*41490*/  IMAD R236, R124, 0x214, R188 ;  /* 0x000002147cec7824 */ /* 0x000fce00078e02bc */
[----:B------:R-:W0:Y:S01]  /*414a0*/  LDC R124, c[0x0][0x278] ;  /* 0x00009e00ff7c7b82 */ /* 0x000e220000000800 */
[----:B------:R0:W-:Y:S04]  /*414b0*/  STG.E.U16 desc[UR60][R236.64], R117 ;  /* 0x00000075ec007986 */ /* 0x0001e8000c10153c */
[----:B0-----:R-:W2:Y:S01]  /*414c0*/  LDL.LU.64 R236, [R1+0x5c8] ;  /* 0x0005c80001ec7983 */ /* 0x001ea20000300a00 */
[--C-:B------:R-:W-:Y:S02]  /*414d0*/  IMAD R238, R127, 0x216, R188.reuse ;  /* 0x000002167fee7824 */ /* 0x100fe400078e02bc */
[----:B------:R-:W0:Y:S03]  /*414e0*/  LDC R117, c[0x0][0x278] ;  /* 0x00009e00ff757b82 */ /* 0x000e260000000800 */
[----:B------:R0:W-:Y:S04]  /*414f0*/  STG.E.U16 desc[UR60][R238.64], R116 ;  /* 0x00000074ee007986 */ /* 0x0001e8000c10153c */
[----:B0-----:R-:W2:Y:S04]  /*41500*/  LDL.LU.64 R238, [R1+0x5c0] ;  /* 0x0005c00001ee7983 */ /* 0x001ea80000300a00 */
[----:B------:R-:W2:Y:S01]  /*41510*/  LDL.LU.64 R228, [R1+0x5b8] ;  /* 0x0005b80001e47983 */ /* 0x000ea20000300a00 */
[----:B---3--:R-:W-:-:S05]  /*41520*/  IMAD R240, R128, 0x218, R188 ;  /* 0x0000021880f07824 */ /* 0x008fca00078e02bc */
[----:B------:R0:W-:Y:S02]  /*41530*/  STG.E.U16 desc[UR60][R240.64], R118 ;  /* 0x00000076f0007986 */ /* 0x0001e4000c10153c */
[----:B0-----:R-:W-:Y:S02]  /*41540*/  PRMT R118, R118, 0x7632, R118 ;  /* 0x0000763276767816 */ /* 0x001fe40000000076 */
[----:B------:R-:W3:Y:S01]  /*41550*/  LDL.LU.64 R240, [R1+0x5b0] ;  /* 0x0005b00001f07983 */ /* 0x000ee20000300a00 */
[--C-:B----4-:R-:W-:Y:S02]  /*41560*/  IMAD R242, R121, 0x21a, R188.reuse ;  /* 0x0000021a79f27824 */ /* 0x110fe400078e02bc */
[----:B------:R-:W0:Y:S03]  /*41570*/  LDC R121, c[0x0][0x278] ;  /* 0x00009e00ff797b82 */ /* 0x000e260000000800 */
[----:B------:R4:W-:Y:S04]  /*41580*/  STG.E.U16 desc[UR60][R242.64], R118 ;  /* 0x00000076f2007986 */ /* 0x0009e8000c10153c */
[----:B----4-:R-:W4:Y:S01]  /*41590*/  LDL.LU.64 R242, [R1+0x5a8] ;  /* 0x0005a80001f27983 */ /* 0x010f220000300a00 */
[----:B--2---:R-:W-:Y:S01]  /*415a0*/  IMAD R248, R126, 0x21c, R188 ;  /* 0x0000021c7ef87824 */ /* 0x004fe200078e02bc */
[----:B------:R-:W-:Y:S01]  /*415b0*/  PRMT R116, R119, 0x7632, R116 ;  /* 0x0000763277747816 */ /* 0x000fe20000000074 */
[----:B------:R-:W4:Y:S03]  /*415c0*/  LDC R118, c[0x0][0x278] ;  /* 0x00009e00ff767b82 */ /* 0x000f260000000800 */
[----:B------:R2:W-:Y:S04]  /*415d0*/  STG.E.U16 desc[UR60][R248.64], R119 ;  /* 0x00000077f8007986 */ /* 0x0005e8000c10153c */
[----:B--2---:R-:W2:Y:S01]  /*415e0*/  LDL.LU.64 R248, [R1+0x5a0] ;  /* 0x0005a00001f87983 */ /* 0x004ea20000300a00 */
[----:B------:R-:W3:Y:S01]  /*415f0*/  LDC R119, c[0x0][0x278] ;  /* 0x00009e00ff777b82 */ /* 0x000ee20000000800 */
[----:B-1----:R-:W-:-:S02]  /*41600*/  IMAD R230, R125, 0x21e, R188 ;  /* 0x0000021e7de67824 */ /* 0x002fc400078e02bc */
[----:B------:R-:W-:-:S03]  /*41610*/  IMAD R232, R123, 0x220, R188 ;  /* 0x000002207be87824 */ /* 0x000fc600078e02bc */
[----:B------:R1:W-:Y:S04]  /*41620*/  STG.E.U16 desc[UR60][R230.64], R116 ;  /* 0x00000074e6007986 */ /* 0x0003e8000c10153c */
[----:B------:R0:W-:Y:S04]  /*41630*/  STG.E.U16 desc[UR60][R232.64], R112 ;  /* 0x00000070e8007986 */ /* 0x0001e8000c10153c */
[----:B-1----:R-:W2:Y:S04]  /*41640*/  LDL.LU.64 R230, [R1+0x598] ;  /* 0x0005980001e67983 */ /* 0x002ea80000300a00 */
[----:B0-----:R-:W2:Y:S01]  /*41650*/  LDL.LU.64 R232, [R1+0x590] ;  /* 0x0005900001e87983 */ /* 0x001ea20000300a00 */
[----:B------:R-:W-:Y:S01]  /*41660*/  PRMT R116, R112, 0x7632, R116 ;  /* 0x0000763270747816 */ /* 0x000fe20000000074 */
[----:B------:R-:W-:Y:S01]  /*41670*/  IMAD R234, R124, 0x222, R188 ;  /* 0x000002227cea7824 */ /* 0x000fe200078e02bc */
[----:B------:R-:W-:-:S04]  /*41680*/  PRMT R112, R113, 0x7632, R112 ;  /* 0x0000763271707816 */ /* 0x000fc80000000070 */
[----:B------:R0:W-:Y:S04]  /*41690*/  STG.E.U16 desc[UR60][R234.64], R116 ;  /* 0x00000074ea007986 */ /* 0x0001e8000c10153c */
[----:B0-----:R-:W2:Y:S01]  /*416a0*/  LDL.LU.64 R234, [R1+0x588] ;  /* 0x0005880001ea7983 */ /* 0x001ea20000300a00 */
[----:B------:R-:W0:Y:S01]  /*416b0*/  LDC R116, c[0x0][0x278] ;  /* 0x00009e00ff747b82 */ /* 0x000e220000000800 */
[----:B------:R-:W-:-:S07]  /*416c0*/  IMAD R236, R120, 0x224, R188 ;  /* 0x0000022478ec7824 */ /* 0x000fce00078e02bc */
[----:B------:R-:W1:Y:S01]  /*416d0*/  LDC R120, c[0x0][0x278] ;  /* 0x00009e00ff787b82 */ /* 0x000e620000000800 */
[----:B------:R0:W-:Y:S04]  /*416e0*/  STG.E.U16 desc[UR60][R236.64], R113 ;  /* 0x00000071ec007986 */ /* 0x0001e8000c10153c */
[----:B0-----:R-:W2:Y:S01]  /*416f0*/  LDL.LU.64 R236, [R1+0x580] ;  /* 0x0005800001ec7983 */ /* 0x001ea20000300a00 */
[--C-:B------:R-:W-:Y:S02]  /*41700*/  IMAD R238, R121, 0x226, R188.reuse ;  /* 0x0000022679ee7824 */ /* 0x100fe400078e02bc */
[----:B------:R-:W0:Y:S01]  /*41710*/  LDC R113, c[0x0][0x278] ;  /* 0x00009e00ff717b82 */ /* 0x000e220000000800 */
[----:B------:R-:W-:Y:S02]  /*41720*/  IMAD R228, R122, 0x228, R188 ;  /* 0x000002287ae47824 */ /* 0x000fe400078e02bc */
[----:B------:R1:W-:Y:S04]  /*41730*/  STG.E.U16 desc[UR60][R238.64], R112 ;  /* 0x00000070ee007986 */ /* 0x0003e8000c10153c */
[----:B------:R1:W-:Y:S04]  /*41740*/  STG.E.U16 desc[UR60][R228.64], R114 ;  /* 0x00000072e4007986 */ /* 0x0003e8000c10153c */
[----:B-1----:R-:W2:Y:S01]  /*41750*/  LDL.LU.64 R238, [R1+0x578] ;  /* 0x0005780001ee7983 */ /* 0x002ea20000300a00 */
[----:B------:R-:W1:Y:S01]  /*41760*/  LDC R112, c[0x0][0x278] ;  /* 0x00009e00ff707b82 */ /* 0x000e620000000800 */
[----:B------:R-:W-:Y:S01]  /*41770*/  PRMT R114, R114, 0x7632, R114 ;  /* 0x0000763272727816 */ /* 0x000fe20000000072 */
[----:B---3--:R-:W-:-:S06]  /*41780*/  IMAD R240, R119, 0x22a, R188 ;  /* 0x0000022a77f07824 */ /* 0x008fcc00078e02bc */
[----:B------:R-:W3:Y:S01]  /*41790*/  LDC R119, c[0x0][0x278] ;  /* 0x00009e00ff777b82 */ /* 0x000ee20000000800 */
[----:B------:R0:W-:Y:S04]  /*417a0*/  STG.E.U16 desc[UR60][R240.64], R114 ;  /* 0x00000072f0007986 */ /* 0x0001e8000c10153c */
[----:B0-----:R-:W3:Y:S01]  /*417b0*/  LDL.LU.64 R240, [R1+0x570] ;  /* 0x0005700001f07983 */ /* 0x001ee20000300a00 */
[----:B------:R-:W-:Y:S01]  /*417c0*/  PRMT R114, R115, 0x7632, R114 ;  /* 0x0000763273727816 */ /* 0x000fe20000000072 */
[----:B----4-:R-:W-:-:S05]  /*417d0*/  IMAD R242, R118, 0x22c, R188 ;  /* 0x0000022c76f27824 */ /* 0x010fca00078e02bc */
[----:B------:R0:W-:Y:S04]  /*417e0*/  STG.E.U16 desc[UR60][R242.64], R115 ;  /* 0x00000073f2007986 */ /* 0x0001e8000c10153c */
[----:B0-----:R-:W4:Y:S01]  /*417f0*/  LDL.LU.64 R242, [R1+0x568] ;  /* 0x0005680001f27983 */ /* 0x001f220000300a00 */
[----:B------:R-:W0:Y:S01]  /*41800*/  LDC R115, c[0x0][0x278] ;  /* 0x00009e00ff737b82 */ /* 0x000e220000000800 */
[----:B--2---:R-:W-:-:S07]  /*41810*/  IMAD R248, R117, 0x22e, R188 ;  /* 0x0000022e75f87824 */ /* 0x004fce00078e02bc */
[----:B------:R-:W2:Y:S01]  /*41820*/  LDC R117, c[0x0][0x278] ;  /* 0x00009e00ff757b82 */ /* 0x000ea20000000800 */
[----:B------:R1:W-:Y:S04]  /*41830*/  STG.E.U16 desc[UR60][R248.64], R114 ;  /* 0x00000072f8007986 */ /* 0x0003e8000c10153c */
[----:B-1----:R-:W2:Y:S03]  /*41840*/  LDL.LU.64 R248, [R1+0x560] ;  /* 0x0005600001f87983 */ /* 0x002ea60000300a00 */
[----:B------:R-:W4:Y:S01]  /*41850*/  LDC R114, c[0x0][0x278] ;  /* 0x00009e00ff727b82 */ /* 0x000f220000000800 */
[----:B------:R-:W-:Y:S01]  /*41860*/  IMAD R230, R116, 0x230, R188 ;  /* 0x0000023074e67824 */ /* 0x000fe200078e02bc */
[----:B------:R-:W-:Y:S01]  /*41870*/  PRMT R116, R108, 0x7632, R116 ;  /* 0x000076326c747816 */ /* 0x000fe20000000074 */
[----:B------:R-:W-:-:S03]  /*41880*/  IMAD R232, R120, 0x232, R188 ;  /* 0x0000023278e87824 */ /* 0x000fc600078e02bc */
[----:B------:R1:W-:Y:S04]  /*41890*/  STG.E.U16 desc[UR60][R230.64], R108 ;  /* 0x0000006ce6007986 */ /* 0x0003e8000c10153c */
[----:B------:R0:W-:Y:S04]  /*418a0*/  STG.E.U16 desc[UR60][R232.64], R116 ;  /* 0x00000074e8007986 */ /* 0x0001e8000c10153c */
[----:B-1----:R-:W2:Y:S01]  /*418b0*/  LDL.LU.64 R230, [R1+0x558] ;  /* 0x0005580001e67983 */ /* 0x002ea20000300a00 */
[----:B------:R-:W1:Y:S03]  /*418c0*/  LDC R108, c[0x0][0x278] ;  /* 0x00009e00ff6c7b82 */ /* 0x000e660000000800 */
[----:B0-----:R-:W2:Y:S01]  /*418d0*/  LDL.LU.64 R232, [R1+0x550] ;  /* 0x0005500001e87983 */ /* 0x001ea20000300a00 */
[----:B------:R-:W-:-:S04]  /*418e0*/  IMAD R234, R112, 0x234, R188 ;  /* 0x0000023470ea7824 */ /* 0x000fc800078e02bc */
[----:B------:R-:W0:Y:S01]  /*418f0*/  LDC R112, c[0x0][0x278] ;  /* 0x00009e00ff707b82 */ /* 0x000e220000000800 */
[----:B------:R1:W-:Y:S04]  /*41900*/  STG.E.U16 desc[UR60][R234.64], R109 ;  /* 0x0000006dea007986 */ /* 0x0003e8000c10153c */
[----:B-1----:R-:W2:Y:S01]  /*41910*/  LDL.LU.64 R234, [R1+0x548] ;  /* 0x0005480001ea7983 */ /* 0x002ea20000300a00 */
[--C-:B------:R-:W-:Y:S01]  /*41920*/  IMAD R236, R113, 0x236, R188.reuse ;  /* 0x0000023671ec7824 */ /* 0x100fe200078e02bc */
[----:B------:R-:W-:Y:S02]  /*41930*/  PRMT R113, R109, 0x7632, R113 ;  /* 0x000076326d717816 */ /* 0x000fe40000000071 */
[----:B------:R-:W1:Y:S03]  /*41940*/  LDC R109, c[0x0][0x278] ;  /* 0x00009e00ff6d7b82 */ /* 0x000e660000000800 */
[----:B------:R0:W-:Y:S01]  /*41950*/  STG.E.U16 desc[UR60][R236.64], R113 ;  /* 0x00000071ec007986 */ /* 0x0001e2000c10153c */
[----:B---3--:R-:W-:-:S03]  /*41960*/  IMAD R238, R119, 0x238, R188 ;  /* 0x0000023877ee7824 */ /* 0x008fc600078e02bc */
[----:B0-----:R-:W3:Y:S01]  /*41970*/  LDL.LU.64 R236, [R1+0x540] ;  /* 0x0005400001ec7983 */ /* 0x001ee20000300a00 */
[----:B------:R-:W3:Y:S03]  /*41980*/  LDC R113, c[0x0][0x278] ;  /* 0x00009e00ff717b82 */ /* 0x000ee60000000800 */
[----:B------:R0:W-:Y:S04]  /*41990*/  STG.E.U16 desc[UR60][R238.64], R110 ;  /* 0x0000006eee007986 */ /* 0x0001e8000c10153c */
[----:B------:R-:W3:Y:S01]  /*419a0*/  LDL.LU.64 R228, [R1+0x538] ;  /* 0x0005380001e47983 */ /* 0x000ee20000300a00 */
[----:B0-----:R-:W-:-:S03]  /*419b0*/  PRMT R110, R110, 0x7632, R110 ;  /* 0x000076326e6e7816 */ /* 0x001fc6000000006e */
[----:B------:R-:W3:Y:S01]  /*419c0*/  LDL.LU.64 R238, [R1+0x530] ;  /* 0x0005300001ee7983 */ /* 0x000ee20000300a00 */
[----:B------:R-:W-:Y:S02]  /*419d0*/  IMAD R240, R115, 0x23a, R188 ;  /* 0x0000023a73f07824 */ /* 0x000fe400078e02bc */
[----:B------:R-:W0:Y:S03]  /*419e0*/  LDC R115, c[0x0][0x278] ;  /* 0x00009e00ff737b82 */ /* 0x000e260000000800 */
[----:B------:R1:W-:Y:S02]  /*419f0*/  STG.E.U16 desc[UR60][R240.64], R110 ;  /* 0x0000006ef0007986 */ /* 0x0003e4000c10153c */
[----:B-1----:R-:W-:Y:S02]  /*41a00*/  PRMT R110, R111, 0x7632, R110 ;  /* 0x000076326f6e7816 */ /* 0x002fe4000000006e */
[----:B------:R-:W3:Y:S01]  /*41a10*/  LDL.LU.64 R240, [R1+0x528] ;  /* 0x0005280001f07983 */ /* 0x000ee20000300a00 */
[----:B----4-:R-:W-:-:S05]  /*41a20*/  IMAD R242, R114, 0x23c, R188 ;  /* 0x0000023c72f27824 */ /* 0x010fca00078e02bc */
[----:B------:R1:W-:Y:S04]  /*41a30*/  STG.E.U16 desc[UR60][R242.64], R111 ;  /* 0x0000006ff2007986 */ /* 0x0003e8000c10153c */
[----:B-1----:R-:W4:Y:S01]  /*41a40*/  LDL.LU.64 R242, [R1+0x520] ;  /* 0x0005200001f27983 */ /* 0x002f220000300a00 */
[----:B------:R-:W1:Y:S01]  /*41a50*/  LDC R111, c[0x0][0x278] ;  /* 0x00009e00ff6f7b82 */ /* 0x000e620000000800 */
[----:B--2---:R-:W-:-:S05]  /*41a60*/  IMAD R248, R117, 0x23e, R188 ;  /* 0x0000023e75f87824 */ /* 0x004fca00078e02bc */
[----:B------:R2:W-:Y:S04]  /*41a70*/  STG.E.U16 desc[UR60][R248.64], R110 ;  /* 0x0000006ef8007986 */ /* 0x0005e8000c10153c */
[----:B--2---:R-:W2:Y:S01]  /*41a80*/  LDL.LU.64 R248, [R1+0x518] ;  /* 0x0005180001f87983 */ /* 0x004ea20000300a00 */
[----:B------:R-:W-:Y:S01]  /*41a90*/  IMAD R230, R108, 0x240, R188 ;  /* 0x000002406ce67824 */ /* 0x000fe200078e02bc */
[----:B------:R-:W-:Y:S01]  /*41aa0*/  PRMT R110, R104, 0x7632, R110 ;  /* 0x00007632686e7816 */ /* 0x000fe2000000006e */
[----:B------:R-:W1:Y:S01]  /*41ab0*/  LDC R108, c[0x0][0x278] ;  /* 0x00009e00ff6c7b82 */ /* 0x000e620000000800 */
[--C-:B------:R-:W-:Y:S02]  /*41ac0*/  IMAD R232, R112, 0x242, R188.reuse ;  /* 0x0000024270e87824 */ /* 0x100fe400078e02bc */
[----:B------:R0:W-:Y:S05]  /*41ad0*/  STG.E.U16 desc[UR60][R230.64], R104 ;  /* 0x00000068e6007986 */ /* 0x0001ea000c10153c */
[----:B------:R-:W4:Y:S01]  /*41ae0*/  LDC R112, c[0x0][0x278] ;  /* 0x00009e00ff707b82 */ /* 0x000f220000000800 */
[----:B------:R0:W-:Y:S04]  /*41af0*/  STG.E.U16 desc[UR60][R232.64], R110 ;  /* 0x0000006ee8007986 */ /* 0x0001e8000c10153c */
[----:B0-----:R-:W2:Y:S03]  /*41b00*/  LDL.LU.64 R230, [R1+0x510] ;  /* 0x0005100001e67983 */ /* 0x001ea60000300a00 */
[----:B------:R-:W2:Y:S01]  /*41b10*/  LDC R104, c[0x0][0x278] ;  /* 0x00009e00ff687b82 */ /* 0x000ea20000000800 */
[----:B------:R-:W2:Y:S01]  /*41b20*/  LDL.LU.64 R232, [R1+0x508] ;  /* 0x0005080001e87983 */ /* 0x000ea20000300a00 */
[----:B------:R-:W-:Y:S01]  /*41b30*/  IMAD R234, R109, 0x244, R188 ;  /* 0x000002446dea7824 */ /* 0x000fe200078e02bc */
[----:B------:R-:W-:-:S05]  /*41b40*/  PRMT R110, R105, 0x7632, R110 ;  /* 0x00007632696e7816 */ /* 0x000fca000000006e */
[----:B------:R-:W0:Y:S01]  /*41b50*/  LDC R109, c[0x0][0x278] ;  /* 0x00009e00ff6d7b82 */ /* 0x000e220000000800 */
[----:B------:R1:W-:Y:S04]  /*41b60*/  STG.E.U16 desc[UR60][R234.64], R105 ;  /* 0x00000069ea007986 */ /* 0x0003e8000c10153c */
[----:B-1----:R-:W2:Y:S03]  /*41b70*/  LDL.LU.64 R234, [R1+0x500] ;  /* 0x0005000001ea7983 */ /* 0x002ea60000300a00 */
[----:B------:R-:W1:Y:S01]  /*41b80*/  LDC R105, c[0x0][0x278] ;  /* 0x00009e00ff697b82 */ /* 0x000e620000000800 */
[--C-:B---3--:R-:W-:Y:S02]  /*41b90*/  IMAD R236, R113, 0x246, R188.reuse ;  /* 0x0000024671ec7824 */ /* 0x108fe400078e02bc */
[----:B------:R-:W-:-:S03]  /*41ba0*/  IMAD R228, R115, 0x248, R188 ;  /* 0x0000024873e47824 */ /* 0x000fc600078e02bc */
[----:B------:R3:W-:Y:S04]  /*41bb0*/  STG.E.U16 desc[UR60][R236.64], R110 ;  /* 0x0000006eec007986 */ /* 0x0007e8000c10153c */
[----:B------:R0:W-:Y:S01]  /*41bc0*/  STG.E.U16 desc[UR60][R228.64], R106 ;  /* 0x0000006ae4007986 */ /* 0x0001e2000c10153c */
[----:B------:R-:W-:Y:S02]  /*41bd0*/  IMAD R238, R111, 0x24a, R188 ;  /* 0x0000024a6fee7824 */ /* 0x000fe400078e02bc */
[----:B------:R-:W1:Y:S01]  /*41be0*/  LDC R111, c[0x0][0x278] ;  /* 0x00009e00ff6f7b82 */ /* 0x000e620000000800 */
[----:B---3--:R-:W3:Y:S01]  /*41bf0*/  LDL.LU.64 R236, [R1+0x4f8] ;  /* 0x0004f80001ec7983 */ /* 0x008ee20000300a00 */
[----:B0-----:R-:W-:-:S06]  /*41c00*/  PRMT R106, R106, 0x7632, R106 ;  /* 0x000076326a6a7816 */ /* 0x001fcc000000006a */
[----:B------:R-:W0:Y:S01]  /*41c10*/  LDC R110, c[0x0][0x278] ;  /* 0x00009e00ff6e7b82 */ /* 0x000e220000000800 */
[----:B------:R1:W-:Y:S04]  /*41c20*/  STG.E.U16 desc[UR60][R238.64], R106 ;  /* 0x0000006aee007986 */ /* 0x0003e8000c10153c */
[----:B-1----:R-:W3:Y:S01]  /*41c30*/  LDL.LU.64 R238, [R1+0x4f0] ;  /* 0x0004f00001ee7983 */ /* 0x002ee20000300a00 */
[----:B------:R-:W-:Y:S01]  /*41c40*/  PRMT R106, R107, 0x7632, R106 ;  /* 0x000076326b6a7816 */ /* 0x000fe2000000006a */
[--C-:B------:R-:W-:Y:S02]  /*41c50*/  IMAD R240, R108, 0x24c, R188.reuse ;  /* 0x0000024c6cf07824 */ /* 0x100fe400078e02bc */
[----:B------:R-:W1:Y:S03]  /*41c60*/  LDC R108, c[0x0][0x278] ;  /* 0x00009e00ff6c7b82 */ /* 0x000e660000000800 */
[----:B------:R0:W-:Y:S04]  /*41c70*/  STG.E.U16 desc[UR60][R240.64], R107 ;  /* 0x0000006bf0007986 */ /* 0x0001e8000c10153c */
[----:B0-----:R-:W3:Y:S01]  /*41c80*/  LDL.LU.64 R240, [R1+0x4e8] ;  /* 0x0004e80001f07983 */ /* 0x001ee20000300a00 */
[----:B------:R-:W0:Y:S01]  /*41c90*/  LDC R107, c[0x0][0x278] ;  /* 0x00009e00ff6b7b82 */ /* 0x000e220000000800 */
[----:B----4-:R-:W-:-:S05]  /*41ca0*/  IMAD R242, R112, 0x24e, R188 ;  /* 0x0000024e70f27824 */ /* 0x010fca00078e02bc */
[----:B------:R4:W-:Y:S04]  /*41cb0*/  STG.E.U16 desc[UR60][R242.64], R106 ;  /* 0x0000006af2007986 */ /* 0x0009e8000c10153c */
[----:B----4-:R-:W1:Y:S01]  /*41cc0*/  LDL.LU.64 R242, [R1+0x4e0] ;  /* 0x0004e00001f27983 */ /* 0x010e620000300a00 */
[----:B--2---:R-:W-:Y:S01]  /*41cd0*/  IMAD R248, R104, 0x250, R188 ;  /* 0x0000025068f87824 */ /* 0x004fe200078e02bc */
[----:B------:R-:W-:Y:S01]  /*41ce0*/  PRMT R106, R100, 0x7632, R106 ;  /* 0x00007632646a7816 */ /* 0x000fe2000000006a */
[----:B------:R-:W2:Y:S03]  /*41cf0*/  LDC R104, c[0x0][0x278] ;  /* 0x00009e00ff687b82 */ /* 0x000ea60000000800 */
[----:B------:R4:W-:Y:S04]  /*41d00*/  STG.E.U16 desc[UR60][R248.64], R100 ;  /* 0x00000064f8007986 */ /* 0x0009e8000c10153c */
[----:B----4-:R-:W4:Y:S01]  /*41d10*/  LDL.LU.64 R248, [R1+0x4d8] ;  /* 0x0004d80001f87983 */ /* 0x010f220000300a00 */
[----:B------:R-:W4:Y:S01]  /*41d20*/  LDC R100, c[0x0][0x278] ;  /* 0x00009e00ff647b82 */ /* 0x000f220000000800 */
[----:B------:R-:W-:-:S02]  /*41d30*/  IMAD R230, R109, 0x252, R188 ;  /* 0x000002526de67824 */ /* 0x000fc400078e02bc */
[----:B------:R-:W-:-:S03]  /*41d40*/  IMAD R232, R105, 0x254, R188 ;  /* 0x0000025469e87824 */ /* 0x000fc600078e02bc */
[----:B------:R0:W-:Y:S02]  /*41d50*/  STG.E.U16 desc[UR60][R230.64], R106 ;  /* 0x0000006ae6007986 */ /* 0x0001e4000c10153c */
[----:B------:R-:W4:Y:S02]  /*41d60*/  LDC R105, c[0x0][0x278] ;  /* 0x00009e00ff697b82 */ /* 0x000f240000000800 */
[----:B------:R0:W-:Y:S06]  /*41d70*/  STG.E.U16 desc[UR60][R232.64], R101 ;  /* 0x00000065e8007986 */ /* 0x0001ec000c10153c */
[----:B------:R-:W4:Y:S01]  /*41d80*/  LDC R109, c[0x0][0x278] ;  /* 0x00009e00ff6d7b82 */ /* 0x000f220000000800 */
[----:B0-----:R-:W4:Y:S04]  /*41d90*/  LDL.LU.64 R230, [R1+0x470] ;  /* 0x0004700001e67983 */ /* 0x001f280000300a00 */
[----:B------:R-:W4:Y:S01]  /*41da0*/  LDL.LU.64 R232, [R1+0x468] ;  /* 0x0004680001e87983 */ /* 0x000f220000300a00 */
[----:B------:R-:W-:Y:S01]  /*41db0*/  IMAD R234, R110, 0x256, R188 ;  /* 0x000002566eea7824 */ /* 0x000fe200078e02bc */
[----:B------:R-:W-:-:S02]  /*41dc0*/  PRMT R106, R101, 0x7632, R106 ;  /* 0x00007632656a7816 */ /* 0x000fc4000000006a */
[----:B------:R-:W0:Y:S03]  /*41dd0*/  LDC R101, c[0x0][0x278] ;  /* 0x00009e00ff657b82 */ /* 0x000e260000000800 */
[----:B------:R2:W-:Y:S04]  /*41de0*/  STG.E.U16 desc[UR60][R234.64], R106 ;  /* 0x0000006aea007986 */ /* 0x0005e8000c10153c */
[----:B--2---:R-:W2:Y:S01]  /*41df0*/  LDL.LU.64 R234, [R1+0x460] ;  /* 0x0004600001ea7983 */ /* 0x004ea20000300a00 */
[----:B------:R-:W2:Y:S03]  /*41e00*/  LDC R106, c[0x0][0x278] ;  /* 0x00009e00ff6a7b82 */ /* 0x000ea60000000800 */
[----:B------:R-:W2:Y:S01]  /*41e10*/  LDL.LU.64 R228, [R1+0x458] ;  /* 0x0004580001e47983 */ /* 0x000ea20000300a00 */
[----:B---3--:R-:W-:-:S05]  /*41e20*/  IMAD R236, R111, 0x258, R188 ;  /* 0x000002586fec7824 */ /* 0x008fca00078e02bc */
[----:B------:R3:W-:Y:S02]  /*41e30*/  STG.E.U16 desc[UR60][R236.64], R102 ;  /* 0x00000066ec007986 */ /* 0x0007e4000c10153c */
[----:B---3--:R-:W-:Y:S02]  /*41e40*/  PRMT R102, R102, 0x7632, R102 ;  /* 0x0000763266667816 */ /* 0x008fe40000000066 */
[----:B------:R-:W3:Y:S01]  /*41e50*/  LDL.LU.64 R236, [R1+0x450] ;  /* 0x0004500001ec7983 */ /* 0x000ee20000300a00 */
[----:B------:R-:W-:Y:S02]  /*41e60*/  IMAD R238, R107, 0x25a, R188 ;  /* 0x0000025a6bee7824 */ /* 0x000fe400078e02bc */
[----:B------:R-:W2:Y:S03]  /*41e70*/  LDC R107, c[0x0][0x278] ;  /* 0x00009e00ff6b7b82 */ /* 0x000ea60000000800 */
[----:B------:R0:W-:Y:S02]  /*41e80*/  STG.E.U16 desc[UR60][R238.64], R102 ;  /* 0x00000066ee007986 */ /* 0x0001e4000c10153c */
[----:B0-----:R-:W-:-:S02]  /*41e90*/  PRMT R102, R103, 0x7632, R102 ;  /* 0x0000763267667816 */ /* 0x001fc40000000066 */
[----:B------:R-:W3:Y:S01]  /*41ea0*/  LDL.LU.64 R238, [R1+0x448] ;  /* 0x0004480001ee7983 */ /* 0x000ee20000300a00 */
[--C-:B------:R-:W-:Y:S02]  /*41eb0*/  IMAD R240, R104, 0x25c, R188.reuse ;  /* 0x0000025c68f07824 */ /* 0x100fe400078e02bc */
[----:B------:R-:W0:Y:S03]  /*41ec0*/  LDC R104, c[0x0][0x278] ;  /* 0x00009e00ff687b82 */ /* 0x000e260000000800 */
[----:B------:R1:W-:Y:S04]  /*41ed0*/  STG.E.U16 desc[UR60][R240.64], R103 ;  /* 0x00000067f0007986 */ /* 0x0003e8000c10153c */
[----:B-1----:R-:W0:Y:S01]  /*41ee0*/  LDL.LU.64 R240, [R1+0x440] ;  /* 0x0004400001f07983 */ /* 0x002e220000300a00 */
[----:B------:R-:W3:Y:S01]  /*41ef0*/  LDC R103, c[0x0][0x278] ;  /* 0x00009e00ff677b82 */ /* 0x000ee20000000800 */
[----:B------:R-:W-:-:S05]  /*41f00*/  IMAD R242, R108, 0x25e, R188 ;  /* 0x0000025e6cf27824 */ /* 0x000fca00078e02bc */
[----:B------:R1:W-:Y:S04]  /*41f10*/  STG.E.U16 desc[UR60][R242.64], R102 ;  /* 0x00000066f2007986 */ /* 0x0003e8000c10153c */
[----:B-1----:R-:W3:Y:S01]  /*41f20*/  LDL.LU.64 R242, [R1+0xb8] ;  /* 0x0000b80001f27983 */ /* 0x002ee20000300a00 */
[----:B----4-:R-:W-:Y:S01]  /*41f30*/  IMAD R248, R100, 0x260, R188 ;  /* 0x0000026064f87824 */ /* 0x010fe200078e02bc */
[----:B------:R-:W-:Y:S01]  /*41f40*/  PRMT R102, R96, 0x7632, R102 ;  /* 0x0000763260667816 */ /* 0x000fe20000000066 */
[----:B------:R-:W1:Y:S03]  /*41f50*/  LDC R100, c[0x0][0x278] ;  /* 0x00009e00ff647b82 */ /* 0x000e660000000800 */
[----:B------:R4:W-:Y:S04]  /*41f60*/  STG.E.U16 desc[UR60][R248.64], R96 ;  /* 0x00000060f8007986 */ /* 0x0009e8000c10153c */
[----:B----4-:R-:W4:Y:S01]  /*41f70*/  LDL.LU.64 R248, [R1+0xb0] ;  /* 0x0000b00001f87983 */ /* 0x010f220000300a00 */
[----:B------:R-:W0:Y:S01]  /*41f80*/  LDC R96, c[0x0][0x278] ;  /* 0x00009e00ff607b82 */ /* 0x000e220000000800 */
[----:B------:R-:W-:-:S02]  /*41f90*/  IMAD R230, R105, 0x262, R188 ;  /* 0x0000026269e67824 */ /* 0x000fc400078e02bc */
[----:B------:R-:W-:-:S05]  /*41fa0*/  IMAD R232, R101, 0x264, R188 ;  /* 0x0000026465e87824 */ /* 0x000fca00078e02bc */
[----:B------:R-:W4:Y:S01]  /*41fb0*/  LDC R105, c[0x0][0x278] ;  /* 0x00009e00ff697b82 */ /* 0x000f220000000800 */
[----:B------:R1:W-:Y:S04]  /*41fc0*/  STG.E.U16 desc[UR60][R230.64], R102 ;  /* 0x00000066e6007986 */ /* 0x0003e8000c10153c */
[----:B------:R2:W-:Y:S03]  /*41fd0*/  STG.E.U16 desc[UR60][R232.64], R97 ;  /* 0x00000061e8007986 */ /* 0x0005e6000c10153c */
[----:B------:R-:W4:Y:S01]  /*41fe0*/  LDC R101, c[0x0][0x278] ;  /* 0x00009e00ff657b82 */ /* 0x000f220000000800 */
[----:B-1----:R-:W4:Y:S04]  /*41ff0*/  LDL.LU.64 R230, [R1+0xa8] ;  /* 0x0000a80001e67983 */ /* 0x002f280000300a00 */
[----:B--2---:R-:W2:Y:S01]  /*42000*/  LDL.LU.64 R232, [R1+0xa0] ;  /* 0x0000a00001e87983 */ /* 0x004ea20000300a00 */
[----:B------:R-:W-:Y:S01]  /*42010*/  IMAD R234, R106, 0x266, R188 ;  /* 0x000002666aea7824 */ /* 0x000fe200078e02bc */
[----:B------:R-:W-:-:S02]  /*42020*/  PRMT R102, R97, 0x7632, R102 ;  /* 0x0000763261667816 */ /* 0x000fc40000000066 */
[----:B------:R-:W1:Y:S01]  /*42030*/  LDC R97, c[0x0][0x278] ;  /* 0x00009e00ff617b82 */ /* 0x000e620000000800 */
[----:B------:R-:W-:Y:S02]  /*42040*/  IMAD R228, R107, 0x268, R188 ;  /* 0x000002686be47824 */ /* 0x000fe400078e02bc */
[----:B------:R3:W-:Y:S04]  /*42050*/  STG.E.U16 desc[UR60][R234.64], R102 ;  /* 0x00000066ea007986 */ /* 0x0007e8000c10153c */
[----:B------:R3:W-:Y:S01]  /*42060*/  STG.E.U16 desc[UR60][R228.64], R98 ;  /* 0x00000062e4007986 */ /* 0x0007e2000c10153c */
[----:B------:R-:W2:Y:S03]  /*42070*/  LDC R107, c[0x0][0x278] ;  /* 0x00009e00ff6b7b82 */ /* 0x000ea60000000800 */
[----:B---3--:R-:W3:Y:S05]  /*42080*/  LDL.LU.64 R234, [R1+0x98] ;  /* 0x0000980001ea7983 */ /* 0x008eea0000300a00 */
[----:B------:R-:W2:Y:S01]  /*42090*/  LDC R102, c[0x0][0x278] ;  /* 0x00009e00ff667b82 */ /* 0x000ea20000000800 */
[----:B------:R-:W-:Y:S01]  /*420a0*/  PRMT R98, R98, 0x7632, R98 ;  /* 0x0000763262627816 */ /* 0x000fe20000000062 */
[----:B------:R-:W-:-:S06]  /*420b0*/  IMAD R236, R103, 0x26a, R188 ;  /* 0x0000026a67ec7824 */ /* 0x000fcc00078e02bc */
[----:B------:R-:W3:Y:S01]  /*420c0*/  LDC R103, c[0x0][0x278] ;  /* 0x00009e00ff677b82 */ /* 0x000ee20000000800 */
[----:B------:R1:W-:Y:S02]  /*420d0*/  STG.E.U16 desc[UR60][R236.64], R98 ;  /* 0x00000062ec007986 */ /* 0x0003e4000c10153c */
[----:B-1----:R-:W-:Y:S02]  /*420e0*/  PRMT R98, R99, 0x7632, R98 ;  /* 0x0000763263627816 */ /* 0x002fe40000000062 */
[----:B------:R-:W3:Y:S01]  /*420f0*/  LDL.LU.64 R236, [R1+0x90] ;  /* 0x0000900001ec7983 */ /* 0x000ee20000300a00 */
[----:B------:R-:W-:-:S05]  /*42100*/  IMAD R238, R100, 0x26c, R188 ;  /* 0x0000026c64ee7824 */ /* 0x000fca00078e02bc */
[----:B------:R1:W-:Y:S04]  /*42110*/  STG.E.U16 desc[UR60][R238.64], R99 ;  /* 0x00000063ee007986 */ /* 0x0003e8000c10153c */
[----:B-1----:R-:W3:Y:S01]  /*42120*/  LDL.LU.64 R238, [R1+0x88] ;  /* 0x0000880001ee7983 */ /* 0x002ee20000300a00 */
[----:B------:R-:W1:Y:S01]  /*42130*/  LDC R99, c[0x0][0x278] ;  /* 0x00009e00ff637b82 */ /* 0x000e620000000800 */
[----:B0-----:R-:W-:-:S05]  /*42140*/  IMAD R240, R104, 0x26e, R188 ;  /* 0x0000026e68f07824 */ /* 0x001fca00078e02bc */
[----:B------:R0:W-:Y:S04]  /*42150*/  STG.E.U16 desc[UR60][R240.64], R98 ;  /* 0x00000062f0007986 */ /* 0x0001e8000c10153c */
[----:B0-----:R-:W3:Y:S01]  /*42160*/  LDL.LU.64 R240, [R1+0x80] ;  /* 0x0000800001f07983 */ /* 0x001ee20000300a00 */
[----:B------:R-:W-:Y:S01]  /*42170*/  IMAD R242, R96, 0x270, R188 ;  /* 0x0000027060f27824 */ /* 0x000fe200078e02bc */
[----:B------:R-:W-:-:S04]  /*42180*/  PRMT R96, R92, 0x7632, R96 ;  /* 0x000076325c607816 */ /* 0x000fc80000000060 */
[----:B------:R0:W-:Y:S04]  /*42190*/  STG.E.U16 desc[UR60][R242.64], R92 ;  /* 0x0000005cf2007986 */ /* 0x0001e8000c10153c */
[----:B0-----:R-:W3:Y:S01]  /*421a0*/  LDL.LU.64 R242, [R1+0x78] ;  /* 0x0000780001f27983 */ /* 0x001ee20000300a00 */
[----:B----4-:R-:W-:Y:S01]  /*421b0*/  IMAD R248, R101, 0x272, R188 ;  /* 0x0000027265f87824 */ /* 0x010fe200078e02bc */
[----:B------:R-:W-:Y:S01]  /*421c0*/  PRMT R98, R93, 0x7632, R98 ;  /* 0x000076325d627816 */ /* 0x000fe20000000062 */
[----:B------:R-:W0:Y:S03]  /*421d0*/  LDC R101, c[0x0][0x278] ;  /* 0x00009e00ff657b82 */ /* 0x000e260000000800 */
[----:B------:R4:W-:Y:S04]  /*421e0*/  STG.E.U16 desc[UR60][R248.64], R96 ;  /* 0x00000060f8007986 */ /* 0x0009e8000c10153c */
[----:B----4-:R-:W4:Y:S04]  /*421f0*/  LDL.LU.64 R248, [R1+0x70] ;  /* 0x0000700001f87983 */ /* 0x010f280000300a00 */
[----:B------:R-:W1:Y:S01]  /*42200*/  LDL.LU.64 R226, [R1+0x68] ;  /* 0x0000680001e27983 */ /* 0x000e620000300a00 */
[----:B------:R-:W-:-:S02]  /*42210*/  IMAD R230, R97, 0x274, R188 ;  /* 0x0000027461e67824 */ /* 0x000fc400078e02bc */
[----:B------:R-:W4:Y:S01]  /*42220*/  LDC R97, c[0x0][0x278] ;  /* 0x00009e00ff617b82 */ /* 0x000f220000000800 */
[----:B------:R-:W4:Y:S01]  /*42230*/  LDL.LU.64 R228, [R1+0x60] ;  /* 0x0000600001e47983 */ /* 0x000f220000300a00 */
[----:B--2---:R-:W-:-:S03]  /*42240*/  IMAD R232, R102, 0x276, R188 ;  /* 0x0000027666e87824 */ /* 0x004fc600078e02bc */
[----:B------:R2:W-:Y:S04]  /*42250*/  STG.E.U16 desc[UR60][R230.64], R93 ;  /* 0x0000005de6007986 */ /* 0x0005e8000c10153c */
[----:B------:R0:W-:Y:S04]  /*42260*/  STG.E.U16 desc[UR60][R232.64], R98 ;  /* 0x00000062e8007986 */ /* 0x0001e8000c10153c */
[----:B--2---:R-:W2:Y:S01]  /*42270*/  LDL.LU.64 R230, [R1+0x58] ;  /* 0x0000580001e67983 */ /* 0x004ea20000300a00 */
[----:B------:R-:W-:Y:S01]  /*42280*/  PRMT R92, R94, 0x7632, R92 ;  /* 0x000076325e5c7816 */ /* 0x000fe2000000005c */
[----:B------:R-:W1:Y:S02]  /*42290*/  LDC R93, c[0x0][0x278] ;  /* 0x00009e00ff5d7b82 */ /* 0x000e640000000800 */
[----:B0-----:R-:W2:Y:S01]  /*422a0*/  LDL.LU.64 R232, [R1+0x50] ;  /* 0x0000500001e87983 */ /* 0x001ea20000300a00 */
[----:B---3--:R-:W-:Y:S01]  /*422b0*/  IMAD R234, R103, 0x278, R188 ;  /* 0x0000027867ea7824 */ /* 0x008fe200078e02bc */
[----:B------:R-:W-:-:S04]  /*422c0*/  PRMT R96, R95, 0x7632, R96 ;  /* 0x000076325f607816 */ /* 0x000fc80000000060 */
[----:B------:R0:W-:Y:S01]  /*422d0*/  STG.E.U16 desc[UR60][R234.64], R94 ;  /* 0x0000005eea007986 */ /* 0x0001e2000c10153c */
[----:B------:R-:W3:Y:S01]  /*422e0*/  LDC R103, c[0x0][0x278] ;  /* 0x00009e00ff677b82 */ /* 0x000ee20000000800 */
[----:B0-----:R-:W-:Y:S02]  /*422f0*/  PRMT R94, R88, 0x7632, R94 ;  /* 0x00007632585e7816 */ /* 0x001fe4000000005e */
[----:B------:R-:W3:Y:S01]  /*42300*/  LDL.LU.64 R234, [R1+0x48] ;  /* 0x0000480001ea7983 */ /* 0x000ee20000300a00 */
[----:B------:R-:W-:-:S04]  /*42310*/  IMAD R236, R105, 0x27a, R188 ;  /* 0x0000027a69ec7824 */ /* 0x000fc800078e02bc */
[----:B------:R-:W0:Y:S01]  /*42320*/  LDC R105, c[0x0][0x278] ;  /* 0x00009e00ff697b82 */ /* 0x000e220000000800 */
[----:B------:R0:W-:Y:S04]  /*42330*/  STG.E.U16 desc[UR60][R236.64], R92 ;  /* 0x0000005cec007986 */ /* 0x0001e8000c10153c */
[----:B0-----:R-:W3:Y:S01]  /*42340*/  LDL.LU.64 R236, [R1+0x40] ;  /* 0x0000400001ec7983 */ /* 0x001ee20000300a00 */
[--C-:B------:R-:W-:Y:S02]  /*42350*/  IMAD R238, R107, 0x27c, R188.reuse ;  /* 0x0000027c6bee7824 */ /* 0x100fe400078e02bc */
[----:B------:R-:W0:Y:S03]  /*42360*/  LDC R107, c[0x0][0x278] ;  /* 0x00009e00ff6b7b82 */ /* 0x000e260000000800 */
[----:B------:R0:W-:Y:S04]  /*42370*/  STG.E.U16 desc[UR60][R238.64], R95 ;  /* 0x0000005fee007986 */ /* 0x0001e8000c10153c */
[----:B0-----:R-:W3:Y:S01]  /*42380*/  LDL.LU.64 R238, [R1+0x38] ;  /* 0x0000380001ee7983 */ /* 0x001ee20000300a00 */
[----:B------:R-:W0:Y:S01]  /*42390*/  LDC R95, c[0x0][0x278] ;  /* 0x00009e00ff5f7b82 */ /* 0x000e220000000800 */
[----:B------:R-:W-:-:S07]  /*423a0*/  IMAD R240, R101, 0x27e, R188 ;  /* 0x0000027e65f07824 */ /* 0x000fce00078e02bc */
[----:B------:R-:W0:Y:S01]  /*423b0*/  LDC R101, c[0x0][0x278] ;  /* 0x00009e00ff657b82 */ /* 0x000e220000000800 */
[----:B------:R4:W-:Y:S04]  /*423c0*/  STG.E.U16 desc[UR60][R240.64], R96 ;  /* 0x00000060f0007986 */ /* 0x0009e8000c10153c */
[----:B----4-:R-:W4:Y:S01]  /*423d0*/  LDL.LU.64 R240, [R1+0x30] ;  /* 0x0000300001f07983 */ /* 0x010f220000300a00 */
[----:B------:R-:W-:-:S05]  /*423e0*/  IMAD R242, R109, 0x280, R188 ;  /* 0x000002806df27824 */ /* 0x000fca00078e02bc */
[----:B------:R1:W-:Y:S04]  /*423f0*/  STG.E.U16 desc[UR60][R242.64], R88 ;  /* 0x00000058f2007986 */ /* 0x0003e8000c10153c */
[----:B-1----:R-:W4:Y:S01]  /*42400*/  LDL.LU.64 R242, [R1+0x28] ;  /* 0x0000280001f27983 */ /* 0x002f220000300a00 */
[--C-:B------:R-:W-:Y:S02]  /*42410*/  IMAD R248, R97, 0x282, R188.reuse ;  /* 0x0000028261f87824 */ /* 0x100fe400078e02bc */
[----:B------:R-:W1:Y:S03]  /*42420*/  LDC R97, c[0x0][0x278] ;  /* 0x00009e00ff617b82 */ /* 0x000e660000000800 */
[----:B------:R0:W-:Y:S04]  /*42430*/  STG.E.U16 desc[UR60][R248.64], R94 ;  /* 0x0000005ef8007986 */ /* 0x0001e8000c10153c */
[----:B0-----:R-:W4:Y:S01]  /*42440*/  LDL.LU.64 R248, [R1+0x20] ;  /* 0x0000200001f87983 */ /* 0x001f220000300a00 */
[----:B------:R-:W-:-:S02]  /*42450*/  IMAD R226, R99, 0x284, R188 ;  /* 0x0000028463e27824 */ /* 0x000fc400078e02bc */
[--C-:B--2---:R-:W-:Y:S01]  /*42460*/  IMAD R232, R93, 0x28a, R188.reuse ;  /* 0x0000028a5de87824 */ /* 0x104fe200078e02bc */
[----:B------:R-:W0:Y:S08]  /*42470*/  LDC R99, c[0x0][0x278] ;  /* 0x00009e00ff637b82 */ /* 0x000e300000000800 */
[----:B------:R-:W2:Y:S01]  /*42480*/  LDC R93, c[0x0][0x278] ;  /* 0x00009e00ff5d7b82 */ /* 0x000ea20000000800 */
[----:B---3--:R-:W-:Y:S01]  /*42490*/  IMAD R228, R103, 0x286, R188 ;  /* 0x0000028667e47824 */ /* 0x008fe200078e02bc */
[----:B------:R-:W-:Y:S01]  /*424a0*/  PRMT R92, R89, 0x7632, R92 ;  /* 0x00007632595c7816 */ /* 0x000fe2000000005c */
[----:B------:R-:W-:Y:S01]  /*424b0*/  IMAD R230, R105, 0x288, R188 ;  /* 0x0000028869e67824 */ /* 0x000fe200078e02bc */
[----:B------:R-:W-:Y:S01]  /*424c0*/  PRMT R88, R90, 0x7632, R88 ;  /* 0x000076325a587816 */ /* 0x000fe20000000058 */
[----:B------:R3:W-:Y:S01]  /*424d0*/  STG.E.U16 desc[UR60][R226.64], R89 ;  /* 0x00000059e2007986 */ /* 0x0007e2000c10153c */
[----:B------:R-:W-:-:S02]  /*424e0*/  PRMT R96, R84, 0x7632, R96 ;  /* 0x0000763254607816 */ /* 0x000fc40000000060 */
[----:B------:R-:W-:Y:S01]  /*424f0*/  PRMT R98, R85, 0x7632, R98 ;  /* 0x0000763255627816 */ /* 0x000fe20000000062 */
[----:B------:R-:W-:Y:S01]  /*42500*/  IMAD R234, R101, 0x28c, R188 ;  /* 0x0000028c65ea7824 */ /* 0x000fe200078e02bc */
[----:B------:R-:W-:Y:S01]  /*42510*/  STG.E.U16 desc[UR60][R228.64], R92 ;  /* 0x0000005ce4007986 */ /* 0x000fe2000c10153c */
[----:B------:R-:W0:Y:S03]  /*42520*/  LDC R103, c[0x0][0x278] ;  /* 0x00009e00ff677b82 */ /* 0x000e260000000800 */
[----:B------:R1:W-:Y:S01]  /*42530*/  STG.E.U16 desc[UR60][R230.64], R90 ;  /* 0x0000005ae6007986 */ /* 0x0003e2000c10153c */
[----:B---3--:R-:W-:-:S03]  /*42540*/  PRMT R89, R91, 0x7632, R89 ;  /* 0x000076325b597816 */ /* 0x008fc60000000059 */
[----:B------:R0:W-:Y:S01]  /*42550*/  STG.E.U16 desc[UR60][R232.64], R88 ;  /* 0x00000058e8007986 */ /* 0x0001e2000c10153c */
[----:B------:R-:W3:Y:S03]  /*42560*/  LDC R101, c[0x0][0x278] ;  /* 0x00009e00ff657b82 */ /* 0x000ee60000000800 */
[----:B------:R-:W-:Y:S01]  /*42570*/  STG.E.U16 desc[UR60][R234.64], R91 ;  /* 0x0000005bea007986 */ /* 0x000fe2000c10153c */
[----:B------:R-:W-:-:S04]  /*42580*/  IMAD R251, R251, 0x14c, RZ ;  /* 0x0000014cfbfb7824 */ /* 0x000fc800078e02ff */
[----:B-1----:R-:W1:Y:S01]  /*42590*/  LDC R90, c[0x0][0x278] ;  /* 0x00009e00ff5a7b82 */ /* 0x002e620000000800 */
[----:B------:R-:W-:Y:S01]  /*425a0*/  IMAD R236, R97, 0x28e, R188 ;  /* 0x0000028e61ec7824 */ /* 0x000fe200078e02bc */
[----:B------:R-:W-:Y:S01]  /*425b0*/  PRMT R100, R86, 0x7632, R100 ;  /* 0x0000763256647816 */ /* 0x000fe20000000064 */
[----:B------:R-:W-:-:S03]  /*425c0*/  IMAD R238, R107, 0x290, R188 ;  /* 0x000002906bee7824 */ /* 0x000fc600078e02bc */
[----:B------:R2:W-:Y:S01]  /*425d0*/  STG.E.U16 desc[UR60][R236.64], R89 ;  /* 0x00000059ec007986 */ /* 0x0005e2000c10153c */
[----:B0-----:R-:W-:Y:S01]  /*425e0*/  IMAD R88, R103, 0x298, R188 ;  /* 0x0000029867587824 */ /* 0x001fe200078e02bc */
[----:B------:R-:W0:Y:S02]  /*425f0*/  LDC R97, c[0x0][0x278] ;  /* 0x00009e00ff617b82 */ /* 0x000e240000000800 */
[----:B------:R3:W-:Y:S01]  /*42600*/  STG.E.U16 desc[UR60][R238.64], R84 ;  /* 0x00000054ee007986 */ /* 0x0007e2000c10153c */
[----:B------:R-:W-:-:S05]  /*42610*/  PRMT R102, R87, 0x7632, R102 ;  /* 0x0000763257667816 */ /* 0x000fca0000000066 */
[----:B------:R-:W4:Y:S01]  /*42620*/  LDC R94, c[0x0][0x278] ;  /* 0x00009e00ff5e7b82 */ /* 0x000f220000000800 */
[----:B--2---:R-:W-:Y:S01]  /*42630*/  LEA.HI.X.SX32 R89, R251, R3, 0x1, P4 ;  /* 0x00000003fb597211 */ /* 0x004fe200020f0eff */
[----:B-1----:R-:W-:Y:S01]  /*42640*/  IMAD R91, R90, 0x14d, RZ ;  /* 0x0000014d5a5b7824 */ /* 0x002fe200078e02ff */
[----:B---3--:R-:W2:Y:S05]  /*42650*/  LDL.LU R239, [R1+0xa94] ;  /* 0x000a940001ef7983 */ /* 0x008eaa0000300800 */
[----:B------:R-:W1:Y:S01]  /*42660*/  LDC R90, c[0x0][0x278] ;  /* 0x00009e00ff5a7b82 */ /* 0x000e620000000800 */
[----:B------:R-:W3:Y:S04]  /*42670*/  LDL.LU R237, [R1+0xa90] ;  /* 0x000a900001ed7983 */ /* 0x000ee80000300800 */
[----:B------:R-:W3:Y:S03]  /*42680*/  LDL.LU R238, [R1+0xa8c] ;  /* 0x000a8c0001ee7983 */ /* 0x000ee60000300800 */
[----:B------:R-:W1:Y:S01]  /*42690*/  LDC R92, c[0x0][0x278] ;  /* 0x00009e00ff5c7b82 */ /* 0x000e620000000800 */
[----:B0-----:R-:W-:-:S07]  /*426a0*/  IMAD R97, R97, 0x2a4, RZ ;  /* 0x000002a461617824 */ /* 0x001fce00078e02ff */
[----:B------:R-:W0:Y:S08]  /*426b0*/  LDC R251, c[0x0][0x278] ;  /* 0x00009e00fffb7b82 */ /* 0x000e300000000800 */
[----:B------:R-:W2:Y:S08]  /*426c0*/  LDC R234, c[0x0][0x278] ;  /* 0x00009e00ffea7b82 */ /* 0x000eb00000000800 */
[----:B------:R-:W2:Y:S01]  /*426d0*/  LDC R236, c[0x0][0x278] ;  /* 0x00009e00ffec7b82 */ /* 0x000ea20000000800 */
[----:B----4-:R-:W-:-:S07]  /*426e0*/  IMAD R240, R95, 0x292, R188 ;  /* 0x000002925ff07824 */ /* 0x010fce00078e02bc */
[----:B------:R-:W4:Y:S01]  /*426f0*/  LDC R95, c[0x0][0x278] ;  /* 0x00009e00ff5f7b82 */ /* 0x000f220000000800 */
[----:B------:R1:W-:Y:S07]  /*42700*/  STG.E.U16 desc[UR60][R240.64], R96 ;  /* 0x00000060f0007986 */ /* 0x0003ee000c10153c */
[----:B-1----:R-:W1:Y:S01]  /*42710*/  LDC R96, c[0x0][0x278] ;  /* 0x00009e00ff607b82 */ /* 0x002e620000000800 */
[--C-:B------:R-:W-:Y:S01]  /*42720*/  IMAD R242, R93, 0x294, R188.reuse ;  /* 0x000002945df27824 */ /* 0x100fe200078e02bc */
[----:B------:R-:W3:Y:S06]  /*42730*/  LDL.LU R240, [R1+0xa88] ;  /* 0x000a880001f07983 */ /* 0x000eec0000300800 */
[----:B------:R-:W4:Y:S01]  /*42740*/  LDC R93, c[0x0][0x278] ;  /* 0x00009e00ff5d7b82 */ /* 0x000f220000000800 */
[----:B------:R0:W-:Y:S01]  /*42750*/  STG.E.U16 desc[UR60][R242.64], R85 ;  /* 0x00000055f2007986 */ /* 0x0001e2000c10153c */
[----:B------:R-:W-:-:S03]  /*42760*/  IMAD R248, R99, 0x296, R188 ;  /* 0x0000029663f87824 */ /* 0x000fc600078e02bc */
[----:B0-----:R-:W3:Y:S04]  /*42770*/  LDL.LU R243, [R1+0x60c] ;  /* 0x00060c0001f37983 */ /* 0x001ee80000300800 */
[----:B------:R0:W-:Y:S01]  /*42780*/  STG.E.U16 desc[UR60][R248.64], R98 ;  /* 0x00000062f8007986 */ /* 0x0001e2000c10153c */
[----:B------:R-:W-:Y:S02]  /*42790*/  IMAD R99, R94, 0x29e, RZ ;  /* 0x0000029e5e637824 */ /* 0x000fe400078e02ff */
[----:B------:R-:W-:Y:S01]  /*427a0*/  IMAD R85, R92, 0x14f, RZ ;  /* 0x0000014f5c557824 */ /* 0x000fe200078e02ff */
[----:B------:R-:W3:Y:S01]  /*427b0*/  LDL.LU R241, [R1+0x608] ;  /* 0x0006080001f17983 */ /* 0x000ee20000300800 */
[----:B-1----:R-:W-:Y:S01]  /*427c0*/  IMAD R103, R96, 0x2a2, RZ ;  /* 0x000002a260677824 */ /* 0x002fe200078e02ff */
[----:B0-----:R-:W0:Y:S02]  /*427d0*/  LDC R249, c[0x0][0x278] ;  /* 0x00009e00fff97b82 */ /* 0x001e240000000800 */
[----:B------:R1:W-:Y:S06]  /*427e0*/  STG.E.U16 desc[UR60][R88.64], R86 ;  /* 0x0000005658007986 */ /* 0x0003ec000c10153c */
[----:B------:R-:W2:Y:S01]  /*427f0*/  LDC R98, c[0x0][0x278] ;  /* 0x00009e00ff627b82 */ /* 0x000ea20000000800 */
[----:B------:R-:W-:Y:S01]  /*42800*/  IADD3 R84, P4, R99, R2, RZ ;  /* 0x0000000263547210 */ /* 0x000fe20007f9e0ff */
[----:B------:R-:W-:Y:S01]  /*42810*/  IMAD R251, R251, 0x158, RZ ;  /* 0x00000158fbfb7824 */ /* 0x000fe200078e02ff */
[----:B------:R-:W3:Y:S01]  /*42820*/  LDL.LU R242, [R1+0x604] ;  /* 0x0006040001f27983 */ /* 0x000ee20000300800 */
[----:B-1----:R-:W-:-:S02]  /*42830*/  IMAD R88, R101, 0x29a, R188 ;  /* 0x0000029a65587824 */ /* 0x002fc400078e02bc */
[----:B------:R-:W-:Y:S02]  /*42840*/  IMAD R188, R189, 0x29c, R188 ;  /* 0x0000029cbdbc7824 */ /* 0x000fe400078e02bc */
[----:B------:R-:W1:Y:S01]  /*42850*/  LDC R94, c[0x0][0x278] ;  /* 0x00009e00ff5e7b82 */ /* 0x000e620000000800 */
[----:B0-----:R-:W-:Y:S01]  /*42860*/  IMAD R249, R249, 0x14e, RZ ;  /* 0x0000014ef9f97824 */ /* 0x001fe200078e02ff */
[----:B------:R-:W-:-:S06]  /*42870*/  LEA.HI.X.SX32 R89, R91, R3, 0x1, P6 ;  /* 0x000000035b597211 */ /* 0x000fcc00030f0eff */
[----:B------:R-:W0:Y:S01]  /*42880*/  LDC R99, c[0x0][0x278] ;  /* 0x00009e00ff637b82 */ /* 0x000e220000000800 */
[-C--:B------:R-:W-:Y:S01]  /*42890*/  LEA.HI.X.SX32 R85, R85, R3.reuse, 0x1, P4 ;  /* 0x0000000355557211 */ /* 0x080fe200020f0eff */
[----:B------:R-:W3:Y:S01]  /*428a0*/  LDL.LU R248, [R1+0x600] ;  /* 0x0006000001f87983 */ /* 0x000ee20000300800 */
[----:B------:R-:W-:-:S05]  /*428b0*/  LEA.HI.X.SX32 R189, R249, R3, 0x1, P5 ;  /* 0x00000003f9bd7211 */ /* 0x000fca00028f0eff */
[----:B------:R-:W1:Y:S01]  /*428c0*/  LDC R249, c[0x0][0x278] ;  /* 0x00009e00fff97b82 */ /* 0x000e620000000800 */
[----:B----4-:R-:W-:Y:S01]  /*428d0*/  IMAD R101, R95, 0x2a0, RZ ;  /* 0x000002a05f657824 */ /* 0x010fe200078e02ff */
[----:B------:R-:W-:Y:S04]  /*428e0*/  STG.E.U16 desc[UR60][R88.64], R100 ;  /* 0x0000006458007986 */ /* 0x000fe8000c10153c */
[----:B------:R-:W-:Y:S01]  /*428f0*/  IADD3 R86, P5, R101, R2, RZ ;  /* 0x0000000265567210 */ /* 0x000fe20007fbe0ff */
[----:B------:R4:W-:Y:S01]  /*42900*/  STG.E.U16 desc[UR60][R188.64], R87 ;  /* 0x00000057bc007986 */ /* 0x0009e2000c10153c */
[----:B------:R-:W-:Y:S01]  /*42910*/  IMAD R91, R93, 0x151, RZ ;  /* 0x000001515d5b7824 */ /* 0x000fe200078e02ff */
[----:B------:R-:W2:Y:S08]  /*42920*/  LDC R95, c[0x0][0x278] ;  /* 0x00009e00ff5f7b82 */ /* 0x000eb00000000800 */
[----:B------:R-:W2:Y:S01]  /*42930*/  LDC R92, c[0x0][0x278] ;  /* 0x00009e00ff5c7b82 */ /* 0x000ea20000000800 */
[----:B-1----:R-:W-:-:S07]  /*42940*/  IMAD R249, R249, 0x150, RZ ;  /* 0x00000150f9f97824 */ /* 0x002fce00078e02ff */
[----:B------:R-:W1:Y:S01]  /*42950*/  LDC R96, c[0x0][0x278] ;  /* 0x00009e00ff607b82 */ /* 0x000e620000000800 */
[----:B----4-:R-:W-:-:S07]  /*42960*/  LEA.HI.X.SX32 R87, R249, R3, 0x1, P5 ;  /* 0x00000003f9577211 */ /* 0x010fce00028f0eff */
[----:B------:R-:W4:Y:S01]  /*42970*/  LDC R249, c[0x0][0x278] ;  /* 0x00009e00fff97b82 */ /* 0x000f220000000800 */
[----:B------:R-:W-:Y:S01]  /*42980*/  IMAD R89, R90, 0x2a6, RZ ;  /* 0x000002a65a597824 */ /* 0x000fe200078e02ff */
[----:B------:R-:W-:-:S04]  /*42990*/  IADD3 R88, P5, R97, R2, RZ ;  /* 0x0000000261587210 */ /* 0x000fc80007fbe0ff */
[-C--:B------:R-:W-:Y:S01]  /*429a0*/  IADD3 R90, P6, R89, R2.reuse, RZ ;  /* 0x00000002595a7210 */ /* 0x080fe20007fde0ff */
[----:B------:R0:W-:Y:S01]  /*429b0*/  STG.E.U16 desc[UR60][R84.64], R102 ;  /* 0x0000006654007986 */ /* 0x0001e2000c10153c */
[----:B------:R-:W-:Y:S01]  /*429c0*/  PRMT R100, R76, 0x7632, R100 ;  /* 0x000076324c647816 */ /* 0x000fe20000000064 */
[----:B------:R-:W-:Y:S01]  /*429d0*/  IMAD R93, R94, 0x153, RZ ;  /* 0x000001535e5d7824 */ /* 0x000fe200078e02ff */
[----:B------:R-:W1:Y:S01]  /*429e0*/  LDC R97, c[0x0][0x278] ;  /* 0x00009e00ff617b82 */ /* 0x000e620000000800 */
[----:B----4-:R-:W-:Y:S01]  /*429f0*/  IMAD R249, R249, 0x152, RZ ;  /* 0x00000152f9f97824 */ /* 0x010fe200078e02ff */
[----:B0-----:R-:W-:Y:S01]  /*42a00*/  IADD3 R84, P4, R103, R2, RZ ;  /* 0x0000000267547210 */ /* 0x001fe20007f9e0ff */
[----:B------:R0:W-:Y:S01]  /*42a10*/  STG.E.U16 desc[UR60][R86.64], R76 ;  /* 0x0000004c56007986 */ /* 0x0001e2000c10153c */
[----:B------:R-:W-:Y:S01]  /*42a20*/  PRMT R102, R77, 0x7632, R102 ;  /* 0x000076324d667816 */ /* 0x000fe20000000066 */
[----:B------:R-:W-:Y:S01]  /*42a30*/  IMAD R99, R99, 0x2ac, RZ ;  /* 0x000002ac63637824 */ /* 0x000fe200078e02ff */
[-C--:B------:R-:W-:Y:S01]  /*42a40*/  LEA.HI.X.SX32 R89, R249, R3.reuse, 0x1, P5 ;  /* 0x00000003f9597211 */ /* 0x080fe200028f0eff */
[----:B--2---:R-:W-:Y:S01]  /*42a50*/  IMAD R101, R95, 0x2aa, RZ ;  /* 0x000002aa5f657824 */ /* 0x004fe200078e02ff */
[----:B------:R-:W2:Y:S01]  /*42a60*/  LDC R249, c[0x0][0x278] ;  /* 0x00009e00fff97b82 */ /* 0x000ea20000000800 */
[----:B------:R-:W-:Y:S01]  /*42a70*/  LEA.HI.X.SX32 R85, R91, R3, 0x1, P4 ;  /* 0x000000035b557211 */ /* 0x000fe200020f0eff */
[----:B0-----:R-:W-:-:S04]  /*42a80*/  IMAD R87, R98, 0x2a8, RZ ;  /* 0x000002a862577824 */ /* 0x001fc800078e02ff */
[----:B------:R0:W-:Y:S02]  /*42a90*/  STG.E.U16 desc[UR60][R84.64], R100 ;  /* 0x0000006454007986 */ /* 0x0001e4000c10153c */
[----:B------:R-:W4:Y:S01]  /*42aa0*/  LDC R95, c[0x0][0x278] ;  /* 0x00009e00ff5f7b82 */ /* 0x000f220000000800 */
[-C--:B------:R-:W-:Y:S01]  /*42ab0*/  IADD3 R76, P4, R87, R2.reuse, RZ ;  /* 0x00000002574c7210 */ /* 0x080fe20007f9e0ff */
[----:B------:R1:W-:Y:S06]  /*42ac0*/  STG.E.U16 desc[UR60][R88.64], R77 ;  /* 0x0000004d58007986 */ /* 0x0003ec000c10153c */
[----:B------:R-:W4:Y:S01]  /*42ad0*/  LDC R94, c[0x0][0x278] ;  /* 0x00009e00ff5e7b82 */ /* 0x000f220000000800 */
[----:B--2---:R-:W-:Y:S01]  /*42ae0*/  IMAD R249, R249, 0x154, RZ ;  /* 0x00000154f9f97824 */ /* 0x004fe200078e02ff */
[----:B------:R-:W-:Y:S01]  /*42af0*/  LEA.HI.X.SX32 R91, R93, R3, 0x1, P6 ;  /* 0x000000035d5b7211 */ /* 0x000fe200030f0eff */
[----:B0-----:R-:W-:Y:S01]  /*42b00*/  IMAD R85, R92, 0x155, RZ ;  /* 0x000001555c557824 */ /* 0x001fe200078e02ff */
[----:B------:R-:W-:-:S04]  /*42b10*/  IADD3 R84, P5, R101, R2, RZ ;  /* 0x0000000265547210 */ /* 0x000fc80007fbe0ff */
[----:B------:R-:W0:Y:S01]  /*42b20*/  LDC R93, c[0x0][0x278] ;  /* 0x00009e00ff5d7b82 */ /* 0x000e220000000800 */
[----:B-1----:R-:W-:-:S07]  /*42b30*/  LEA.HI.X.SX32 R77, R249, R3, 0x1, P4 ;  /* 0x00000003f94d7211 */ /* 0x002fce00020f0eff */
[----:B------:R-:W1:Y:S01]  /*42b40*/  LDC R249, c[0x0][0x278] ;  /* 0x00009e00fff97b82 */ /* 0x000e620000000800 */
[----:B------:R-:W-:Y:S02]  /*42b50*/  IADD3 R86, P6, R99, R2, RZ ;  /* 0x0000000263567210 */ /* 0x000fe40007fde0ff */
[----:B------:R-:W-:Y:S01]  /*42b60*/  PRMT R98, R78, 0x7632, R98 ;  /* 0x000076324e627816 */ /* 0x000fe20000000062 */
[----:B----4-:R-:W-:Y:S01]  /*42b70*/  IMAD R95, R95, 0x2b4, RZ ;  /* 0x000002b45f5f7824 */ /* 0x010fe200078e02ff */
[----:B------:R2:W-:Y:S03]  /*42b80*/  STG.E.U16 desc[UR60][R90.64], R102 ;  /* 0x000000665a007986 */ /* 0x0005e6000c10153c */
[----:B------:R-:W4:Y:S08]  /*42b90*/  LDC R88, c[0x0][0x278] ;  /* 0x00009e00ff587b82 */ /* 0x000f300000000800 */
[----:B------:R-:W4:Y:S01]  /*42ba0*/  LDC R92, c[0x0][0x278] ;  /* 0x00009e00ff5c7b82 */ /* 0x000f220000000800 */
[----:B-1----:R-:W-:Y:S01]  /*42bb0*/  IMAD R249, R249, 0x156, RZ ;  /* 0x00000156f9f97824 */ /* 0x002fe200078e02ff */
[-C--:B------:R-:W-:Y:S01]  /*42bc0*/  LEA.HI.X.SX32 R85, R85, R3.reuse, 0x1, P5 ;  /* 0x0000000355557211 */ /* 0x080fe200028f0eff */
[----:B------:R-:W-:Y:S01]  /*42bd0*/  IMAD R99, R94, 0x2ae, RZ ;  /* 0x000002ae5e637824 */ /* 0x000fe200078e02ff */
[----:B------:R0:W-:Y:S01]  /*42be0*/  STG.E.U16 desc[UR60][R76.64], R78 ;  /* 0x0000004e4c007986 */ /* 0x0001e2000c10153c */
[----:B------:R-:W-:Y:S01]  /*42bf0*/  IMAD R101, R96, 0x2b0, RZ ;  /* 0x000002b060657824 */ /* 0x000fe200078e02ff */
[----:B------:R-:W-:-:S02]  /*42c00*/  LEA.HI.X.SX32 R87, R249, R3, 0x1, P6 ;  /* 0x00000003f9577211 */ /* 0x000fc400030f0eff */
[----:B--2---:R-:W1:Y:S08]  /*42c10*/  LDC R91, c[0x0][0x278] ;  /* 0x00009e00ff5b7b82 */ /* 0x004e700000000800 */
[----:B------:R-:W2:Y:S01]  /*42c20*/  LDC R249, c[0x0][0x278] ;  /* 0x00009e00fff97b82 */ /* 0x000ea20000000800 */
[----:B------:R-:W-:Y:S04]  /*42c30*/  STG.E.U16 desc[UR60][R84.64], R98 ;  /* 0x0000006254007986 */ /* 0x000fe8000c10153c */
[----:B------:R4:W-:Y:S01]  /*42c40*/  STG.E.U16 desc[UR60][R86.64], R79 ;  /* 0x0000004f56007986 */ /* 0x0009e2000c10153c */
[----:B0-----:R-:W-:Y:S01]  /*42c50*/  IMAD R77, R93, 0x157, RZ ;  /* 0x000001575d4d7824 */ /* 0x001fe200078e02ff */
[-C--:B------:R-:W-:Y:S01]  /*42c60*/  IADD3 R76, P5, R99, R2.reuse, RZ ;  /* 0x00000002634c7210 */ /* 0x080fe20007fbe0ff */
[----:B------:R-:W-:Y:S01]  /*42c70*/  IMAD R97, R97, 0x2b2, RZ ;  /* 0x000002b261617824 */ /* 0x000fe200078e02ff */
[-C--:B------:R-:W-:Y:S01]  /*42c80*/  IADD3 R78, P4, R101, R2.reuse, RZ ;  /* 0x00000002654e7210 */ /* 0x080fe20007f9e0ff */
[----:B------:R-:W0:Y:S01]  /*42c90*/  LDC R89, c[0x0][0x278] ;  /* 0x00009e00ff597b82 */ /* 0x000e220000000800 */
[----:B----4-:R-:W-:-:S07]  /*42ca0*/  IADD3 R86, P6, R95, R2, RZ ;  /* 0x000000025f567210 */ /* 0x010fce0007fde0ff */
[----:B------:R-:W4:Y:S01]  /*42cb0*/  LDC R94, c[0x0][0x278] ;  /* 0x00009e00ff5e7b82 */ /* 0x000f220000000800 */
[----:B--2---:R-:W-:Y:S01]  /*42cc0*/  IMAD R249, R249, 0x15a, RZ ;  /* 0x0000015af9f97824 */ /* 0x004fe200078e02ff */
[----:B------:R-:W-:Y:S01]  /*42cd0*/  PRMT R100, R79, 0x7632, R100 ;  /* 0x000076324f647816 */ /* 0x000fe20000000064 */
[----:B------:R-:W-:Y:S01]  /*42ce0*/  IMAD R85, R88, 0x159, RZ ;  /* 0x0000015958557824 */ /* 0x000fe200078e02ff */
[-C--:B------:R-:W-:Y:S01]  /*42cf0*/  LEA.HI.X.SX32 R77, R77, R3.reuse, 0x1, P5 ;  /* 0x000000034d4d7211 */ /* 0x080fe200028f0eff */
[----:B------:R-:W-:Y:S01]  /*42d00*/  IMAD R99, R92, 0x2b8, RZ ;  /* 0x000002b85c637824 */ /* 0x000fe200078e02ff */
[-C--:B------:R-:W-:Y:S02]  /*42d10*/  LEA.HI.X.SX32 R87, R249, R3.reuse, 0x1, P6 ;  /* 0x00000003f9577211 */ /* 0x080fe400030f0eff */
[----:B------:R-:W2:Y:S08]  /*42d20*/  LDC R93, c[0x0][0x278] ;  /* 0x00009e00ff5d7b82 */ /* 0x000eb00000000800 */
[----:B------:R-:W1:Y:S01]  /*42d30*/  LDC R249, c[0x0][0x278] ;  /* 0x00009e00fff97b82 */ /* 0x000e620000000800 */
[----:B------:R-:W-:-:S02]  /*42d40*/  LEA.HI.X.SX32 R79, R251, R3, 0x1, P4 ;  /* 0x00000003fb4f7211 */ /* 0x000fc400020f0eff */
[-C--:B------:R-:W-:Y:S01]  /*42d50*/  IADD3 R84, P5, R97, R2.reuse, RZ ;  /* 0x0000000261547210 */ /* 0x080fe20007fbe0ff */
[----:B------:R-:W-:Y:S03]  /*42d60*/  STG.E.U16 desc[UR60][R76.64], R100 ;  /* 0x000000644c007986 */ /* 0x000fe6000c10153c */
[----:B------:R-:W-:Y:S01]  /*42d70*/  LEA.HI.X.SX32 R85, R85, R3, 0x1, P5 ;  /* 0x0000000355557211 */ /* 0x000fe200028f0eff */
[----:B------:R3:W-:Y:S01]  /*42d80*/  STG.E.U16 desc[UR60][R78.64], R80 ;  /* 0x000000504e007986 */ /* 0x0007e2000c10153c */
[----:B------:R-:W-:Y:S01]  /*42d90*/  PRMT R98, R80, 0x7632, R98 ;  /* 0x0000763250627816 */ /* 0x000fe20000000062 */
[----:B------:R-:W2:Y:S08]  /*42da0*/  LDC R90, c[0x0][0x278] ;  /* 0x00009e00ff5a7b82 */ /* 0x000eb00000000800 */
[----:B------:R-:W2:Y:S01]  /*42db0*/  LDC R96, c[0x0][0x278] ;  /* 0x00009e00ff607b82 */ /* 0x000ea20000000800 */
[----:B---3--:R-:W-:Y:S01]  /*42dc0*/  IADD3 R78, P5, R99, R2, RZ ;  /* 0x00000002634e7210 */ /* 0x008fe20007fbe0ff */
[----:B-1----:R-:W-:-:S02]  /*42dd0*/  IMAD R249, R249, 0x15c, RZ ;  /* 0x0000015cf9f97824 */ /* 0x002fc400078e02ff */
[----:B----4-:R-:W-:-:S04]  /*42de0*/  IMAD R101, R94, 0x2ba, RZ ;  /* 0x000002ba5e657824 */ /* 0x010fc800078e02ff */
[----:B------:R-:W1:Y:S01]  /*42df0*/  LDC R95, c[0x0][0x278] ;  /* 0x00009e00ff5f7b82 */ /* 0x000e620000000800 */
[----:B------:R-:W-:-:S07]  /*42e00*/  LEA.HI.X.SX32 R79, R249, R3, 0x1, P5 ;  /* 0x00000003f94f7211 */ /* 0x000fce00028f0eff */
[----:B------:R-:W3:Y:S01]  /*42e10*/  LDC R249, c[0x0][0x278] ;  /* 0x00009e00fff97b82 */ /* 0x000ee20000000800 */
[----:B------:R-:W-:Y:S02]  /*42e20*/  IMAD R97, R91, 0x2b6, RZ ;  /* 0x000002b65b617824 */ /* 0x000fe400078e02ff */
[----:B0-----:R-:W-:Y:S01]  /*42e30*/  IMAD R77, R89, 0x15b, RZ ;  /* 0x0000015b594d7824 */ /* 0x001fe200078e02ff */
[----:B------:R-:W-:Y:S02]  /*42e40*/  STG.E.U16 desc[UR60][R84.64], R98 ;  /* 0x0000006254007986 */ /* 0x000fe4000c10153c */
[-C--:B------:R-:W-:Y:S02]  /*42e50*/  IADD3 R76, P4, R97, R2.reuse, RZ ;  /* 0x00000002614c7210 */ /* 0x080fe40007f9e0ff */
[----:B------:R0:W-:Y:S01]  /*42e60*/  STG.E.U16 desc[UR60][R86.64], R81 ;  /* 0x0000005156007986 */ /* 0x0001e2000c10153c */
[----:B------:R-:W-:Y:S01]  /*42e70*/  IADD3 R80, P6, R101, R2, RZ ;  /* 0x0000000265507210 */ /* 0x000fe20007fde0ff */
[----:B------:R-:W4:Y:S01]  /*42e80*/  LDC R89, c[0x0][0x278] ;  /* 0x00009e00ff597b82 */ /* 0x000f220000000800 */
[----:B------:R-:W-:Y:S01]  /*42e90*/  LEA.HI.X.SX32 R77, R77, R3, 0x1, P4 ;  /* 0x000000034d4d7211 */ /* 0x000fe200020f0eff */
[----:B--2---:R-:W-:-:S06]  /*42ea0*/  IMAD R97, R93, 0x2bc, RZ ;  /* 0x000002bc5d617824 */ /* 0x004fcc00078e02ff */
[----:B------:R-:W2:Y:S01]  /*42eb0*/  LDC R88, c[0x0][0x278] ;  /* 0x00009e00ff587b82 */ /* 0x000ea20000000800 */
[----:B0-----:R-:W-:Y:S01]  /*42ec0*/  PRMT R86, R81, 0x7632, R86 ;  /* 0x0000763251567816 */ /* 0x001fe20000000056 */
[----:B---3--:R-:W-:-:S04]  /*42ed0*/  IMAD R249, R249, 0x15e, RZ ;  /* 0x0000015ef9f97824 */ /* 0x008fc800078e02ff */
[----:B------:R-:W-:Y:S01]  /*42ee0*/  STG.E.U16 desc[UR60][R76.64], R86 ;  /* 0x000000564c007986 */ /* 0x000fe2000c10153c */
[----:B------:R-:W-:Y:S01]  /*42ef0*/  IMAD R85, R90, 0x15d, RZ ;  /* 0x0000015d5a557824 */ /* 0x000fe200078e02ff */
[----:B------:R-:W-:Y:S01]  /*42f00*/  PRMT R94, R82, 0x7632, R94 ;  /* 0x00007632525e7816 */ /* 0x000fe2000000005e */
[----:B------:R-:W0:Y:S01]  /*42f10*/  LDC R91, c[0x0][0x278] ;  /* 0x00009e00ff5b7b82 */ /* 0x000e220000000800 */
[----:B------:R3:W-:Y:S07]  /*42f20*/  STG.E.U16 desc[UR60][R78.64], R82 ;  /* 0x000000524e007986 */ /* 0x0007ee000c10153c */
[----:B------:R-:W4:Y:S01]  /*42f30*/  LDC R87, c[0x0][0x278] ;  /* 0x00009e00ff577b82 */ /* 0x000f220000000800 */
[----:B---3--:R-:W-:Y:S01]  /*42f40*/  IADD3 R78, P5, R97, R2, RZ ;  /* 0x00000002614e7210 */ /* 0x008fe20007fbe0ff */
[----:B------:R-:W-:-:S06]  /*42f50*/  IMAD R77, R96, 0x2c0, RZ ;  /* 0x000002c0604d7824 */ /* 0x000fcc00078e02ff */
[----:B------:R-:W3:Y:S01]  /*42f60*/  LDC R92, c[0x0][0x278] ;  /* 0x00009e00ff5c7b82 */ /* 0x000ee20000000800 */
[----:B------:R-:W-:-:S07]  /*42f70*/  LEA.HI.X.SX32 R79, R249, R3, 0x1, P5 ;  /* 0x00000003f94f7211 */ /* 0x000fce00028f0eff */
[----:B------:R-:W2:Y:S01]  /*42f80*/  LDC R249, c[0x0][0x278] ;  /* 0x00009e00fff97b82 */ /* 0x000ea20000000800 */
[----:B------:R-:W-:-:S05]  /*42f90*/  LEA.HI.X.SX32 R81, R85, R3, 0x1, P6 ;  /* 0x0000000355517211 */ /* 0x000fca00030f0eff */
[----:B------:R0:W-:Y:S01]  /*42fa0*/  STG.E.U16 desc[UR60][R80.64], R94 ;  /* 0x0000005e50007986 */ /* 0x0001e2000c10153c */
[----:B-1----:R-:W-:Y:S01]  /*42fb0*/  IMAD R95, R95, 0x2be, RZ ;  /* 0x000002be5f5f7824 */ /* 0x002fe200078e02ff */
[----:B------:R-:W1:Y:S08]  /*42fc0*/  LDC R90, c[0x0][0x278] ;  /* 0x00009e00ff5a7b82 */ /* 0x000e700000000800 */
[----:B------:R-:W3:Y:S01]  /*42fd0*/  LDC R84, c[0x0][0x278] ;  /* 0x00009e00ff547b82 */ /* 0x000ee20000000800 */
[----:B0-----:R-:W-:Y:S01]  /*42fe0*/  IADD3 R80, P5, R77, R2, RZ ;  /* 0x000000024d507210 */ /* 0x001fe20007fbe0ff */
[----:B--2---:R-:W-:-:S06]  /*42ff0*/  IMAD R249, R249, 0x160, RZ ;  /* 0x00000160f9f97824 */ /* 0x004fcc00078e02ff */
[----:B------:R-:W0:Y:S01]  /*43000*/  LDC R93, c[0x0][0x278] ;  /* 0x00009e00ff5d7b82 */ /* 0x000e220000000800 */
[----:B------:R-:W-:-:S07]  /*43010*/  LEA.HI.X.SX32 R81, R249, R3, 0x1, P5 ;  /* 0x00000003f9517211 */ /* 0x000fce00028f0eff */
[----:B------:R-:W2:Y:S01]  /*43020*/  LDC R249, c[0x0][0x278] ;  /* 0x00009e00fff97b82 */ /* 0x000ea20000000800 */
[----:B------:R1:W-:Y:S01]  /*43030*/  STG.E.U16 desc[UR60][R78.64], R83 ;  /* 0x000000534e007986 */ /* 0x0003e2000c10153c */
[----:B------:R-:W-:Y:S02]  /*43040*/  IMAD R91, R91, 0x2c2, RZ ;  /* 0x000002c25b5b7824 */ /* 0x000fe400078e02ff */
[----:B------:R-:W-:Y:S02]  /*43050*/  IMAD R85, R88, 0x15f, RZ ;  /* 0x0000015f58557824 */ /* 0x000fe400078e02ff */
[----:B----4-:R-:W-:Y:S01]  /*43060*/  IMAD R87, R87, 0x161, RZ ;  /* 0x0000016157577824 */ /* 0x010fe200078e02ff */
[----:B------:R-:W-:Y:S01]  /*43070*/  PRMT R96, R83, 0x7632, R96 ;  /* 0x0000763253607816 */ /* 0x000fe20000000060 */
[----:B------:R-:W4:Y:S01]  /*43080*/  LDC R88, c[0x0][0x278] ;  /* 0x00009e00ff587b82 */ /* 0x000f220000000800 */
[----:B-1----:R-:W-:Y:S01]  /*43090*/  IMAD R79, R89, 0x2c4, RZ ;  /* 0x000002c4594f7824 */ /* 0x002fe200078e02ff */
[----:B------:R-:W-:-:S06]  /*430a0*/  PRMT R97, R72, 0x7632, R97 ;  /* 0x0000763248617816 */ /* 0x000fcc0000000061 */
[----:B------:R-:W1:Y:S01]  /*430b0*/  LDC R94, c[0x0][0x278] ;  /* 0x00009e00ff5e7b82 */ /* 0x000e620000000800 */
[-C--:B------:R-:W-:Y:S01]  /*430c0*/  IADD3 R78, P5, R79, R2.reuse, RZ ;  /* 0x000000024f4e7210 */ /* 0x080fe20007fbe0ff */
[----:B--2---:R-:W-:Y:S01]  /*430d0*/  IMAD R249, R249, 0x162, RZ ;  /* 0x00000162f9f97824 */ /* 0x004fe200078e02ff */
[-C--:B------:R-:W-:Y:S01]  /*430e0*/  IADD3 R76, P4, R95, R2.reuse, RZ ;  /* 0x000000025f4c7210 */ /* 0x080fe20007f9e0ff */
[----:B0-----:R-:W-:Y:S01]  /*430f0*/  IMAD R93, R93, 0x2ca, RZ ;  /* 0x000002ca5d5d7824 */ /* 0x001fe200078e02ff */
[----:B------:R-:W-:-:S03]  /*43100*/  IADD3 R82, P6, R91, R2, RZ ;  /* 0x000000025b527210 */ /* 0x000fc60007fde0ff */
[----:B------:R-:W0:Y:S01]  /*43110*/  LDC R89, c[0x0][0x278] ;  /* 0x00009e00ff597b82 */ /* 0x000e220000000800 */
[----:B------:R-:W-:-:S07]  /*43120*/  LEA.HI.X.SX32 R79, R249, R3, 0x1, P5 ;  /* 0x00000003f94f7211 */ /* 0x000fce00028f0eff */
[----:B------:R-:W2:Y:S01]  /*43130*/  LDC R249, c[0x0][0x278] ;  /* 0x00009e00fff97b82 */ /* 0x000ea20000000800 */
[-C--:B------:R-:W-:Y:S02]  /*43140*/  LEA.HI.X.SX32 R77, R85, R3.reuse, 0x1, P4 ;  /* 0x00000003554d7211 */ /* 0x080fe400020f0eff */
[----:B------:R-:W-:-:S03]  /*43150*/  LEA.HI.X.SX32 R83, R87, R3, 0x1, P6 ;  /* 0x0000000357537211 */ /* 0x000fc600030f0eff */
[----:B------:R-:W-:Y:S01]  /*43160*/  STG.E.U16 desc[UR60][R76.64], R96 ;  /* 0x000000604c007986 */ /* 0x000fe2000c10153c */
[----:B------:R-:W-:Y:S01]  /*43170*/  IMAD R95, R90, 0x2c6, RZ ;  /* 0x000002c65a5f7824 */ /* 0x000fe200078e02ff */
[----:B------:R-:W4:Y:S02]  /*43180*/  LDC R85, c[0x0][0x278] ;  /* 0x00009e00ff557b82 */ /* 0x000f240000000800 */
[----:B------:R-:W-:Y:S04]  /*43190*/  STG.E.U16 desc[UR60][R80.64], R72 ;  /* 0x0000004850007986 */ /* 0x000fe8000c10153c */
[----:B------:R3:W-:Y:S01]  /*431a0*/  STG.E.U16 desc[UR60][R82.64], R97 ;  /* 0x0000006152007986 */ /* 0x0007e2000c10153c */
[----:B------:R-:W-:Y:S01]  /*431b0*/  PRMT R90, R73, 0x7632, R90 ;  /* 0x00007632495a7816 */ /* 0x000fe2000000005a */
[----:B0-----:R-:W-:Y:S01]  /*431c0*/  IMAD R89, R89, 0x2d0, RZ ;  /* 0x000002d059597824 */ /* 0x001fe200078e02ff */
[----:B------:R-:W0:Y:S01]  /*431d0*/  LDC R91, c[0x0][0x278] ;  /* 0x00009e00ff5b7b82 */ /* 0x000e220000000800 */
[----:B------:R1:W-:Y:S01]  /*431e0*/  STG.E.U16 desc[UR60][R78.64], R73 ;  /* 0x000000494e007986 */ /* 0x0003e2000c10153c */
[----:B--2---:R-:W-:-:S06]  /*431f0*/  IMAD R249, R249, 0x164, RZ ;  /* 0x00000164f9f97824 */ /* 0x004fcc00078e02ff */
[----:B------:R-:W2:Y:S01]  /*43200*/  LDC R86, c[0x0][0x278] ;  /* 0x00009e00ff567b82 */ /* 0x000ea20000000800 */
[----:B---3--:R-:W-:-:S05]  /*43210*/  IMAD R83, R92, 0x2c8, RZ ;  /* 0x000002c85c537824 */ /* 0x008fca00078e02ff */
[-C--:B------:R-:W-:Y:S01]  /*43220*/  IADD3 R72, P5, R83, R2.reuse, RZ ;  /* 0x0000000253487210 */ /* 0x080fe20007fbe0ff */
[----:B------:R-:W-:Y:S01]  /*43230*/  IMAD R77, R84, 0x163, RZ ;  /* 0x00000163544d7824 */ /* 0x000fe200078e02ff */
[-C--:B------:R-:W-:Y:S01]  /*43240*/  IADD3 R76, P4, R95, R2.reuse, RZ ;  /* 0x000000025f4c7210 */ /* 0x080fe20007f9e0ff */
[----:B----4-:R-:W-:Y:S01]  /*43250*/  IMAD R81, R85, 0x165, RZ ;  /* 0x0000016555517824 */ /* 0x010fe200078e02ff */
[-C--:B-1----:R-:W-:Y:S01]  /*43260*/  LEA.HI.X.SX32 R73, R249, R3.reuse, 0x1, P5 ;  /* 0x00000003f9497211 */ /* 0x082fe200028f0eff */
[----:B------:R-:W1:Y:S08]  /*43270*/  LDC R87, c[0x0][0x278] ;  /* 0x00009e00ff577b82 */ /* 0x000e700000000800 */
[----:B------:R-:W3:Y:S01]  /*43280*/  LDC R249, c[0x0][0x278] ;  /* 0x00009e00fff97b82 */ /* 0x000ee20000000800 */
[----:B------:R-:W-:Y:S01]  /*43290*/  IADD3 R80, P6, R93, R2, RZ ;  /* 0x000000025d507210 */ /* 0x000fe20007fde0ff */
[----:B------:R-:W-:Y:S01]  /*432a0*/  IMAD R93, R88, 0x2cc, RZ ;  /* 0x000002cc585d7824 */ /* 0x000fe200078e02ff */
[----:B------:R-:W-:-:S05]  /*432b0*/  LEA.HI.X.SX32 R77, R77, R3, 0x1, P4 ;  /* 0x000000034d4d7211 */ /* 0x000fca00020f0eff */
[----:B------:R4:W-:Y:S01]  /*432c0*/  STG.E.U16 desc[UR60][R76.64], R90 ;  /* 0x0000005a4c007986 */ /* 0x0009e2000c10153c */
[----:B------:R-:W-:Y:S01]  /*432d0*/  PRMT R92, R74, 0x7632, R92 ;  /* 0x000076324a5c7816 */ /* 0x000fe2000000005c */
[----:B------:R-:W1:Y:S08]  /*432e0*/  LDC R85, c[0x0][0x278] ;  /* 0x00009e00ff557b82 */ /* 0x000e700000000800 */
[----:B------:R-:W1:Y:S01]  /*432f0*/  LDC R84, c[0x0][0x278] ;  /* 0x00009e00ff547b82 */ /* 0x000e620000000800 */
[----:B----4-:R-:W-:Y:S01]  /*43300*/  IADD3 R76, P5, R93, R2, RZ ;  /* 0x000000025d4c7210 */ /* 0x010fe20007fbe0ff */
[----:B---3--:R-:W-:-:S02]  /*43310*/  IMAD R249, R249, 0x166, RZ ;  /* 0x00000166f9f97824 */ /* 0x008fc400078e02ff */
[----:B0-----:R-:W-:-:S04]  /*43320*/  IMAD R91, R91, 0x2ce, RZ ;  /* 0x000002ce5b5b7824 */ /* 0x001fc800078e02ff */
[----:B------:R-:W0:Y:S01]  /*43330*/  LDC R83, c[0x0][0x278] ;  /* 0x00009e00ff537b82 */ /* 0x000e220000000800 */
[----:B------:R-:W-:-:S07]  /*43340*/  LEA.HI.X.SX32 R77, R249, R3, 0x1, P5 ;  /* 0x00000003f94d7211 */ /* 0x000fce00028f0eff */
[----:B------:R-:W3:Y:S01]  /*43350*/  LDC R249, c[0x0][0x278] ;  /* 0x00009e00fff97b82 */ /* 0x000ee20000000800 */
[----:B------:R-:W-:Y:S01]  /*43360*/  LEA.HI.X.SX32 R81, R81, R3, 0x1, P6 ;  /* 0x0000000351517211 */ /* 0x000fe200030f0eff */
[----:B------:R4:W-:Y:S01]  /*43370*/  STG.E.U16 desc[UR60][R72.64], R74 ;  /* 0x0000004a48007986 */ /* 0x0009e2000c10153c */
[----:B------:R-:W-:-:S03]  /*43380*/  PRMT R88, R75, 0x7632, R88 ;  /* 0x000076324b587816 */ /* 0x000fc60000000058 */
[----:B------:R-:W-:Y:S02]  /*43390*/  STG.E.U16 desc[UR60][R80.64], R92 ;  /* 0x0000005c50007986 */ /* 0x000fe4000c10153c */
[----:B------:R-:W0:Y:S02]  /*433a0*/  LDC R82, c[0x0][0x278] ;  /* 0x00009e00ff527b82 */ /* 0x000e240000000800 */
[----:B------:R1:W-:Y:S01]  /*433b0*/  STG.E.U16 desc[UR60][R76.64], R75 ;  /* 0x0000004b4c007986 */ /* 0x0003e2000c10153c */
[-C--:B----4-:R-:W-:Y:S01]  /*433c0*/  IADD3 R74, P5, R89, R2.reuse, RZ ;  /* 0x00000002594a7210 */ /* 0x090fe20007fbe0ff */
[----:B---3--:R-:W-:Y:S02]  /*433d0*/  IMAD R249, R249, 0x168, RZ ;  /* 0x00000168f9f97824 */ /* 0x008fe400078e02ff */
[----:B------:R-:W-:Y:S01]  /*433e0*/  IMAD R73, R94, 0x2d2, RZ ;  /* 0x000002d25e497824 */ /* 0x000fe200078e02ff */
[-C--:B------:R-:W-:Y:S01]  /*433f0*/  IADD3 R72, P4, R91, R2.reuse, RZ ;  /* 0x000000025b487210 */ /* 0x080fe20007f9e0ff */
[----:B--2---:R-:W-:Y:S01]  /*43400*/  IMAD R79, R86, 0x167, RZ ;  /* 0x00000167564f7824 */ /* 0x004fe200078e02ff */
[----:B-1----:R-:W-:Y:S01]  /*43410*/  LEA.HI.X.SX32 R75, R249, R3, 0x1, P5 ;  /* 0x00000003f94b7211 */ /* 0x002fe200028f0eff */
[----:B------:R-:W-:Y:S01]  /*43420*/  IMAD R81, R87, 0x169, RZ ;  /* 0x0000016957517824 */ /* 0x000fe200078e02ff */
[----:B------:R-:W1:Y:S01]  /*43430*/  LDC R249, c[0x0][0x278] ;  /* 0x00009e00fff97b82 */ /* 0x000e620000000800 */
[----:B------:R-:W-:Y:S01]  /*43440*/  IADD3 R78, P6, R73, R2, RZ ;  /* 0x00000002494e7210 */ /* 0x000fe20007fde0ff */
[----:B------:R-:W-:-:S02]  /*43450*/  IMAD R85, R85, 0x2d8, RZ ;  /* 0x000002d855557824 */ /* 0x000fc400078e02ff */
[----:B------:R-:W-:Y:S01]  /*43460*/  IMAD R77, R84, 0x2d6, RZ ;  /* 0x000002d6544d7824 */ /* 0x000fe200078e02ff */
[----:B------:R-:W-:-:S03]  /*43470*/  PRMT R89, R68, 0x7632, R89 ;  /* 0x0000763244597816 */ /* 0x000fc60000000059 */
[----:B------:R-:W2:Y:S08]  /*43480*/  LDC R86, c[0x0][0x278] ;  /* 0x00009e00ff567b82 */ /* 0x000eb00000000800 */
[----:B------:R-:W3:Y:S01]  /*43490*/  LDC R87, c[0x0][0x278] ;  /* 0x00009e00ff577b82 */ /* 0x000ee20000000800 */
[----:B-1----:R-:W-:Y:S01]  /*434a0*/  IMAD R251, R249, 0x16a, RZ ;  /* 0x0000016af9fb7824 */ /* 0x002fe200078e02ff */
[----:B------:R-:W-:-:S06]  /*434b0*/  LEA.HI.X.SX32 R73, R79, R3, 0x1, P4 ;  /* 0x000000034f497211 */ /* 0x000fcc00020f0eff */
[----:B------:R-:W1:Y:S01]  /*434c0*/  LDC R249, c[0x0][0x278] ;  /* 0x00009e00fff97b82 */ /* 0x000e620000000800 */
[----:B------:R-:W-:Y:S02]  /*434d0*/  LEA.HI.X.SX32 R79, R81, R3, 0x1, P6 ;  /* 0x00000003514f7211 */ /* 0x000fe400030f0eff */
[-C--:B------:R-:W-:Y:S01]  /*434e0*/  IADD3 R76, P6, R85, R2.reuse, RZ ;  /* 0x00000002554c7210 */ /* 0x080fe20007fde0ff */
[----:B------:R-:W-:Y:S04]  /*434f0*/  STG.E.U16 desc[UR60][R72.64], R88 ;  /* 0x0000005848007986 */ /* 0x000fe8000c10153c */
[----:B------:R4:W-:Y:S01]  /*43500*/  STG.E.U16 desc[UR60][R74.64], R68 ;  /* 0x000000444a007986 */ /* 0x0009e2000c10153c */
[----:B------:R-:W2:Y:S08]  /*43510*/  LDC R84, c[0x0][0x278] ;  /* 0x00009e00ff547b82 */ /* 0x000eb00000000800 */
[----:B------:R-:W2:Y:S01]  /*43520*/  LDC R80, c[0x0][0x278] ;  /* 0x00009e00ff507b82 */ /* 0x000ea20000000800 */
[----:B----4-:R-:W-:Y:S01]  /*43530*/  IADD3 R74, P5, R77, R2, RZ ;  /* 0x000000024d4a7210 */ /* 0x010fe20007fbe0ff */
[----:B-1----:R-:W-:-:S06]  /*43540*/  IMAD R249, R249, 0x16c, RZ ;  /* 0x0000016cf9f97824 */ /* 0x002fcc00078e02ff */
[----:B------:R-:W1:Y:S01]  /*43550*/  LDC R85, c[0x0][0x278] ;  /* 0x00009e00ff557b82 */ /* 0x000e620000000800 */
[----:B------:R-:W-:-:S07]  /*43560*/  LEA.HI.X.SX32 R77, R249, R3, 0x1, P6 ;  /* 0x00000003f94d7211 */ /* 0x000fce00030f0eff */
[----:B------:R-:W4:Y:S01]  /*43570*/  LDC R249, c[0x0][0x278] ;  /* 0x00009e00fff97b82 */ /* 0x000f220000000800 */
[----:B0-----:R-:W-:-:S05]  /*43580*/  IMAD R81, R83, 0x2d4, RZ ;  /* 0x000002d453517824 */ /* 0x001fca00078e02ff */
[----:B------:R-:W-:Y:S01]  /*43590*/  IADD3 R72, P4, R81, R2, RZ ;  /* 0x0000000251487210 */ /* 0x000fe20007f9e0ff */
[----:B------:R-:W-:Y:S01]  /*435a0*/  IMAD R75, R82, 0x16b, RZ ;  /* 0x0000016b524b7824 */ /* 0x000fe200078e02ff */
[----:B------:R-:W-:Y:S01]  /*435b0*/  PRMT R68, R69, 0x7632, R68 ;  /* 0x0000763245447816 */ /* 0x000fe20000000044 */
[----:B------:R0:W-:Y:S01]  /*435c0*/  STG.E.U16 desc[UR60][R78.64], R89 ;  /* 0x000000594e007986 */ /* 0x0001e2000c10153c */
[-C--:B------:R-:W-:Y:S01]  /*435d0*/  LEA.HI.X.SX32 R73, R251, R3.reuse, 0x1, P4 ;  /* 0x00000003fb497211 */ /* 0x080fe200020f0eff */
[----:B------:R-:W1:Y:S01]  /*435e0*/  LDC R83, c[0x0][0x278] ;  /* 0x00009e00ff537b82 */ /* 0x000e620000000800 */
[----:B------:R-:W-:Y:S01]  /*435f0*/  LEA.HI.X.SX32 R75, R75, R3, 0x1, P5 ;  /* 0x000000034b4b7211 */ /* 0x000fe200028f0eff */
[----:B---3--:R-:W-:Y:S01]  /*43600*/  IMAD R87, R87, 0x2dc, RZ ;  /* 0x000002dc57577824 */ /* 0x008fe200078e02ff */
[----:B------:R-:W-:-:S05]  /*43610*/  PRMT R88, R70, 0x7632, R88 ;  /* 0x0000763246587816 */ /* 0x000fca0000000058 */
[----:B------:R-:W3:Y:S01]  /*43620*/  LDC R82, c[0x0][0x278] ;  /* 0x00009e00ff527b82 */ /* 0x000ee20000000800 */
[----:B----4-:R-:W-:-:S07]  /*43630*/  IMAD R251, R249, 0x16e, RZ ;  /* 0x0000016ef9fb7824 */ /* 0x010fce00078e02ff */
[----:B------:R-:W4:Y:S01]  /*43640*/  LDC R249, c[0x0][0x278] ;  /* 0x00009e00fff97b82 */ /* 0x000f220000000800 */
[----:B------:R-:W-:Y:S04]  /*43650*/  STG.E.U16 desc[UR60][R72.64], R69 ;  /* 0x0000004548007986 */ /* 0x000fe8000c10153c */
[----:B------:R-:W-:Y:S03]  /*43660*/  STG.E.U16 desc[UR60][R74.64], R68 ;  /* 0x000000444a007986 */ /* 0x000fe6000c10153c */
[----:B0-----:R-:W0:Y:S01]  /*43670*/  LDC R78, c[0x0][0x278] ;  /* 0x00009e00ff4e7b82 */ /* 0x001e220000000800 */
[----:B------:R3:W-:Y:S01]  /*43680*/  STG.E.U16 desc[UR60][R76.64], R70 ;  /* 0x000000464c007986 */ /* 0x0007e2000c10153c */
[----:B--2---:R-:W-:-:S02]  /*43690*/  IMAD R89, R86, 0x2da, RZ ;  /* 0x000002da56597824 */ /* 0x004fc400078e02ff */
[----:B-1----:R-:W-:-:S04]  /*436a0*/  IMAD R85, R85, 0x2e4, RZ ;  /* 0x000002e455557824 */ /* 0x002fc800078e02ff */
[----:B------:R-:W1:Y:S01]  /*436b0*/  LDC R79, c[0x0][0x278] ;  /* 0x00009e00ff4f7b82 */ /* 0x000e620000000800 */
[----:B---3--:R-:W-:Y:S02]  /*436c0*/  IMAD R77, R84, 0x2e0, RZ ;  /* 0x000002e0544d7824 */ /* 0x008fe400078e02ff */
[----:B----4-:R-:W-:Y:S01]  /*436d0*/  IMAD R249, R249, 0x170, RZ ;  /* 0x00000170f9f97824 */ /* 0x010fe200078e02ff */
[-C--:B------:R-:W-:Y:S01]  /*436e0*/  IADD3 R68, P5, R89, R2.reuse, RZ ;  /* 0x0000000259447210 */ /* 0x080fe20007fbe0ff */
[----:B------:R-:W-:Y:S01]  /*436f0*/  IMAD R69, R80, 0x16d, RZ ;  /* 0x0000016d50457824 */ /* 0x000fe200078e02ff */
[-C--:B------:R-:W-:Y:S01]  /*43700*/  IADD3 R76, P6, R77, R2.reuse, RZ ;  /* 0x000000024d4c7210 */ /* 0x080fe20007fde0ff */
[----:B------:R-:W-:Y:S01]  /*43710*/  IMAD R83, R83, 0x2de, RZ ;  /* 0x000002de53537824 */ /* 0x000fe200078e02ff */
[----:B------:R-:W-:Y:S01]  /*43720*/  IADD3 R72, P4, R87, R2, RZ ;  /* 0x0000000257487210 */ /* 0x000fe20007f9e0ff */
[----:B------:R-:W2:Y:S01]  /*43730*/  LDC R80, c[0x0][0x278] ;  /* 0x00009e00ff507b82 */ /* 0x000ea20000000800 */
[----:B------:R-:W-:-:S07]  /*43740*/  LEA.HI.X.SX32 R77, R249, R3, 0x1, P6 ;  /* 0x00000003f94d7211 */ /* 0x000fce00030f0eff */
[----:B------:R-:W3:Y:S01]  /*43750*/  LDC R249, c[0x0][0x278] ;  /* 0x00009e00fff97b82 */ /* 0x000ee20000000800 */
[-C--:B------:R-:W-:Y:S01]  /*43760*/  LEA.HI.X.SX32 R69, R69, R3.reuse, 0x1, P5 ;  /* 0x0000000345457211 */ /* 0x080fe200028f0eff */
[----:B0-----:R-:W-:Y:S01]  /*43770*/  IMAD R75, R78, 0x16f, RZ ;  /* 0x0000016f4e4b7824 */ /* 0x001fe200078e02ff */
[-C--:B------:R-:W-:Y:S02]  /*43780*/  LEA.HI.X.SX32 R73, R251, R3.reuse, 0x1, P4 ;  /* 0x00000003fb497211 */ /* 0x080fe400020f0eff */
[----:B------:R-:W-:Y:S01]  /*43790*/  IADD3 R74, P5, R83, R2, RZ ;  /* 0x00000002534a7210 */ /* 0x000fe20007fbe0ff */
[----:B------:R-:W-:Y:S02]  /*437a0*/  STG.E.U16 desc[UR60][R68.64], R88 ;  /* 0x0000005844007986 */ /* 0x000fe4000c10153c */
[----:B------:R-:W0:Y:S01]  /*437b0*/  LDC R86, c[0x0][0x278] ;  /* 0x00009e00ff567b82 */ /* 0x000e220000000800 */
[----:B------:R-:W-:Y:S01]  /*437c0*/  LEA.HI.X.SX32 R75, R75, R3, 0x1, P5 ;  /* 0x000000034b4b7211 */ /* 0x000fe200028f0eff */
[----:B------:R4:W-:Y:S01]  /*437d0*/  STG.E.U16 desc[UR60][R72.64], R71 ;  /* 0x0000004748007986 */ /* 0x0009e2000c10153c */
[----:B------:R-:W-:Y:S01]  /*437e0*/  IMAD R87, R82, 0x2e2, RZ ;  /* 0x000002e252577824 */ /* 0x000fe200078e02ff */
[----:B------:R-:W-:-:S04]  /*437f0*/  PRMT R70, R71, 0x7632, R70 ;  /* 0x0000763247467816 */ /* 0x000fc80000000046 */
[----:B------:R-:W0:Y:S01]  /*43800*/  LDC R81, c[0x0][0x278] ;  /* 0x00009e00ff517b82 */ /* 0x000e220000000800 */
[----:B----4-:R-:W-:Y:S01]  /*43810*/  IADD3 R72, P5, R85, R2, RZ ;  /* 0x0000000255487210 */ /* 0x010fe20007fbe0ff */
[----:B---3--:R-:W-:-:S06]  /*43820*/  IMAD R249, R249, 0x172, RZ ;  /* 0x00000172f9f97824 */ /* 0x008fcc00078e02ff */
[----:B------:R-:W3:Y:S01]  /*43830*/  LDC R84, c[0x0][0x278] ;  /* 0x00009e00ff547b82 */ /* 0x000ee20000000800 */
[----:B------:R-:W-:-:S07]  /*43840*/  LEA.HI.X.SX32 R73, R249, R3, 0x1, P5 ;  /* 0x00000003f9497211 */ /* 0x000fce00028f0eff */
[----:B------:R-:W4:Y:S01]  /*43850*/  LDC R249, c[0x0][0x278] ;  /* 0x00009e00fff97b82 */ /* 0x000f220000000800 */
[----:B-1----:R-:W-:Y:S01]  /*43860*/  IMAD R69, R79, 0x171, RZ ;  /* 0x000001714f457824 */ /* 0x002fe200078e02ff */
[----:B------:R-:W-:Y:S01]  /*43870*/  IADD3 R68, P4, R87, R2, RZ ;  /* 0x0000000257447210 */ /* 0x000fe20007f9e0ff */
[----:B------:R-:W-:Y:S01]  /*43880*/  STG.E.U16 desc[UR60][R74.64], R70 ;  /* 0x000000464a007986 */ /* 0x000fe2000c10153c */
[----:B--2---:R-:W-:Y:S02]  /*43890*/  IMAD R85, R80, 0x2e8, RZ ;  /* 0x000002e850557824 */ /* 0x004fe400078e02ff */
[----:B------:R-:W-:Y:S01]  /*438a0*/  LEA.HI.X.SX32 R69, R69, R3, 0x1, P4 ;  /* 0x0000000345457211 */ /* 0x000fe200020f0eff */
[----:B------:R1:W-:Y:S01]  /*438b0*/  STG.E.U16 desc[UR60][R76.64], R64 ;  /* 0x000000404c007986 */ /* 0x0003e2000c10153c */
[----:B0-----:R-:W-:Y:S01]  /*438c0*/  IMAD R89, R86, 0x2e6, RZ ;  /* 0x000002e656597824 */ /* 0x001fe200078e02ff */
[----:B------:R-:W-:Y:S01]  /*438d0*/  PRMT R86, R65, 0x7632, R86 ;  /* 0x0000763241567816 */ /* 0x000fe20000000056 */
[----:B------:R-:W-:Y:S01]  /*438e0*/  IMAD R71, R81, 0x173, RZ ;  /* 0x0000017351477824 */ /* 0x000fe200078e02ff */
[----:B------:R-:W0:Y:S01]  /*438f0*/  LDC R83, c[0x0][0x278] ;  /* 0x00009e00ff537b82 */ /* 0x000e220000000800 */
[----:B-1----:R-:W-:-:S07]  /*43900*/  PRMT R64, R64, 0x7632, R64 ;  /* 0x0000763240407816 */ /* 0x002fce0000000040 */
[----:B------:R-:W1:Y:S01]  /*43910*/  LDC R78, c[0x0][0x278] ;  /* 0x00009e00ff4e7b82 */ /* 0x000e620000000800 */
[----:B------:R2:W-:Y:S01]  /*43920*/  STG.E.U16 desc[UR60][R68.64], R64 ;  /* 0x0000004044007986 */ /* 0x0005e2000c10153c */
[----:B----4-:R-:W-:-:S03]  /*43930*/  IMAD R249, R249, 0x174, RZ ;  /* 0x00000174f9f97824 */ /* 0x010fc600078e02ff */
[----:B------:R4:W-:Y:S01]  /*43940*/  STG.E.U16 desc[UR60][R72.64], R65 ;  /* 0x0000004148007986 */ /* 0x0009e2000c10153c */
[-C--:B------:R-:W-:Y:S02]  /*43950*/  IADD3 R70, P6, R89, R2.reuse, RZ ;  /* 0x0000000259467210 */ /* 0x080fe40007fde0ff */
[----:B------:R-:W1:Y:S01]  /*43960*/  LDC R77, c[0x0][0x278] ;  /* 0x00009e00ff4d7b82 */ /* 0x000e620000000800 */
[----:B--2---:R-:W-:-:S07]  /*43970*/  IADD3 R64, P5, R85, R2, RZ ;  /* 0x0000000255407210 */ /* 0x004fce0007fbe0ff */
[----:B------:R-:W2:Y:S01]  /*43980*/  LDC R80, c[0x0][0x278] ;  /* 0x00009e00ff507b82 */ /* 0x000ea20000000800 */
[----:B----4-:R-:W-:-:S07]  /*43990*/  LEA.HI.X.SX32 R65, R249, R3, 0x1, P5 ;  /* 0x00000003f9417211 */ /* 0x010fce00028f0eff */
[----:B------:R-:W4:Y:S01]  /*439a0*/  LDC R249, c[0x0][0x278] ;  /* 0x00009e00fff97b82 */ /* 0x000f220000000800 */
[----:B------:R-:W-:-:S05]  /*439b0*/  LEA.HI.X.SX32 R71, R71, R3, 0x1, P6 ;  /* 0x0000000347477211 */ /* 0x000fca00030f0eff */
[----:B------:R3:W-:Y:S02]  /*439c0*/  STG.E.U16 desc[UR60][R70.64], R86 ;  /* 0x0000005646007986 */ /* 0x0007e4000c10153c */
[----:B------:R-:W2:Y:S08]  /*439d0*/  LDC R82, c[0x0][0x278] ;  /* 0x00009e00ff527b82 */ /* 0x000eb00000000800 */
[----:B------:R-:W2:Y:S01]  /*439e0*/  LDC R79, c[0x0][0x278] ;  /* 0x00009e00ff4f7b82 */ /* 0x000ea20000000800 */
[----:B---3--:R-:W-:-:S05]  /*439f0*/  IMAD R71, R84, 0x2ec, RZ ;  /* 0x000002ec54477824 */ /* 0x008fca00078e02ff */
[----:B------:R-:W-:Y:S01]  /*43a00*/  IADD3 R70, P5, R71, R2, RZ ;  /* 0x0000000247467210 */ /* 0x000fe20007fbe0ff */
[----:B----4-:R-:W-:Y:S01]  /*43a10*/  IMAD R249, R249, 0x176, RZ ;  /* 0x00000176f9f97824 */ /* 0x010fe200078e02ff */
[----:B------:R-:W3:Y:S04]  /*43a20*/  LDC R74, c[0x0][0x278] ;  /* 0x00009e00ff4a7b82 */ /* 0x000ee80000000800 */
[----:B------:R-:W-:-:S04]  /*43a30*/  LEA.HI.X.SX32 R71, R249, R3, 0x1, P5 ;  /* 0x00000003f9477211 */ /* 0x000fc800028f0eff */
[----:B------:R-:W4:Y:S01]  /*43a40*/  LDC R249, c[0x0][0x278] ;  /* 0x00009e00fff97b82 */ /* 0x000f220000000800 */
[----:B0-----:R-:W-:Y:S02]  /*43a50*/  IMAD R83, R83, 0x2ea, RZ ;  /* 0x000002ea53537824 */ /* 0x001fe400078e02ff */
[----:B-1----:R-:W-:-:S03]  /*43a60*/  IMAD R69, R78, 0x175, RZ ;  /* 0x000001754e457824 */ /* 0x002fc600078e02ff */
[----:B------:R-:W-:Y:S01]  /*43a70*/  IADD3 R68, P4, R83, R2, RZ ;  /* 0x0000000253447210 */ /* 0x000fe20007f9e0ff */
[----:B------:R-:W-:Y:S01]  /*43a80*/  IMAD R83, R77, 0x2f0, RZ ;  /* 0x000002f04d537824 */ /* 0x000fe200078e02ff */
[----:B------:R0:W-:Y:S01]  /*43a90*/  STG.E.U16 desc[UR60][R64.64], R66 ;  /* 0x0000004240007986 */ /* 0x0001e2000c10153c */
[----:B------:R-:W1:Y:S01]  /*43aa0*/  LDC R75, c[0x0][0x278] ;  /* 0x00009e00ff4b7b82 */ /* 0x000e620000000800 */
[----:B------:R-:W-:Y:S01]  /*43ab0*/  LEA.HI.X.SX32 R69, R69, R3, 0x1, P4 ;  /* 0x0000000345457211 */ /* 0x000fe200020f0eff */
[----:B--2---:R-:W-:-:S06]  /*43ac0*/  IMAD R85, R82, 0x2ee, RZ ;  /* 0x000002ee52557824 */ /* 0x004fcc00078e02ff */
[----:B------:R-:W2:Y:S01]  /*43ad0*/  LDC R81, c[0x0][0x278] ;  /* 0x00009e00ff517b82 */ /* 0x000ea20000000800 */
[----:B0-----:R-:W-:Y:S02]  /*43ae0*/  PRMT R65, R66, 0x7632, R65 ;  /* 0x0000763242417816 */ /* 0x001fe40000000041 */
[----:B------:R-:W-:Y:S01]  /*43af0*/  IADD3 R64, P5, R83, R2, RZ ;  /* 0x0000000253407210 */ /* 0x000fe20007fbe0ff */
[----:B----4-:R-:W-:Y:S02]  /*43b00*/  IMAD R249, R249, 0x178, RZ ;  /* 0x00000178f9f97824 */ /* 0x010fe400078e02ff */
[----:B------:R0:W-:Y:S02]  /*43b10*/  STG.E.U16 desc[UR60][R68.64], R65 ;  /* 0x0000004144007986 */ /* 0x0001e4000c10153c */
[----:B------:R-:W4:Y:S08]  /*43b20*/  LDC R76, c[0x0][0x278] ;  /* 0x00009e00ff4c7b82 */ /* 0x000f300000000800 */
[----:B------:R-:W4:Y:S01]  /*43b30*/  LDC R82, c[0x0][0x278] ;  /* 0x00009e00ff527b82 */ /* 0x000f220000000800 */
[----:B0-----:R-:W-:-:S07]  /*43b40*/  LEA.HI.X.SX32 R65, R249, R3, 0x1, P5 ;  /* 0x00000003f9417211 */ /* 0x001fce00028f0eff */
[----:B------:R-:W0:Y:S01]  /*43b50*/  LDC R249, c[0x0][0x278] ;  /* 0x00009e00fff97b82 */ /* 0x000e220000000800 */
[----:B------:R-:W-:-:S05]  /*43b60*/  IMAD R69, R80, 0x2f4, RZ ;  /* 0x000002f450457824 */ /* 0x000fca00078e02ff */
[-C--:B------:R-:W-:Y:S01]  /*43b70*/  IADD3 R68, P5, R69, R2.reuse, RZ ;  /* 0x0000000245447210 */ /* 0x080fe20007fbe0ff */
[----:B------:R-:W-:Y:S01]  /*43b80*/  IMAD R79, R79, 0x2f2, RZ ;  /* 0x000002f24f4f7824 */ /* 0x000fe200078e02ff */
[----:B------:R-:W-:Y:S01]  /*43b90*/  PRMT R84, R67, 0x7632, R84 ;  /* 0x0000763243547816 */ /* 0x000fe20000000054 */
[----:B---3--:R-:W-:Y:S01]  /*43ba0*/  IMAD R73, R74, 0x177, RZ ;  /* 0x000001774a497824 */ /* 0x008fe200078e02ff */
[----:B------:R-:W3:Y:S08]  /*43bb0*/  LDC R78, c[0x0][0x278] ;  /* 0x00009e00ff4e7b82 */ /* 0x000ef00000000800 */
[----:B------:R-:W3:Y:S01]  /*43bc0*/  LDC R77, c[0x0][0x278] ;  /* 0x00009e00ff4d7b82 */ /* 0x000ee20000000800 */
[----:B0-----:R-:W-:Y:S01]  /*43bd0*/  IMAD R249, R249, 0x17a, RZ ;  /* 0x0000017af9f97824 */ /* 0x001fe200078e02ff */
[-C--:B------:R-:W-:Y:S01]  /*43be0*/  IADD3 R72, P6, R85, R2.reuse, RZ ;  /* 0x0000000255487210 */ /* 0x080fe20007fde0ff */
[----:B-1----:R-:W-:Y:S01]  /*43bf0*/  IMAD R75, R75, 0x179, RZ ;  /* 0x000001794b4b7824 */ /* 0x002fe200078e02ff */
[----:B------:R-:W-:Y:S01]  /*43c00*/  IADD3 R66, P4, R79, R2, RZ ;  /* 0x000000024f427210 */ /* 0x000fe20007f9e0ff */
[----:B--2---:R-:W-:Y:S01]  /*43c10*/  IMAD R81, R81, 0x2f6, RZ ;  /* 0x000002f651517824 */ /* 0x004fe200078e02ff */
[-C--:B------:R-:W-:Y:S01]  /*43c20*/  LEA.HI.X.SX32 R69, R249, R3.reuse, 0x1, P5 ;  /* 0x00000003f9457211 */ /* 0x080fe200028f0eff */
[----:B------:R4:W-:Y:S01]  /*43c30*/  STG.E.U16 desc[UR60][R70.64], R67 ;  /* 0x0000004346007986 */ /* 0x0009e2000c10153c */
[----:B------:R-:W0:Y:S01]  /*43c40*/  LDC R249, c[0x0][0x278] ;  /* 0x00009e00fff97b82 */ /* 0x000e220000000800 */
[----:B------:R-:W-:-:S02]  /*43c50*/  LEA.HI.X.SX32 R73, R73, R3, 0x1, P6 ;  /* 0x0000000349497211 */ /* 0x000fc400030f0eff */
[----:B------:R-:W-:-:S05]  /*43c60*/  PRMT R80, R52, 0x7632, R80 ;  /* 0x0000763234507816 */ /* 0x000fca0000000050 */
[----:B------:R-:W1:Y:S01]  /*43c70*/  LDC R74, c[0x0][0x278] ;  /* 0x00009e00ff4a7b82 */ /* 0x000e620000000800 */
[----:B0-----:R-:W-:-:S07]  /*43c80*/  IMAD R251, R249, 0x17c, RZ ;  /* 0x0000017cf9fb7824 */ /* 0x001fce00078e02ff */
[----:B------:R-:W0:Y:S01]  /*43c90*/  LDC R249, c[0x0][0x278] ;  /* 0x00009e00fff97b82 */ /* 0x000e220000000800 */
[----:B----4-:R-:W-:Y:S01]  /*43ca0*/  IMAD R71, R76, 0x17b, RZ ;  /* 0x0000017b4c477824 */ /* 0x010fe200078e02ff */
[-C--:B------:R-:W-:Y:S01]  /*43cb0*/  IADD3 R70, P6, R81, R2.reuse, RZ ;  /* 0x0000000251467210 */ /* 0x080fe20007fde0ff */
[----:B------:R-:W-:Y:S01]  /*43cc0*/  IMAD R81, R82, 0x2fc, RZ ;  /* 0x000002fc52517824 */ /* 0x000fe200078e02ff */
[-C--:B------:R-:W-:Y:S01]  /*43cd0*/  LEA.HI.X.SX32 R67, R75, R3.reuse, 0x1, P4 ;  /* 0x000000034b437211 */ /* 0x080fe200020f0eff */
[----:B------:R2:W-:Y:S01]  /*43ce0*/  STG.E.U16 desc[UR60][R72.64], R84 ;  /* 0x0000005448007986 */ /* 0x0005e2000c10153c */
[----:B------:R-:W-:Y:S01]  /*43cf0*/  LEA.HI.X.SX32 R71, R71, R3, 0x1, P6 ;  /* 0x0000000347477211 */ /* 0x000fe200030f0eff */
[----:B---3--:R-:W-:Y:S01]  /*43d00*/  IMAD R79, R77, 0x2fa, RZ ;  /* 0x000002fa4d4f7824 */ /* 0x008fe200078e02ff */
[----:B------:R-:W-:Y:S01]  /*43d10*/  PRMT R83, R53, 0x7632, R83 ;  /* 0x0000763235537816 */ /* 0x000fe20000000053 */
[----:B------:R-:W-:Y:S01]  /*43d20*/  STG.E.U16 desc[UR60][R64.64], R52 ;  /* 0x0000003440007986 */ /* 0x000fe2000c10153c */
[----:B------:R-:W3:Y:S03]  /*43d30*/  LDC R77, c[0x0][0x278] ;  /* 0x00009e00ff4d7b82 */ /* 0x000ee60000000800 */
[----:B------:R4:W-:Y:S05]  /*43d40*/  STG.E.U16 desc[UR60][R66.64], R80 ;  /* 0x0000005042007986 */ /* 0x0009ea000c10153c */
[----:B--2---:R-:W2:Y:S01]  /*43d50*/  LDC R73, c[0x0][0x278] ;  /* 0x00009e00ff497b82 */ /* 0x004ea20000000800 */
[----:B0-----:R-:W-:Y:S01]  /*43d60*/  IMAD R249, R249, 0x17e, RZ ;  /* 0x0000017ef9f97824 */ /* 0x001fe200078e02ff */
[----:B----4-:R-:W-:-:S06]  /*43d70*/  IADD3 R66, P6, R81, R2, RZ ;  /* 0x0000000251427210 */ /* 0x010fcc0007fde0ff */
[----:B------:R-:W0:Y:S01]  /*43d80*/  LDC R75, c[0x0][0x278] ;  /* 0x00009e00ff4b7b82 */ /* 0x000e220000000800 */
[----:B------:R-:W-:-:S07]  /*43d90*/  LEA.HI.X.SX32 R67, R249, R3, 0x1, P6 ;  /* 0x00000003f9437211 */ /* 0x000fce00030f0eff */
[----:B------:R-:W4:Y:S01]  /*43da0*/  LDC R249, c[0x0][0x278] ;  /* 0x00009e00fff97b82 */ /* 0x000f220000000800 */
[----:B------:R-:W-:-:S05]  /*43db0*/  IMAD R65, R78, 0x2f8, RZ ;  /* 0x000002f84e417824 */ /* 0x000fca00078e02ff */
[-C--:B------:R-:W-:Y:S02]  /*43dc0*/  IADD3 R64, P4, R65, R2.reuse, RZ ;  /* 0x0000000241407210 */ /* 0x080fe40007f9e0ff */
[----:B------:R-:W0:Y:S02]  /*43dd0*/  LDC R72, c[0x0][0x278] ;  /* 0x00009e00ff487b82 */ /* 0x000e240000000800 */
[----:B------:R-:W-:Y:S01]  /*43de0*/  LEA.HI.X.SX32 R65, R251, R3, 0x1, P4 ;  /* 0x00000003fb417211 */ /* 0x000fe200020f0eff */
[----:B------:R1:W-:Y:S05]  /*43df0*/  STG.E.U16 desc[UR60][R68.64], R53 ;  /* 0x0000003544007986 */ /* 0x0003ea000c10153c */
[----:B------:R-:W0:Y:S01]  /*43e00*/  LDC R76, c[0x0][0x278] ;  /* 0x00009e00ff4c7b82 */ /* 0x000e220000000800 */
[----:B----4-:R-:W-:Y:S01]  /*43e10*/  IMAD R251, R249, 0x180, RZ ;  /* 0x00000180f9fb7824 */ /* 0x010fe200078e02ff */
[----:B------:R-:W-:-:S06]  /*43e20*/  IADD3 R52, P5, R79, R2, RZ ;  /* 0x000000024f347210 */ /* 0x000fcc0007fbe0ff */
[----:B------:R-:W4:Y:S01]  /*43e30*/  LDC R249, c[0x0][0x278] ;  /* 0x00009e00fff97b82 */ /* 0x000f220000000800 */
[----:B-1----:R-:W-:Y:S01]  /*43e40*/  IMAD R53, R74, 0x17d, RZ ;  /* 0x0000017d4a357824 */ /* 0x002fe200078e02ff */
[----:B------:R-:W-:Y:S01]  /*43e50*/  PRMT R78, R54, 0x7632, R78 ;  /* 0x00007632364e7816 */ /* 0x000fe2000000004e */
[----:B---3--:R-:W-:-:S03]  /*43e60*/  IMAD R77, R77, 0x304, RZ ;  /* 0x000003044d4d7824 */ /* 0x008fc600078e02ff */
[----:B------:R-:W-:Y:S01]  /*43e70*/  LEA.HI.X.SX32 R53, R53, R3, 0x1, P5 ;  /* 0x0000000335357211 */ /* 0x000fe200028f0eff */
[----:B------:R1:W-:Y:S01]  /*43e80*/  STG.E.U16 desc[UR60][R70.64], R83 ;  /* 0x0000005346007986 */ /* 0x0003e2000c10153c */
[----:B------:R-:W3:Y:S03]  /*43e90*/  LDC R68, c[0x0][0x278] ;  /* 0x00009e00ff447b82 */ /* 0x000ee60000000800 */
[----:B------:R-:W-:Y:S01]  /*43ea0*/  STG.E.U16 desc[UR60][R64.64], R54 ;  /* 0x0000003640007986 */ /* 0x000fe2000c10153c */
[----:B--2---:R-:W-:-:S03]  /*43eb0*/  IMAD R79, R73, 0x2fe, RZ ;  /* 0x000002fe494f7824 */ /* 0x004fc600078e02ff */
[----:B------:R-:W-:Y:S01]  /*43ec0*/  STG.E.U16 desc[UR60][R52.64], R78 ;  /* 0x0000004e34007986 */ /* 0x000fe2000c10153c */
[----:B------:R-:W2:Y:S03]  /*43ed0*/  LDC R73, c[0x0][0x278] ;  /* 0x00009e00ff497b82 */ /* 0x000ea60000000800 */
[----:B------:R0:W-:Y:S01]  /*43ee0*/  STG.E.U16 desc[UR60][R66.64], R55 ;  /* 0x0000003742007986 */ /* 0x0001e2000c10153c */
[----:B----4-:R-:W-:-:S04]  /*43ef0*/  IMAD R249, R249, 0x182, RZ ;  /* 0x00000182f9f97824 */ /* 0x010fc800078e02ff */
[----:B-1----:R-:W1:Y:S01]  /*43f00*/  LDC R71, c[0x0][0x278] ;  /* 0x00009e00ff477b82 */ /* 0x002e620000000800 */
[----:B0-----:R-:W-:Y:S01]  /*43f10*/  IADD3 R66, P6, R77, R2, RZ ;  /* 0x000000024d427210 */ /* 0x001fe20007fde0ff */
[----:B------:R-:W-:Y:S01]  /*43f20*/  IMAD R75, R75, 0x300, RZ ;  /* 0x000003004b4b7824 */ /* 0x000fe200078e02ff */
[----:B------:R-:W-:-:S05]  /*43f30*/  PRMT R80, R55, 0x7632, R80 ;  /* 0x0000763237507816 */ /* 0x000fca0000000050 */
[----:B------:R-:W0:Y:S01]  /*43f40*/  LDC R69, c[0x0][0x278] ;  /* 0x00009e00ff457b82 */ /* 0x000e220000000800 */
[----:B------:R-:W-:-:S07]  /*43f50*/  LEA.HI.X.SX32 R67, R249, R3, 0x1, P6 ;  /* 0x00000003f9437211 */ /* 0x000fce00030f0eff */
[----:B------:R-:W4:Y:S01]  /*43f60*/  LDC R249, c[0x0][0x278] ;  /* 0x00009e00fff97b82 */ /* 0x000f220000000800 */
[----:B------:R-:W-:Y:S01]  /*43f70*/  IMAD R65, R72, 0x17f, RZ ;  /* 0x0000017f48417824 */ /* 0x000fe200078e02ff */
[-C--:B------:R-:W-:Y:S01]  /*43f80*/  IADD3 R52, P5, R79, R2.reuse, RZ ;  /* 0x000000024f347210 */ /* 0x080fe20007fbe0ff */
[----:B------:R-:W-:Y:S01]  /*43f90*/  IMAD R79, R76, 0x302, RZ ;  /* 0x000003024c4f7824 */ /* 0x000fe200078e02ff */
[-C--:B------:R-:W-:Y:S02]  /*43fa0*/  IADD3 R54, P4, R75, R2.reuse, RZ ;  /* 0x000000024b367210 */ /* 0x080fe40007f9e0ff */
[-C--:B------:R-:W-:Y:S01]  /*43fb0*/  LEA.HI.X.SX32 R53, R65, R3.reuse, 0x1, P5 ;  /* 0x0000000341357211 */ /* 0x080fe200028f0eff */
[----:B---3--:R-:W-:Y:S01]  /*43fc0*/  IMAD R65, R68, 0x181, RZ ;  /* 0x0000018144417824 */ /* 0x008fe200078e02ff */
[-C--:B------:R-:W-:Y:S01]  /*43fd0*/  LEA.HI.X.SX32 R55, R251, R3.reuse, 0x1, P4 ;  /* 0x00000003fb377211 */ /* 0x080fe200020f0eff */
[----:B--2---:R-:W-:Y:S01]  /*43fe0*/  IMAD R73, R73, 0x308, RZ ;  /* 0x0000030849497824 */ /* 0x004fe200078e02ff */
[----:B------:R-:W-:Y:S01]  /*43ff0*/  IADD3 R64, P5, R79, R2, RZ ;  /* 0x000000024f407210 */ /* 0x000fe20007fbe0ff */
[----:B------:R-:W-:Y:S01]  /*44000*/  STG.E.U16 desc[UR60][R52.64], R80 ;  /* 0x0000005034007986 */ /* 0x000fe2000c10153c */
[----:B------:R-:W2:Y:S02]  /*44010*/  LDC R72, c[0x0][0x278] ;  /* 0x00009e00ff487b82 */ /* 0x000ea40000000800 */
[----:B------:R-:W-:Y:S01]  /*44020*/  LEA.HI.X.SX32 R65, R65, R3, 0x1, P5 ;  /* 0x0000000341417211 */ /* 0x000fe200028f0eff */
[----:B------:R3:W-:Y:S01]  /*44030*/  STG.E.U16 desc[UR60][R54.64], R60 ;  /* 0x0000003c36007986 */ /* 0x0007e2000c10153c */
[----:B-1----:R-:W-:Y:S01]  /*44040*/  IMAD R77, R71, 0x306, RZ ;  /* 0x00000306474d7824 */ /* 0x002fe200078e02ff */
[----:B------:R-:W-:-:S03]  /*44050*/  PRMT R78, R60, 0x7632, R78 ;  /* 0x000076323c4e7816 */ /* 0x000fc6000000004e */
[----:B------:R-:W1:Y:S01]  /*44060*/  LDC R74, c[0x0][0x278] ;  /* 0x00009e00ff4a7b82 */ /* 0x000e620000000800 */
[----:B----4-:R-:W-:Y:S01]  /*44070*/  IMAD R249, R249, 0x184, RZ ;  /* 0x00000184f9f97824 */ /* 0x010fe200078e02ff */
[-C--:B---3--:R-:W-:Y:S01]  /*44080*/  IADD3 R54, P5, R73, R2.reuse, RZ ;  /* 0x0000000249367210 */ /* 0x088fe20007fbe0ff */
[----:B0-----:R-:W-:Y:S01]  /*44090*/  IMAD R53, R69, 0x183, RZ ;  /* 0x0000018345357824 */ /* 0x001fe200078e02ff */
[----:B------:R-:W-:Y:S01]  /*440a0*/  IADD3 R52, P4, R77, R2, RZ ;  /* 0x000000024d347210 */ /* 0x000fe20007f9e0ff */
[----:B------:R0:W-:Y:S01]  /*440b0*/  STG.E.U16 desc[UR60][R64.64], R78 ;  /* 0x0000004e40007986 */ /* 0x0001e2000c10153c */
[-C--:B------:R-:W-:Y:S02]  /*440c0*/  LEA.HI.X.SX32 R55, R249, R3.reuse, 0x1, P5 ;  /* 0x00000003f9377211 */ /* 0x080fe400028f0eff */
[----:B------:R-:W3:Y:S08]  /*440d0*/  LDC R70, c[0x0][0x278] ;  /* 0x00009e00ff467b82 */ /* 0x000ef00000000800 */
[----:B------:R-:W4:Y:S01]  /*440e0*/  LDC R249, c[0x0][0x278] ;  /* 0x00009e00fff97b82 */ /* 0x000f220000000800 */
[----:B------:R-:W-:Y:S01]  /*440f0*/  LEA.HI.X.SX32 R53, R53, R3, 0x1, P4 ;  /* 0x0000000335357211 */ /* 0x000fe200020f0eff */
[----:B--2---:R-:W-:Y:S01]  /*44100*/  IMAD R77, R72, 0x30c, RZ ;  /* 0x0000030c484d7824 */ /* 0x004fe200078e02ff */
[----:B0-----:R-:W-:Y:S01]  /*44110*/  PRMT R64, R61, 0x7632, R64 ;  /* 0x000076323d407816 */ /* 0x001fe20000000040 */
[----:B------:R-:W-:Y:S04]  /*44120*/  STG.E.U16 desc[UR60][R66.64], R61 ;  /* 0x0000003d42007986 */ /* 0x000fe8000c10153c */
[----:B------:R0:W-:Y:S01]  /*44130*/  STG.E.U16 desc[UR60][R52.64], R64 ;  /* 0x0000004034007986 */ /* 0x0001e2000c10153c */
[----:B------:R-:W2:Y:S01]  /*44140*/  LDC R76, c[0x0][0x278] ;  /* 0x00009e00ff4c7b82 */ /* 0x000ea20000000800 */
[----:B-1----:R-:W-:-:S02]  /*44150*/  IMAD R79, R74, 0x30a, RZ ;  /* 0x0000030a4a4f7824 */ /* 0x002fc400078e02ff */
[----:B---3--:R-:W-:-:S05]  /*44160*/  IMAD R65, R70, 0x185, RZ ;  /* 0x0000018546417824 */ /* 0x008fca00078e02ff */
[----:B------:R-:W1:Y:S01]  /*44170*/  LDC R69, c[0x0][0x278] ;  /* 0x00009e00ff457b82 */ /* 0x000e620000000800 */
[-C--:B0-----:R-:W-:Y:S01]  /*44180*/  IADD3 R52, P5, R77, R2.reuse, RZ ;  /* 0x000000024d347210 */ /* 0x081fe20007fbe0ff */
[----:B----4-:R-:W-:Y:S01]  /*44190*/  IMAD R249, R249, 0x186, RZ ;  /* 0x00000186f9f97824 */ /* 0x010fe200078e02ff */
[----:B------:R-:W-:Y:S01]  /*441a0*/  IADD3 R60, P6, R79, R2, RZ ;  /* 0x000000024f3c7210 */ /* 0x000fe20007fde0ff */
[----:B------:R2:W-:Y:S01]  /*441b0*/  STG.E.U16 desc[UR60][R54.64], R62 ;  /* 0x0000003e36007986 */ /* 0x0005e2000c10153c */
[----:B------:R-:W-:-:S03]  /*441c0*/  PRMT R74, R62, 0x7632, R74 ;  /* 0x000076323e4a7816 */ /* 0x000fc6000000004a */
[----:B------:R-:W0:Y:S01]  /*441d0*/  LDC R75, c[0x0][0x278] ;  /* 0x00009e00ff4b7b82 */ /* 0x000e220000000800 */
[----:B------:R-:W-:-:S07]  /*441e0*/  LEA.HI.X.SX32 R53, R249, R3, 0x1, P5 ;  /* 0x00000003f9357211 */ /* 0x000fce00028f0eff */
[----:B------:R-:W3:Y:S01]  /*441f0*/  LDC R249, c[0x0][0x278] ;  /* 0x00009e00fff97b82 */ /* 0x000ee20000000800 */
[----:B------:R-:W-:Y:S01]  /*44200*/  LEA.HI.X.SX32 R61, R65, R3, 0x1, P6 ;  /* 0x00000003413d7211 */ /* 0x000fe200030f0eff */
[----:B--2---:R-:W-:-:S04]  /*44210*/  IMAD R55, R76, 0x310, RZ ;  /* 0x000003104c377824 */ /* 0x004fc800078e02ff */
[----:B------:R2:W-:Y:S02]  /*44220*/  STG.E.U16 desc[UR60][R60.64], R74 ;  /* 0x0000004a3c007986 */ /* 0x0005e4000c10153c */
[----:B------:R-:W4:Y:S08]  /*44230*/  LDC R68, c[0x0][0x278] ;  /* 0x00009e00ff447b82 */ /* 0x000f300000000800 */
[----:B------:R-:W4:Y:S01]  /*44240*/  LDC R71, c[0x0][0x278] ;  /* 0x00009e00ff477b82 */ /* 0x000f220000000800 */
[----:B--2---:R-:W-:Y:S01]  /*44250*/  IADD3 R60, P5, R55, R2, RZ ;  /* 0x00000002373c7210 */ /* 0x004fe20007fbe0ff */
[----:B---3--:R-:W-:-:S06]  /*44260*/  IMAD R249, R249, 0x188, RZ ;  /* 0x00000188f9f97824 */ /* 0x008fcc00078e02ff */
[----:B------:R-:W2:Y:S01]  /*44270*/  LDC R72, c[0x0][0x278] ;  /* 0x00009e00ff487b82 */ /* 0x000ea20000000800 */
[----:B------:R-:W-:-:S07]  /*44280*/  LEA.HI.X.SX32 R61, R249, R3, 0x1, P5 ;  /* 0x00000003f93d7211 */ /* 0x000fce00028f0eff */
[----:B------:R-:W3:Y:S01]  /*44290*/  LDC R249, c[0x0][0x278] ;  /* 0x00009e00fff97b82 */ /* 0x000ee20000000800 */
[----:B------:R1:W-:Y:S01]  /*442a0*/  STG.E.U16 desc[UR60][R52.64], R63 ;  /* 0x0000003f34007986 */ /* 0x0003e2000c10153c */
[----:B0-----:R-:W-:Y:S01]  /*442b0*/  IMAD R75, R75, 0x30e, RZ ;  /* 0x0000030e4b4b7824 */ /* 0x001fe200078e02ff */
[----:B------:R-:W-:-:S05]  /*442c0*/  PRMT R76, R63, 0x7632, R76 ;  /* 0x000076323f4c7816 */ /* 0x000fca000000004c */
[----:B------:R-:W0:Y:S01]  /*442d0*/  LDC R67, c[0x0][0x278] ;  /* 0x00009e00ff437b82 */ /* 0x000e220000000800 */
[----:B-1----:R-:W-:-:S07]  /*442e0*/  IMAD R53, R69, 0x314, RZ ;  /* 0x0000031445357824 */ /* 0x002fce00078e02ff */
[----:B------:R-:W1:Y:S01]  /*442f0*/  LDC R70, c[0x0][0x278] ;  /* 0x00009e00ff467b82 */ /* 0x000e620000000800 */
[-C--:B------:R-:W-:Y:S01]  /*44300*/  IADD3 R52, P5, R53, R2.reuse, RZ ;  /* 0x0000000235347210 */ /* 0x080fe20007fbe0ff */
[----:B---3--:R-:W-:Y:S01]  /*44310*/  IMAD R249, R249, 0x18a, RZ ;  /* 0x0000018af9f97824 */ /* 0x008fe200078e02ff */
[----:B------:R-:W-:Y:S01]  /*44320*/  IADD3 R54, P4, R75, R2, RZ ;  /* 0x000000024b367210 */ /* 0x000fe20007f9e0ff */
[----:B----4-:R-:W-:-:S04]  /*44330*/  IMAD R65, R68, 0x187, RZ ;  /* 0x0000018744417824 */ /* 0x010fc800078e02ff */
[----:B------:R-:W3:Y:S01]  /*44340*/  LDC R66, c[0x0][0x278] ;  /* 0x00009e00ff427b82 */ /* 0x000ee20000000800 */
[----:B------:R-:W-:-:S07]  /*44350*/  LEA.HI.X.SX32 R53, R249, R3, 0x1, P5 ;  /* 0x00000003f9357211 */ /* 0x000fce00028f0eff */
[----:B------:R-:W4:Y:S01]  /*44360*/  LDC R249, c[0x0][0x278] ;  /* 0x00009e00fff97b82 */ /* 0x000f220000000800 */
[----:B------:R-:W-:Y:S01]  /*44370*/  LEA.HI.X.SX32 R55, R65, R3, 0x1, P4 ;  /* 0x0000000341377211 */ /* 0x000fe200020f0eff */
[----:B------:R-:W-:-:S04]  /*44380*/  IMAD R71, R71, 0x312, RZ ;  /* 0x0000031247477824 */ /* 0x000fc800078e02ff */
[----:B------:R-:W-:Y:S02]  /*44390*/  STG.E.U16 desc[UR60][R54.64], R76 ;  /* 0x0000004c36007986 */ /* 0x000fe4000c10153c */
[----:B------:R-:W3:Y:S02]  /*443a0*/  LDC R74, c[0x0][0x278] ;  /* 0x00009e00ff4a7b82 */ /* 0x000ee40000000800 */
[----:B------:R2:W-:Y:S01]  /*443b0*/  STG.E.U16 desc[UR60][R60.64], R56 ;  /* 0x000000383c007986 */ /* 0x0005e2000c10153c */
[----:B------:R-:W-:-:S05]  /*443c0*/  IADD3 R64, P6, R71, R2, RZ ;  /* 0x0000000247407210 */ /* 0x000fca0007fde0ff */
[----:B------:R-:W3:Y:S01]  /*443d0*/  LDC R71, c[0x0][0x278] ;  /* 0x00009e00ff477b82 */ /* 0x000ee20000000800 */
[----:B--2---:R-:W-:Y:S02]  /*443e0*/  IMAD R61, R72, 0x318, RZ ;  /* 0x00000318483d7824 */ /* 0x004fe400078e02ff */
[----:B----4-:R-:W-:Y:S01]  /*443f0*/  IMAD R249, R249, 0x18c, RZ ;  /* 0x0000018cf9f97824 */ /* 0x010fe200078e02ff */
[----:B------:R-:W-:Y:S01]  /*44400*/  PRMT R77, R56, 0x7632, R77 ;  /* 0x00007632384d7816 */ /* 0x000fe2000000004d */
[----:B0-----:R-:W-:Y:S01]  /*44410*/  IMAD R67, R67, 0x189, RZ ;  /* 0x0000018943437824 */ /* 0x001fe200078e02ff */
[----:B------:R-:W-:Y:S01]  /*44420*/  IADD3 R60, P5, R61, R2, RZ ;  /* 0x000000023d3c7210 */ /* 0x000fe20007fbe0ff */
[----:B-1----:R-:W-:Y:S01]  /*44430*/  IMAD R63, R70, 0x316, RZ ;  /* 0x00000316463f7824 */ /* 0x002fe200078e02ff */
[----:B------:R-:W0:Y:S02]  /*44440*/  LDC R69, c[0x0][0x278] ;  /* 0x00009e00ff457b82 */ /* 0x000e240000000800 */
[----:B------:R-:W-:-:S06]  /*44450*/  LEA.HI.X.SX32 R61, R249, R3, 0x1, P5 ;  /* 0x00000003f93d7211 */ /* 0x000fcc00028f0eff */
[----:B------:R-:W1:Y:S01]  /*44460*/  LDC R249, c[0x0][0x278] ;  /* 0x00009e00fff97b82 */ /* 0x000e620000000800 */
[-C--:B------:R-:W-:Y:S01]  /*44470*/  LEA.HI.X.SX32 R65, R67, R3.reuse, 0x1, P6 ;  /* 0x0000000343417211 */ /* 0x080fe200030f0eff */
[----:B---3--:R-:W-:Y:S01]  /*44480*/  IMAD R55, R66, 0x18b, RZ ;  /* 0x0000018b42377824 */ /* 0x008fe200078e02ff */
[-C--:B------:R-:W-:Y:S01]  /*44490*/  IADD3 R54, P4, R63, R2.reuse, RZ ;  /* 0x000000023f367210 */ /* 0x080fe20007f9e0ff */
[----:B------:R-:W-:Y:S01]  /*444a0*/  IMAD R71, R71, 0x31c, RZ ;  /* 0x0000031c47477824 */ /* 0x000fe200078e02ff */
[----:B------:R-:W-:Y:S01]  /*444b0*/  PRMT R56, R57, 0x7632, R56 ;  /* 0x0000763239387816 */ /* 0x000fe20000000038 */
[----:B------:R-:W-:Y:S01]  /*444c0*/  STG.E.U16 desc[UR60][R64.64], R77 ;  /* 0x0000004d40007986 */ /* 0x000fe2000c10153c */
[----:B------:R-:W-:Y:S01]  /*444d0*/  LEA.HI.X.SX32 R55, R55, R3, 0x1, P4 ;  /* 0x0000000337377211 */ /* 0x000fe200020f0eff */
[----:B------:R-:W2:Y:S02]  /*444e0*/  LDC R67, c[0x0][0x278] ;  /* 0x00009e00ff437b82 */ /* 0x000ea40000000800 */
[----:B------:R3:W-:Y:S04]  /*444f0*/  STG.E.U16 desc[UR60][R52.64], R57 ;  /* 0x0000003934007986 */ /* 0x0007e8000c10153c */
[----:B------:R4:W-:Y:S01]  /*44500*/  STG.E.U16 desc[UR60][R54.64], R56 ;  /* 0x0000003836007986 */ /* 0x0009e2000c10153c */
[----:B0-----:R-:W-:Y:S01]  /*44510*/  IMAD R69, R69, 0x320, RZ ;  /* 0x0000032045457824 */ /* 0x001fe200078e02ff */
[----:B------:R-:W0:Y:S01]  /*44520*/  LDC R73, c[0x0][0x278] ;  /* 0x00009e00ff497b82 */ /* 0x000e220000000800 */
[----:B---3--:R-:W-:Y:S01]  /*44530*/  IMAD R53, R74, 0x31e, RZ ;  /* 0x0000031e4a357824 */ /* 0x008fe200078e02ff */
[----:B------:R-:W-:Y:S01]  /*44540*/  IADD3 R52, P5, R71, R2, RZ ;  /* 0x0000000247347210 */ /* 0x000fe20007fbe0ff */
[----:B-1----:R-:W-:-:S05]  /*44550*/  IMAD R249, R249, 0x18e, RZ ;  /* 0x0000018ef9f97824 */ /* 0x002fca00078e02ff */
[----:B------:R-:W1:Y:S01]  /*44560*/  LDC R62, c[0x0][0x278] ;  /* 0x00009e00ff3e7b82 */ /* 0x000e620000000800 */
[----:B----4-:R-:W-:Y:S02]  /*44570*/  IADD3 R54, P4, R53, R2, RZ ;  /* 0x0000000235367210 */ /* 0x010fe40007f9e0ff */
[----:B------:R-:W-:-:S05]  /*44580*/  LEA.HI.X.SX32 R53, R249, R3, 0x1, P5 ;  /* 0x00000003f9357211 */ /* 0x000fca00028f0eff */
[----:B------:R-:W3:Y:S01]  /*44590*/  LDC R249, c[0x0][0x278] ;  /* 0x00009e00fff97b82 */ /* 0x000ee20000000800 */
[----:B--2---:R-:W-:Y:S01]  /*445a0*/  IMAD R57, R67, 0x18f, RZ ;  /* 0x0000018f43397824 */ /* 0x004fe200078e02ff */
[----:B------:R-:W-:-:S04]  /*445b0*/  IADD3 R56, P5, R69, R2, RZ ;  /* 0x0000000245387210 */ /* 0x000fc80007fbe0ff */
[----:B------:R-:W-:Y:S02]  /*445c0*/  LEA.HI.X.SX32 R55, R57, R3, 0x1, P4 ;  /* 0x0000000339377211 */ /* 0x000fe400020f0eff */
[----:B------:R-:W2:Y:S08]  /*445d0*/  LDC R75, c[0x0][0x278] ;  /* 0x00009e00ff4b7b82 */ /* 0x000eb00000000800 */
[----:B------:R-:W4:Y:S01]  /*445e0*/  LDC R68, c[0x0][0x278] ;  /* 0x00009e00ff447b82 */ /* 0x000f220000000800 */
[----:B---3--:R-:W-:-:S07]  /*445f0*/  IMAD R249, R249, 0x190, RZ ;  /* 0x00000190f9f97824 */ /* 0x008fce00078e02ff */
[----:B------:R-:W3:Y:S01]  /*44600*/  LDC R70, c[0x0][0x278] ;  /* 0x00009e00ff467b82 */ /* 0x000ee20000000800 */
[----:B------:R-:W-:-:S07]  /*44610*/  LEA.HI.X.SX32 R57, R249, R3, 0x1, P5 ;  /* 0x00000003f9397211 */ /* 0x000fce00028f0eff */
[----:B------:R-:W2:Y:S01]  /*44620*/  LDC R249, c[0x0][0x278] ;  /* 0x00009e00fff97b82 */ /* 0x000ea20000000800 */
[----:B0-----:R-:W-:Y:S02]  /*44630*/  IMAD R73, R73, 0x31a, RZ ;  /* 0x0000031a49497824 */ /* 0x001fe400078e02ff */
[----:B-1----:R-:W-:-:S03]  /*44640*/  IMAD R63, R62, 0x18d, RZ ;  /* 0x0000018d3e3f7824 */ /* 0x002fc600078e02ff */
[----:B------:R-:W-:Y:S02]  /*44650*/  IADD3 R62, P6, R73, R2, RZ ;  /* 0x00000002493e7210 */ /* 0x000fe40007fde0ff */
[----:B------:R-:W-:Y:S01]  /*44660*/  PRMT R72, R58, 0x7632, R72 ;  /* 0x000076323a487816 */ /* 0x000fe20000000048 */
[----:B------:R-:W0:Y:S01]  /*44670*/  LDC R65, c[0x0][0x278] ;  /* 0x00009e00ff417b82 */ /* 0x000e220000000800 */
[----:B------:R-:W-:-:S07]  /*44680*/  LEA.HI.X.SX32 R63, R63, R3, 0x1, P6 ;  /* 0x000000033f3f7211 */ /* 0x000fce00030f0eff */
[----:B------:R-:W1:Y:S01]  /*44690*/  LDC R66, c[0x0][0x278] ;  /* 0x00009e00ff427b82 */ /* 0x000e620000000800 */
[----:B--2---:R-:W-:-:S07]  /*446a0*/  IMAD R251, R249, 0x192, RZ ;  /* 0x00000192f9fb7824 */ /* 0x004fce00078e02ff */
[----:B------:R-:W2:Y:S08]  /*446b0*/  LDC R64, c[0x0][0x278] ;  /* 0x00009e00ff407b82 */ /* 0x000eb00000000800 */
[----:B------:R-:W1:Y:S01]  /*446c0*/  LDC R249, c[0x0][0x278] ;  /* 0x00009e00fff97b82 */ /* 0x000e620000000800 */
[----:B------:R-:W-:Y:S01]  /*446d0*/  IMAD R75, R75, 0x322, RZ ;  /* 0x000003224b4b7824 */ /* 0x000fe200078e02ff */
[----:B------:R4:W-:Y:S04]  /*446e0*/  STG.E.U16 desc[UR60][R60.64], R58 ;  /* 0x0000003a3c007986 */ /* 0x0009e8000c10153c */
[----:B------:R3:W-:Y:S04]  /*446f0*/  STG.E.U16 desc[UR60][R62.64], R72 ;  /* 0x000000483e007986 */ /* 0x0007e8000c10153c */
[----:B------:R3:W-:Y:S01]  /*44700*/  STG.E.U16 desc[UR60][R52.64], R59 ;  /* 0x0000003b34007986 */ /* 0x0007e2000c10153c */
[----:B----4-:R-:W-:Y:S01]  /*44710*/  IMAD R61, R68, 0x191, RZ ;  /* 0x00000191443d7824 */ /* 0x010fe200078e02ff */
[----:B------:R-:W-:Y:S01]  /*44720*/  PRMT R68, R59, 0x7632, R68 ;  /* 0x000076323b447816 */ /* 0x000fe20000000044 */
[----:B0-----:R-:W-:Y:S01]  /*44730*/  IMAD R67, R65, 0x324, RZ ;  /* 0x0000032441437824 */ /* 0x001fe200078e02ff */
[-C--:B------:R-:W-:Y:S01]  /*44740*/  IADD3 R60, P6, R75, R2.reuse, RZ ;  /* 0x000000024b3c7210 */ /* 0x080fe20007fde0ff */
[----:B---3--:R-:W0:Y:S01]  /*44750*/  LDC R62, c[0x0][0x278] ;  /* 0x00009e00ff3e7b82 */ /* 0x008e220000000800 */
[----:B------:R-:W-:Y:S01]  /*44760*/  IMAD R59, R70, 0x328, RZ ;  /* 0x00000328463b7824 */ /* 0x000fe200078e02ff */
[----:B------:R-:W-:Y:S01]  /*44770*/  STG.E.U16 desc[UR60][R54.64], R68 ;  /* 0x0000004436007986 */ /* 0x000fe2000c10153c */
[----:B------:R-:W-:Y:S01]  /*44780*/  LEA.HI.X.SX32 R61, R61, R3, 0x1, P6 ;  /* 0x000000033d3d7211 */ /* 0x000fe200030f0eff */
[----:B-1----:R-:W-:Y:S01]  /*44790*/  IMAD R249, R249, 0x194, RZ ;  /* 0x00000194f9f97824 */ /* 0x002fe200078e02ff */
[----:B------:R-:W-:Y:S01]  /*447a0*/  PRMT R69, R48, 0x7632, R69 ;  /* 0x0000763230457816 */ /* 0x000fe20000000045 */
[----:B------:R1:W-:Y:S01]  /*447b0*/  STG.E.U16 desc[UR60][R56.64], R48 ;  /* 0x0000003038007986 */ /* 0x0003e2000c10153c */
[----:B------:R-:W-:Y:S01]  /*447c0*/  IMAD R53, R66, 0x326, RZ ;  /* 0x0000032642357824 */ /* 0x000fe200078e02ff */
[-C--:B------:R-:W-:Y:S01]  /*447d0*/  IADD3 R52, P4, R67, R2.reuse, RZ ;  /* 0x0000000243347210 */ /* 0x080fe20007f9e0ff */
[----:B------:R-:W3:Y:S08]  /*447e0*/  LDC R66, c[0x0][0x278] ;  /* 0x00009e00ff427b82 */ /* 0x000ef00000000800 */
[----:B------:R-:W4:Y:S01]  /*447f0*/  LDC R58, c[0x0][0x278] ;  /* 0x00009e00ff3a7b82 */ /* 0x000f220000000800 */
[----:B-1----:R-:W-:-:S04]  /*44800*/  IADD3 R56, P6, R59, R2, RZ ;  /* 0x000000023b387210 */ /* 0x002fc80007fde0ff */
[----:B------:R-:W-:-:S03]  /*44810*/  LEA.HI.X.SX32 R57, R249, R3, 0x1, P6 ;  /* 0x00000003f9397211 */ /* 0x000fc600030f0eff */
[----:B------:R-:W1:Y:S01]  /*44820*/  LDC R249, c[0x0][0x278] ;  /* 0x00009e00fff97b82 */ /* 0x000e620000000800 */
[----:B------:R-:W-:Y:S02]  /*44830*/  IADD3 R54, P5, R53, R2, RZ ;  /* 0x0000000235367210 */ /* 0x000fe40007fbe0ff */
[-C--:B------:R-:W-:Y:S01]  /*44840*/  LEA.HI.X.SX32 R53, R251, R3.reuse, 0x1, P4 ;  /* 0x00000003fb357211 */ /* 0x080fe200020f0eff */
[----:B--2---:R-:W-:Y:S01]  /*44850*/  IMAD R55, R64, 0x193, RZ ;  /* 0x0000019340377824 */ /* 0x004fe200078e02ff */
[----:B------:R-:W-:Y:S01]  /*44860*/  PRMT R48, R49, 0x7632, R48 ;  /* 0x0000763231307816 */ /* 0x000fe20000000030 */
[----:B------:R0:W-:Y:S02]  /*44870*/  STG.E.U16 desc[UR60][R60.64], R69 ;  /* 0x000000453c007986 */ /* 0x0001e4000c10153c */
[----:B------:R-:W2:Y:S01]  /*44880*/  LDC R63, c[0x0][0x278] ;  /* 0x00009e00ff3f7b82 */ /* 0x000ea20000000800 */
[----:B------:R-:W-:-:S07]  /*44890*/  LEA.HI.X.SX32 R55, R55, R3, 0x1, P5 ;  /* 0x0000000337377211 */ /* 0x000fce00028f0eff */
[----:B------:R-:W4:Y:S01]  /*448a0*/  LDC R65, c[0x0][0x278] ;  /* 0x00009e00ff417b82 */ /* 0x000f220000000800 */
[----:B-1----:R-:W-:-:S07]  /*448b0*/  IMAD R251, R249, 0x196, RZ ;  /* 0x00000196f9fb7824 */ /* 0x002fce00078e02ff */
[----:B------:R-:W1:Y:S08]  /*448c0*/  LDC R59, c[0x0][0x278] ;  /* 0x00009e00ff3b7b82 */ /* 0x000e700000000800 */
[----:B------:R-:W2:Y:S01]  /*448d0*/  LDC R249, c[0x0][0x278] ;  /* 0x00009e00fff97b82 */ /* 0x000ea20000000800 */
[----:B------:R-:W-:Y:S04]  /*448e0*/  STG.E.U16 desc[UR60][R52.64], R49 ;  /* 0x0000003134007986 */ /* 0x000fe8000c10153c */
[----:B------:R-:W-:Y:S01]  /*448f0*/  STG.E.U16 desc[UR60][R54.64], R48 ;  /* 0x0000003036007986 */ /* 0x000fe2000c10153c */
[----:B0-----:R-:W-:-:S02]  /*44900*/  IMAD R69, R62, 0x32a, RZ ;  /* 0x0000032a3e457824 */ /* 0x001fc400078e02ff */
[----:B------:R-:W0:Y:S01]  /*44910*/  LDC R62, c[0x0][0x278] ;  /* 0x00009e00ff3e7b82 */ /* 0x000e220000000800 */
[----:B------:R3:W-:Y:S01]  /*44920*/  STG.E.U16 desc[UR60][R56.64], R50 ;  /* 0x0000003238007986 */ /* 0x0007e2000c10153c */
[----:B------:R-:W-:-:S06]  /*44930*/  PRMT R68, R50, 0x7632, R68 ;  /* 0x0000763232447816 */ /* 0x000fcc0000000044 */
[----:B------:R-:W0:Y:S01]  /*44940*/  LDC R64, c[0x0][0x278] ;  /* 0x00009e00ff407b82 */ /* 0x000e220000000800 */
[----:B---3--:R-:W-:Y:S02]  /*44950*/  IMAD R57, R66, 0x330, RZ ;  /* 0x0000033042397824 */ /* 0x008fe400078e02ff */
[----:B--2---:R-:W-:-:S05]  /*44960*/  IMAD R249, R249, 0x198, RZ ;  /* 0x00000198f9f97824 */ /* 0x004fca00078e02ff */
[----:B------:R-:W2:Y:S01]  /*44970*/  LDC R60, c[0x0][0x278] ;  /* 0x00009e00ff3c7b82 */ /* 0x000ea20000000800 */
[----:B------:R-:W-:-:S04]  /*44980*/  IADD3 R56, P6, R57, R2, RZ ;  /* 0x0000000239387210 */ /* 0x000fc80007fde0ff */
[----:B------:R-:W-:-:S03]  /*44990*/  LEA.HI.X.SX32 R57, R249, R3, 0x1, P6 ;  /* 0x00000003f9397211 */ /* 0x000fc600030f0eff */
[----:B------:R-:W3:Y:S01]  /*449a0*/  LDC R249, c[0x0][0x278] ;  /* 0x00009e00fff97b82 */ /* 0x000ee20000000800 */
[----:B------:R-:W-:Y:S01]  /*449b0*/  IMAD R63, R63, 0x32c, RZ ;  /* 0x0000032c3f3f7824 */ /* 0x000fe200078e02ff */
[-C--:B------:R-:W-:Y:S01]  /*449c0*/  IADD3 R48, P5, R69, R2.reuse, RZ ;  /* 0x0000000245307210 */ /* 0x080fe20007fbe0ff */
[----:B----4-:R-:W-:Y:S02]  /*449d0*/  IMAD R49, R58, 0x195, RZ ;  /* 0x000001953a317824 */ /* 0x010fe400078e02ff */
[----:B------:R-:W-:Y:S01]  /*449e0*/  IMAD R65, R65, 0x32e, RZ ;  /* 0x0000032e41417824 */ /* 0x000fe200078e02ff */
[-C--:B------:R-:W-:Y:S01]  /*449f0*/  IADD3 R52, P4, R63, R2.reuse, RZ ;  /* 0x000000023f347210 */ /* 0x080fe20007f9e0ff */
[----:B-1----:R-:W-:Y:S01]  /*44a00*/  IMAD R55, R59, 0x197, RZ ;  /* 0x000001973b377824 */ /* 0x002fe200078e02ff */
[----:B------:R-:W-:Y:S01]  /*44a10*/  LEA.HI.X.SX32 R49, R49, R3, 0x1, P5 ;  /* 0x0000000331317211 */ /* 0x000fe200028f0eff */
[----:B------:R-:W1:Y:S01]  /*44a20*/  LDC R67, c[0x0][0x278] ;  /* 0x00009e00ff437b82 */ /* 0x000e620000000800 */
[----:B------:R-:W-:-:S02]  /*44a30*/  IADD3 R54, P5, R65, R2, RZ ;  /* 0x0000000241367210 */ /* 0x000fc40007fbe0ff */
[-C--:B------:R-:W-:Y:S01]  /*44a40*/  LEA.HI.X.SX32 R53, R251, R3.reuse, 0x1, P4 ;  /* 0x00000003fb357211 */ /* 0x080fe200020f0eff */
[----:B0-----:R-:W-:Y:S01]  /*44a50*/  IMAD R71, R62, 0x334, RZ ;  /* 0x000003343e477824 */ /* 0x001fe200078e02ff */
[----:B------:R-:W-:Y:S02]  /*44a60*/  LEA.HI.X.SX32 R55, R55, R3, 0x1, P5 ;  /* 0x0000000337377211 */ /* 0x000fe400028f0eff */
[----:B------:R-:W-:Y:S01]  /*44a70*/  PRMT R50, R51, 0x7632, R50 ;  /* 0x0000763233327816 */ /* 0x000fe20000000032 */
[----:B------:R-:W-:Y:S01]  /*44a80*/  STG.E.U16 desc[UR60][R48.64], R68 ;  /* 0x0000004430007986 */ /* 0x000fe2000c10153c */
[----:B------:R-:W0:Y:S03]  /*44a90*/  LDC R59, c[0x0][0x278] ;  /* 0x00009e00ff3b7b82 */ /* 0x000e260000000800 */
[----:B------:R-:W-:Y:S01]  /*44aa0*/  STG.E.U16 desc[UR60][R52.64], R51 ;  /* 0x0000003334007986 */ /* 0x000fe2000c10153c */
[----:B---3--:R-:W-:-:S03]  /*44ab0*/  IMAD R249, R249, 0x19a, RZ ;  /* 0x0000019af9f97824 */ /* 0x008fc600078e02ff */
[----:B------:R3:W-:Y:S01]  /*44ac0*/  STG.E.U16 desc[UR60][R54.64], R50 ;  /* 0x0000003236007986 */ /* 0x0007e2000c10153c */
[----:B------:R-:W-:Y:S01]  /*44ad0*/  IMAD R69, R64, 0x332, RZ ;  /* 0x0000033240457824 */ /* 0x000fe200078e02ff */
[----:B------:R-:W4:Y:S01]  /*44ae0*/  LDC R61, c[0x0][0x278] ;  /* 0x00009e00ff3d7b82 */ /* 0x000f220000000800 */
[----:B-1----:R-:W-:-:S07]  /*44af0*/  IMAD R67, R67, 0x336, RZ ;  /* 0x0000033643437824 */ /* 0x002fce00078e02ff */
[----:B------:R-:W1:Y:S01]  /*44b00*/  LDC R65, c[0x0][0x278] ;  /* 0x00009e00ff417b82 */ /* 0x000e620000000800 */
[----:B---3--:R-:W-:-:S04]  /*44b10*/  IADD3 R50, P5, R71, R2, RZ ;  /* 0x0000000247327210 */ /* 0x008fc80007fbe0ff */
[----:B------:R-:W-:-:S03]  /*44b20*/  LEA.HI.X.SX32 R51, R249, R3, 0x1, P5 ;  /* 0x00000003f9337211 */ /* 0x000fc600028f0eff */
[----:B------:R-:W3:Y:S01]  /*44b30*/  LDC R249, c[0x0][0x278] ;  /* 0x00009e00fff97b82 */ /* 0x000ee20000000800 */
[----:B--2---:R-:W-:Y:S01]  /*44b40*/  IMAD R49, R60, 0x199, RZ ;  /* 0x000001993c317824 */ /* 0x004fe200078e02ff */
[-C--:B------:R-:W-:Y:S01]  /*44b50*/  IADD3 R48, P4, R69, R2.reuse, RZ ;  /* 0x0000000245307210 */ /* 0x080fe20007f9e0ff */
[----:B------:R2:W-:Y:S01]  /*44b60*/  STG.E.U16 desc[UR60][R56.64], R44 ;  /* 0x0000002c38007986 */ /* 0x0005e2000c10153c */
[----:B------:R-:W-:Y:S01]  /*44b70*/  IADD3 R52, P6, R67, R2, RZ ;  /* 0x0000000243347210 */ /* 0x000fe20007fde0ff */
[----:B0-----:R-:W-:Y:S01]  /*44b80*/  IMAD R67, R59, 0x338, RZ ;  /* 0x000003383b437824 */ /* 0x001fe200078e02ff */
[----:B------:R-:W-:Y:S02]  /*44b90*/  LEA.HI.X.SX32 R49, R49, R3, 0x1, P4 ;  /* 0x0000000331317211 */ /* 0x000fe400020f0eff */
[----:B------:R-:W-:Y:S01]  /*44ba0*/  PRMT R62, R45, 0x7632, R62 ;  /* 0x000076322d3e7816 */ /* 0x000fe2000000003e */
[----:B------:R-:W0:Y:S01]  /*44bb0*/  LDC R64, c[0x0][0x278] ;  /* 0x00009e00ff407b82 */ /* 0x000e220000000800 */
[----:B--2---:R-:W-:Y:S01]  /*44bc0*/  PRMT R44, R44, 0x7632, R44 ;  /* 0x000076322c2c7816 */ /* 0x004fe2000000002c */
[----:B----4-:R-:W-:-:S06]  /*44bd0*/  IMAD R53, R61, 0x19b, RZ ;  /* 0x0000019b3d357824 */ /* 0x010fcc00078e02ff */
[----:B------:R-:W2:Y:S01]  /*44be0*/  LDC R63, c[0x0][0x278] ;  /* 0x00009e00ff3f7b82 */ /* 0x000ea20000000800 */
[----:B------:R4:W-:Y:S01]  /*44bf0*/  STG.E.U16 desc[UR60][R48.64], R44 ;  /* 0x0000002c30007986 */ /* 0x0009e2000c10153c */
[----:B---3--:R-:W-:-:S03]  /*44c00*/  IMAD R249, R249, 0x19c, RZ ;  /* 0x0000019cf9f97824 */ /* 0x008fc600078e02ff */
[----:B------:R3:W-:Y:S01]  /*44c10*/  STG.E.U16 desc[UR60][R50.64], R45 ;  /* 0x0000002d32007986 */ /* 0x0007e2000c10153c */
[----:B-1----:R-:W-:Y:S02]  /*44c20*/  IMAD R65, R65, 0x33c, RZ ;  /* 0x0000033c41417824 */ /* 0x002fe400078e02ff */
[----:B------:R-:W1:Y:S01]  /*44c30*/  LDC R57, c[0x0][0x278] ;  /* 0x00009e00ff397b82 */ /* 0x000e620000000800 */
[----:B----4-:R-:W-:-:S07]  /*44c40*/  IADD3 R44, P5, R67, R2, RZ ;  /* 0x00000002432c7210 */ /* 0x010fce0007fbe0ff */
[----:B------:R-:W4:Y:S01]  /*44c50*/  LDC R58, c[0x0][0x278] ;  /* 0x00009e00ff3a7b82 */ /* 0x000f220000000800 */
[----:B---3--:R-:W-:-:S07]  /*44c60*/  LEA.HI.X.SX32 R45, R249, R3, 0x1, P5 ;  /* 0x00000003f92d7211 */ /* 0x008fce00028f0eff */
[----:B------:R-:W3:Y:S01]  /*44c70*/  LDC R249, c[0x0][0x278] ;  /* 0x00009e00fff97b82 */ /* 0x000ee20000000800 */
[----:B------:R-:W-:Y:S01]  /*44c80*/  LEA.HI.X.SX32 R53, R53, R3, 0x1, P6 ;  /* 0x0000000335357211 */ /* 0x000fe200030f0eff */
[----:B0-----:R-:W-:Y:S01]  /*44c90*/  IMAD R51, R64, 0x33e, RZ ;  /* 0x0000033e40337824 */ /* 0x001fe200078e02ff */
[----:B------:R-:W-:-:S03]  /*44ca0*/  IADD3 R50, P5, R65, R2, RZ ;  /* 0x0000000241327210 */ /* 0x000fc60007fbe0ff */
[----:B------:R0:W-:Y:S02]  /*44cb0*/  STG.E.U16 desc[UR60][R52.64], R62 ;  /* 0x0000003e34007986 */ /* 0x0001e4000c10153c */
[----:B------:R-:W1:Y:S08]  /*44cc0*/  LDC R60, c[0x0][0x278] ;  /* 0x00009e00ff3c7b82 */ /* 0x000e700000000800 */
[----:B------:R-:W1:Y:S01]  /*44cd0*/  LDC R59, c[0x0][0x278] ;  /* 0x00009e00ff3b7b82 */ /* 0x000e620000000800 */
[----:B0-----:R-:W-:Y:S01]  /*44ce0*/  IADD3 R52, P6, R51, R2, RZ ;  /* 0x0000000233347210 */ /* 0x001fe20007fde0ff */
[----:B---3--:R-:W-:-:S06]  /*44cf0*/  IMAD R249, R249, 0x19e, RZ ;  /* 0x0000019ef9f97824 */ /* 0x008fcc00078e02ff */
[----:B------:R-:W0:Y:S01]  /*44d00*/  LDC R54, c[0x0][0x278] ;  /* 0x00009e00ff367b82 */ /* 0x000e220000000800 */
[----:B------:R-:W-:-:S07]  /*44d10*/  LEA.HI.X.SX32 R51, R249, R3, 0x1, P5 ;  /* 0x00000003f9337211 */ /* 0x000fce00028f0eff */
[----:B------:R-:W3:Y:S01]  /*44d20*/  LDC R249, c[0x0][0x278] ;  /* 0x00009e00fff97b82 */ /* 0x000ee20000000800 */
[----:B--2---:R-:W-:Y:S01]  /*44d30*/  IMAD R63, R63, 0x33a, RZ ;  /* 0x0000033a3f3f7824 */ /* 0x004fe200078e02ff */
[----:B------:R2:W-:Y:S01]  /*44d40*/  STG.E.U16 desc[UR60][R44.64], R46 ;  /* 0x0000002e2c007986 */ /* 0x0005e2000c10153c */
[----:B----4-:R-:W-:-:S03]  /*44d50*/  IMAD R49, R58, 0x19d, RZ ;  /* 0x0000019d3a317824 */ /* 0x010fc600078e02ff */
[-C--:B------:R-:W-:Y:S01]  /*44d60*/  IADD3 R48, P4, R63, R2.reuse, RZ ;  /* 0x000000023f307210 */ /* 0x080fe20007f9e0ff */
[----:B-1----:R-:W-:Y:S01]  /*44d70*/  IMAD R63, R57, 0x340, RZ ;  /* 0x00000340393f7824 */ /* 0x002fe200078e02ff */
[----:B------:R-:W-:Y:S01]  /*44d80*/  PRMT R64, R46, 0x7632, R64 ;  /* 0x000076322e407816 */ /* 0x000fe20000000040 */
[----:B------:R-:W-:Y:S01]  /*44d90*/  IMAD R59, R59, 0x344, RZ ;  /* 0x000003443b3b7824 */ /* 0x000fe200078e02ff */
[----:B------:R-:W-:Y:S01]  /*44da0*/  LEA.HI.X.SX32 R49, R49, R3, 0x1, P4 ;  /* 0x0000000331317211 */ /* 0x000fe200020f0eff */
[----:B------:R-:W1:Y:S01]  /*44db0*/  LDC R55, c[0x0][0x278] ;  /* 0x00009e00ff377b82 */ /* 0x000e620000000800 */
[----:B--2---:R-:W-:Y:S01]  /*44dc0*/  IMAD R45, R60, 0x342, RZ ;  /* 0x000003423c2d7824 */ /* 0x004fe200078e02ff */
[----:B------:R-:W-:-:S04]  /*44dd0*/  IADD3 R44, P5, R63, R2, RZ ;  /* 0x000000023f2c7210 */ /* 0x000fc80007fbe0ff */
[----:B------:R-:W-:Y:S02]  /*44de0*/  IADD3 R46, P4, R45, R2, RZ ;  /* 0x000000022d2e7210 */ /* 0x000fe40007f9e0ff */
[----:B------:R-:W2:Y:S01]  /*44df0*/  LDC R61, c[0x0][0x278] ;  /* 0x00009e00ff3d7b82 */ /* 0x000ea20000000800 */
[----:B---3--:R-:W-:-:S07]  /*44e00*/  IMAD R249, R249, 0x1a0, RZ ;  /* 0x000001a0f9f97824 */ /* 0x008fce00078e02ff */
[----:B------:R-:W3:Y:S01]  /*44e10*/  LDC R56, c[0x0][0x278] ;  /* 0x00009e00ff387b82 */ /* 0x000ee20000000800 */
[----:B------:R-:W-:-:S07]  /*44e20*/  LEA.HI.X.SX32 R45, R249, R3, 0x1, P5 ;  /* 0x00000003f92d7211 */ /* 0x000fce00028f0eff */
[----:B------:R-:W4:Y:S01]  /*44e30*/  LDC R249, c[0x0][0x278] ;  /* 0x00009e00fff97b82 */ /* 0x000f220000000800 */
[----:B------:R0:W-:Y:S07]  /*44e40*/  STG.E.U16 desc[UR60][R48.64], R64 ;  /* 0x0000004030007986 */ /* 0x0001ee000c10153c */
[----:B------:R-:W3:Y:S01]  /*44e50*/  LDC R62, c[0x0][0x278] ;  /* 0x00009e00ff3e7b82 */ /* 0x000ee20000000800 */
[----:B0-----:R-:W-:Y:S01]  /*44e60*/  IADD3 R48, P5, R59, R2, RZ ;  /* 0x000000023b307210 */ /* 0x001fe20007fbe0ff */
[----:B------:R-:W-:Y:S01]  /*44e70*/  IMAD R53, R54, 0x19f, RZ ;  /* 0x0000019f36357824 */ /* 0x000fe200078e02ff */
[----:B------:R-:W-:-:S05]  /*44e80*/  PRMT R65, R47, 0x7632, R65 ;  /* 0x000076322f417816 */ /* 0x000fca0000000041 */
[----:B------:R-:W0:Y:S01]  /*44e90*/  LDC R58, c[0x0][0x278] ;  /* 0x00009e00ff3a7b82 */ /* 0x000e220000000800 */
[----:B----4-:R-:W-:-:S07]  /*44ea0*/  IMAD R249, R249, 0x1a2, RZ ;  /* 0x000001a2f9f97824 */ /* 0x010fce00078e02ff */
[----:B------:R-:W4:Y:S01]  /*44eb0*/  LDC R57, c[0x0][0x278] ;  /* 0x00009e00ff397b82 */ /* 0x000f220000000800 */
[----:B------:R-:W-:-:S07]  /*44ec0*/  LEA.HI.X.SX32 R49, R249, R3, 0x1, P5 ;  /* 0x00000003f9317211 */ /* 0x000fce00028f0eff */
[----:B------:R-:W3:Y:S01]  /*44ed0*/  LDC R249, c[0x0][0x278] ;  /* 0x00009e00fff97b82 */ /* 0x000ee20000000800 */
[----:B-1----:R-:W-:Y:S02]  /*44ee0*/  IMAD R55, R55, 0x1a1, RZ ;  /* 0x000001a137377824 */ /* 0x002fe400078e02ff */
[----:B--2---:R-:W-:Y:S01]  /*44ef0*/  IMAD R61, R61, 0x346, RZ ;  /* 0x000003463d3d7824 */ /* 0x004fe200078e02ff */
[----:B------:R-:W-:Y:S01]  /*44f00*/  LEA.HI.X.SX32 R53, R53, R3, 0x1, P6 ;  /* 0x0000000335357211 */ /* 0x000fe200030f0eff */
[----:B------:R1:W-:Y:S01]  /*44f10*/  STG.E.U16 desc[UR60][R50.64], R47 ;  /* 0x0000002f32007986 */ /* 0x0003e2000c10153c */
[----:B------:R-:W-:Y:S02]  /*44f20*/  PRMT R60, R32, 0x7632, R60 ;  /* 0x00007632203c7816 */ /* 0x000fe4000000003c */
[----:B------:R-:W2:Y:S01]  /*44f30*/  LDC R54, c[0x0][0x278] ;  /* 0x00009e00ff367b82 */ /* 0x000ea20000000800 */
[----:B---3--:R-:W-:-:S07]  /*44f40*/  IMAD R251, R249, 0x1a4, RZ ;  /* 0x000001a4f9fb7824 */ /* 0x008fce00078e02ff */
[----:B------:R-:W3:Y:S01]  /*44f50*/  LDC R249, c[0x0][0x278] ;  /* 0x00009e00fff97b82 */ /* 0x000ee20000000800 */
[----:B-1----:R-:W-:Y:S01]  /*44f60*/  IMAD R51, R56, 0x1a3, RZ ;  /* 0x000001a338337824 */ /* 0x002fe200078e02ff */
[-C--:B------:R-:W-:Y:S01]  /*44f70*/  IADD3 R50, P6, R61, R2.reuse, RZ ;  /* 0x000000023d327210 */ /* 0x080fe20007fde0ff */
[----:B------:R-:W-:Y:S01]  /*44f80*/  IMAD R61, R62, 0x34c, RZ ;  /* 0x0000034c3e3d7824 */ /* 0x000fe200078e02ff */
[-C--:B------:R-:W-:Y:S01]  /*44f90*/  LEA.HI.X.SX32 R47, R55, R3.reuse, 0x1, P4 ;  /* 0x00000003372f7211 */ /* 0x080fe200020f0eff */
[----:B------:R1:W-:Y:S01]  /*44fa0*/  STG.E.U16 desc[UR60][R52.64], R65 ;  /* 0x0000004134007986 */ /* 0x0003e2000c10153c */
[----:B------:R-:W-:Y:S01]  /*44fb0*/  LEA.HI.X.SX32 R51, R51, R3, 0x1, P6 ;  /* 0x0000000333337211 */ /* 0x000fe200030f0eff */
[----:B----4-:R-:W-:Y:S01]  /*44fc0*/  IMAD R59, R57, 0x34a, RZ ;  /* 0x0000034a393b7824 */ /* 0x010fe200078e02ff */
[----:B------:R-:W-:Y:S01]  /*44fd0*/  PRMT R63, R33, 0x7632, R63 ;  /* 0x00007632213f7816 */ /* 0x000fe2000000003f */
[----:B------:R-:W-:Y:S01]  /*44fe0*/  STG.E.U16 desc[UR60][R44.64], R32 ;  /* 0x000000202c007986 */ /* 0x000fe2000c10153c */
[----:B------:R-:W4:Y:S03]  /*44ff0*/  LDC R57, c[0x0][0x278] ;  /* 0x00009e00ff397b82 */ /* 0x000f260000000800 */
[----:B------:R0:W-:Y:S05]  /*45000*/  STG.E.U16 desc[UR60][R46.64], R60 ;  /* 0x0000003c2e007986 */ /* 0x0001ea000c10153c */
[----:B-1----:R-:W1:Y:S01]  /*45010*/  LDC R53, c[0x0][0x278] ;  /* 0x00009e00ff357b82 */ /* 0x002e620000000800 */
[----:B---3--:R-:W-:Y:S01]  /*45020*/  IMAD R249, R249, 0x1a6, RZ ;  /* 0x000001a6f9f97824 */ /* 0x008fe200078e02ff */
[----:B0-----:R-:W-:-:S06]  /*45030*/  IADD3 R46, P6, R61, R2, RZ ;  /* 0x000000023d2e7210 */ /* 0x001fcc0007fde0ff */
[----:B------:R-:W0:Y:S01]  /*45040*/  LDC R55, c[0x0][0x278] ;  /* 0x00009e00ff377b82 */ /* 0x000e220000000800 */
[----:B------:R-:W-:-:S07]  /*45050*/  LEA.HI.X.SX32 R47, R249, R3, 0x1, P6 ;  /* 0x00000003f92f7211 */ /* 0x000fce00030f0eff */
[----:B------:R-:W3:Y:S01]  /*45060*/  LDC R249, c[0x0][0x278] ;  /* 0x00009e00fff97b82 */ /* 0x000ee20000000800 */
[----:B------:R-:W-:-:S05]  /*45070*/  IMAD R45, R58, 0x348, RZ ;  /* 0x000003483a2d7824 */ /* 0x000fca00078e02ff */
[-C--:B------:R-:W-:Y:S02]  /*45080*/  IADD3 R44, P4, R45, R2.reuse, RZ ;  /* 0x000000022d2c7210 */ /* 0x080fe40007f9e0ff */
[----:B------:R-:W0:Y:S02]  /*45090*/  LDC R52, c[0x0][0x278] ;  /* 0x00009e00ff347b82 */ /* 0x000e240000000800 */
[----:B------:R-:W-:Y:S01]  /*450a0*/  LEA.HI.X.SX32 R45, R251, R3, 0x1, P4 ;  /* 0x00000003fb2d7211 */ /* 0x000fe200020f0eff */
[----:B------:R2:W-:Y:S05]  /*450b0*/  STG.E.U16 desc[UR60][R48.64], R33 ;  /* 0x0000002130007986 */ /* 0x0005ea000c10153c */
[----:B------:R-:W0:Y:S01]  /*450c0*/  LDC R56, c[0x0][0x278] ;  /* 0x00009e00ff387b82 */ /* 0x000e220000000800 */
[----:B---3--:R-:W-:Y:S01]  /*450d0*/  IMAD R251, R249, 0x1a8, RZ ;  /* 0x000001a8f9fb7824 */ /* 0x008fe200078e02ff */
[----:B------:R-:W-:-:S06]  /*450e0*/  IADD3 R32, P5, R59, R2, RZ ;  /* 0x000000023b207210 */ /* 0x000fcc0007fbe0ff */
[----:B------:R-:W3:Y:S01]  /*450f0*/  LDC R249, c[0x0][0x278] ;  /* 0x00009e00fff97b82 */ /* 0x000ee20000000800 */
[----:B--2---:R-:W-:Y:S01]  /*45100*/  IMAD R33, R54, 0x1a5, RZ ;  /* 0x000001a536217824 */ /* 0x004fe200078e02ff */
[----:B------:R-:W-:Y:S01]  /*45110*/  PRMT R58, R34, 0x7632, R58 ;  /* 0x00007632223a7816 */ /* 0x000fe2000000003a */
[----:B----4-:R-:W-:-:S03]  /*45120*/  IMAD R57, R57, 0x354, RZ ;  /* 0x0000035439397824 */ /* 0x010fc600078e02ff */
[----:B------:R-:W-:Y:S01]  /*45130*/  LEA.HI.X.SX32 R33, R33, R3, 0x1, P5 ;  /* 0x0000000321217211 */ /* 0x000fe200028f0eff */
[----:B------:R2:W-:Y:S01]  /*45140*/  STG.E.U16 desc[UR60][R50.64], R63 ;  /* 0x0000003f32007986 */ /* 0x0005e2000c10153c */
[----:B------:R-:W4:Y:S03]  /*45150*/  LDC R48, c[0x0][0x278] ;  /* 0x00009e00ff307b82 */ /* 0x000f260000000800 */
[----:B------:R-:W-:Y:S01]  /*45160*/  STG.E.U16 desc[UR60][R44.64], R34 ;  /* 0x000000222c007986 */ /* 0x000fe2000c10153c */
[----:B-1----:R-:W-:-:S03]  /*45170*/  IMAD R59, R53, 0x34e, RZ ;  /* 0x0000034e353b7824 */ /* 0x002fc600078e02ff */
[----:B------:R-:W-:Y:S01]  /*45180*/  STG.E.U16 desc[UR60][R32.64], R58 ;  /* 0x0000003a20007986 */ /* 0x000fe2000c10153c */
[----:B------:R-:W1:Y:S03]  /*45190*/  LDC R53, c[0x0][0x278] ;  /* 0x00009e00ff357b82 */ /* 0x000e660000000800 */
[----:B------:R0:W-:Y:S01]  /*451a0*/  STG.E.U16 desc[UR60][R46.64], R35 ;  /* 0x000000232e007986 */ /* 0x0001e2000c10153c */
[----:B---3--:R-:W-:-:S04]  /*451b0*/  IMAD R249, R249, 0x1aa, RZ ;  /* 0x000001aaf9f97824 */ /* 0x008fc800078e02ff */
[----:B--2---:R-:W2:Y:S01]  /*451c0*/  LDC R51, c[0x0][0x278] ;  /* 0x00009e00ff337b82 */ /* 0x004ea20000000800 */
[----:B0-----:R-:W-:Y:S01]  /*451d0*/  IADD3 R46, P6, R57, R2, RZ ;  /* 0x00000002392e7210 */ /* 0x001fe20007fde0ff */
[----:B------:R-:W-:Y:S01]  /*451e0*/  IMAD R55, R55, 0x350, RZ ;  /* 0x0000035037377824 */ /* 0x000fe200078e02ff */
[----:B------:R-:W-:-:S05]  /*451f0*/  PRMT R60, R35, 0x7632, R60 ;  /* 0x00007632233c7816 */ /* 0x000fca000000003c */
[----:B------:R-:W0:Y:S01]  /*45200*/  LDC R49, c[0x0][0x278] ;  /* 0x00009e00ff317b82 */ /* 0x000e220000000800 */
[----:B------:R-:W-:-:S07]  /*45210*/  LEA.HI.X.SX32 R47, R249, R3, 0x1, P6 ;  /* 0x00000003f92f7211 */ /* 0x000fce00030f0eff */
[----:B------:R-:W3:Y:S01]  /*45220*/  LDC R249, c[0x0][0x278] ;  /* 0x00009e00fff97b82 */ /* 0x000ee20000000800 */
[----:B------:R-:W-:Y:S01]  /*45230*/  IMAD R45, R52, 0x1a7, RZ ;  /* 0x000001a7342d7824 */ /* 0x000fe200078e02ff */
[-C--:B------:R-:W-:Y:S01]  /*45240*/  IADD3 R32, P5, R59, R2.reuse, RZ ;  /* 0x000000023b207210 */ /* 0x080fe20007fbe0ff */
[----:B------:R-:W-:Y:S01]  /*45250*/  IMAD R59, R56, 0x352, RZ ;  /* 0x00000352383b7824 */ /* 0x000fe200078e02ff */
[-C--:B------:R-:W-:Y:S02]  /*45260*/  IADD3 R34, P4, R55, R2.reuse, RZ ;  /* 0x0000000237227210 */ /* 0x080fe40007f9e0ff */
[-C--:B------:R-:W-:Y:S01]  /*45270*/  LEA.HI.X.SX32 R33, R45, R3.reuse, 0x1, P5 ;  /* 0x000000032d217211 */ /* 0x080fe200028f0eff */
[----:B----4-:R-:W-:Y:S01]  /*45280*/  IMAD R45, R48, 0x1a9, RZ ;  /* 0x000001a9302d7824 */ /* 0x010fe200078e02ff */
[-C--:B------:R-:W-:Y:S01]  /*45290*/  LEA.HI.X.SX32 R35, R251, R3.reuse, 0x1, P4 ;  /* 0x00000003fb237211 */ /* 0x080fe200020f0eff */
[----:B-1----:R-:W-:Y:S01]  /*452a0*/  IMAD R53, R53, 0x358, RZ ;  /* 0x0000035835357824 */ /* 0x002fe200078e02ff */
[----:B------:R-:W-:Y:S01]  /*452b0*/  IADD3 R44, P5, R59, R2, RZ ;  /* 0x000000023b2c7210 */ /* 0x000fe20007fbe0ff */
[----:B------:R-:W-:Y:S01]  /*452c0*/  STG.E.U16 desc[UR60][R32.64], R60 ;  /* 0x0000003c20007986 */ /* 0x000fe2000c10153c */
[----:B------:R-:W1:Y:S02]  /*452d0*/  LDC R52, c[0x0][0x278] ;  /* 0x00009e00ff347b82 */ /* 0x000e640000000800 */
[----:B------:R-:W-:Y:S01]  /*452e0*/  LEA.HI.X.SX32 R45, R45, R3, 0x1, P5 ;  /* 0x000000032d2d7211 */ /* 0x000fe200028f0eff */
[----:B------:R4:W-:Y:S01]  /*452f0*/  STG.E.U16 desc[UR60][R34.64], R40 ;  /* 0x0000002822007986 */ /* 0x0009e2000c10153c */
[----:B--2---:R-:W-:Y:S01]  /*45300*/  IMAD R57, R51, 0x356, RZ ;  /* 0x0000035633397824 */ /* 0x004fe200078e02ff */
[----:B------:R-:W-:-:S03]  /*45310*/  PRMT R58, R40, 0x7632, R58 ;  /* 0x00007632283a7816 */ /* 0x000fc6000000003a */
[----:B------:R-:W2:Y:S01]  /*45320*/  LDC R54, c[0x0][0x278] ;  /* 0x00009e00ff367b82 */ /* 0x000ea20000000800 */
[----:B---3--:R-:W-:Y:S01]  /*45330*/  IMAD R249, R249, 0x1ac, RZ ;  /* 0x000001acf9f97824 */ /* 0x008fe200078e02ff */
[-C--:B----4-:R-:W-:Y:S01]  /*45340*/  IADD3 R34, P5, R53, R2.reuse, RZ ;  /* 0x0000000235227210 */ /* 0x090fe20007fbe0ff */
[----:B0-----:R-:W-:Y:S01]  /*45350*/  IMAD R33, R49, 0x1ab, RZ ;  /* 0x000001ab31217824 */ /* 0x001fe200078e02ff */
[----:B------:R-:W-:Y:S01]  /*45360*/  IADD3 R32, P4, R57, R2, RZ ;  /* 0x0000000239207210 */ /* 0x000fe20007f9e0ff */
[----:B------:R0:W-:Y:S01]  /*45370*/  STG.E.U16 desc[UR60][R44.64], R58 ;  /* 0x0000003a2c007986 */ /* 0x0001e2000c10153c */
[-C--:B------:R-:W-:Y:S02]  /*45380*/  LEA.HI.X.SX32 R35, R249, R3.reuse, 0x1, P5 ;  /* 0x00000003f9237211 */ /* 0x080fe400028f0eff */
[----:B------:R-:W3:Y:S08]  /*45390*/  LDC R50, c[0x0][0x278] ;  /* 0x00009e00ff327b82 */ /* 0x000ef00000000800 */
[----:B------:R-:W4:Y:S01]  /*453a0*/  LDC R249, c[0x0][0x278] ;  /* 0x00009e00fff97b82 */ /* 0x000f220000000800 */
[----:B------:R-:W-:Y:S01]  /*453b0*/  LEA.HI.X.SX32 R33, R33, R3, 0x1, P4 ;  /* 0x0000000321217211 */ /* 0x000fe200020f0eff */
[----:B-1----:R-:W-:Y:S01]  /*453c0*/  IMAD R57, R52, 0x35c, RZ ;  /* 0x0000035c34397824 */ /* 0x002fe200078e02ff */
[----:B0-----:R-:W-:Y:S01]  /*453d0*/  PRMT R44, R41, 0x7632, R44 ;  /* 0x00007632292c7816 */ /* 0x001fe2000000002c */
[----:B------:R-:W-:Y:S04]  /*453e0*/  STG.E.U16 desc[UR60][R46.64], R41 ;  /* 0x000000292e007986 */ /* 0x000fe8000c10153c */
[----:B------:R0:W-:Y:S01]  /*453f0*/  STG.E.U16 desc[UR60][R32.64], R44 ;  /* 0x0000002c20007986 */ /* 0x0001e2000c10153c */
[----:B------:R-:W1:Y:S01]  /*45400*/  LDC R56, c[0x0][0x278] ;  /* 0x00009e00ff387b82 */ /* 0x000e620000000800 */
[----:B--2---:R-:W-:-:S02]  /*45410*/  IMAD R59, R54, 0x35a, RZ ;  /* 0x0000035a363b7824 */ /* 0x004fc400078e02ff */
[----:B---3--:R-:W-:-:S05]  /*45420*/  IMAD R45, R50, 0x1ad, RZ ;  /* 0x000001ad322d7824 */ /* 0x008fca00078e02ff */
[----:B------:R-:W2:Y:S01]  /*45430*/  LDC R49, c[0x0][0x278] ;  /* 0x00009e00ff317b82 */ /* 0x000ea20000000800 */
        /* <DEDUP_REMOVED lines=9> */
[----:B-1----:R-:W-:-:S04]  /*454d0*/  IMAD R35, R56, 0x360, RZ ;  /* 0x0000036038237824 */ /* 0x002fc800078e02ff */
[----:B------:R1:W-:Y:S02]  /*454e0*/  STG.E.U16 desc[UR60][R40.64], R54 ;  /* 0x0000003628007986 */ /* 0x0003e4000c10153c */
[----:B------:R-:W4:Y:S08]  /*454f0*/  LDC R48, c[0x0][0x278] ;  /* 0x00009e00ff307b82 */ /* 0x000f300000000800 */
[----:B------:R-:W4:Y:S01]  /*45500*/  LDC R51, c[0x0][0x278] ;  /* 0x00009e00ff337b82 */ /* 0x000f220000000800 */
[----:B-1----:R-:W-:Y:S01]  /*45510*/  IADD3 R40, P5, R35, R2, RZ ;  /* 0x0000000223287210 */ /* 0x002fe20007fbe0ff */
[----:B---3--:R-:W-:-:S06]  /*45520*/  IMAD R249, R249, 0x1b0, RZ ;  /* 0x000001b0f9f97824 */ /* 0x008fcc00078e02ff */
[----:B------:R-:W1:Y:S01]  /*45530*/  LDC R52, c[0x0][0x278] ;  /* 0x00009e00ff347b82 */ /* 0x000e620000000800 */
[----:B------:R-:W-:-:S07]  /*45540*/  LEA.HI.X.SX32 R41, R249, R3, 0x1, P5 ;  /* 0x00000003f9297211 */ /* 0x000fce00028f0eff */
[----:B------:R-:W3:Y:S01]  /*45550*/  LDC R249, c[0x0][0x278] ;  /* 0x00009e00fff97b82 */ /* 0x000ee20000000800 */
[----:B------:R2:W-:Y:S01]  /*45560*/  STG.E.U16 desc[UR60][R32.64], R43 ;  /* 0x0000002b20007986 */ /* 0x0005e2000c10153c */
[----:B0-----:R-:W-:Y:S01]  /*45570*/  IMAD R55, R55, 0x35e, RZ ;  /* 0x0000035e37377824 */ /* 0x001fe200078e02ff */
[----:B------:R-:W-:-:S05]  /*45580*/  PRMT R56, R43, 0x7632, R56 ;  /* 0x000076322b387816 */ /* 0x000fca0000000038 */
[----:B------:R-:W0:Y:S01]  /*45590*/  LDC R47, c[0x0][0x278] ;  /* 0x00009e00ff2f7b82 */ /* 0x000e220000000800 */
[----:B--2---:R-:W-:-:S07]  /*455a0*/  IMAD R33, R49, 0x364, RZ ;  /* 0x0000036431217824 */ /* 0x004fce00078e02ff */
[----:B------:R-:W2:Y:S01]  /*455b0*/  LDC R50, c[0x0][0x278] ;  /* 0x00009e00ff327b82 */ /* 0x000ea20000000800 */
        /* <DEDUP_REMOVED lines=14> */
[----:B-1----:R-:W-:Y:S02]  /*456a0*/  IMAD R41, R52, 0x368, RZ ;  /* 0x0000036834297824 */ /* 0x002fe400078e02ff */
[----:B----4-:R-:W-:Y:S01]  /*456b0*/  IMAD R249, R249, 0x1b4, RZ ;  /* 0x000001b4f9f97824 */ /* 0x010fe200078e02ff */
[----:B------:R-:W-:Y:S01]  /*456c0*/  PRMT R57, R36, 0x7632, R57 ;  /* 0x0000763224397816 */ /* 0x000fe20000000039 */
[----:B0-----:R-:W-:Y:S01]  /*456d0*/  IMAD R47, R47, 0x1b1, RZ ;  /* 0x000001b12f2f7824 */ /* 0x001fe200078e02ff */
[----:B------:R-:W-:Y:S01]  /*456e0*/  IADD3 R40, P5, R41, R2, RZ ;  /* 0x0000000229287210 */ /* 0x000fe20007fbe0ff */
[----:B--2---:R-:W-:Y:S01]  /*456f0*/  IMAD R43, R50, 0x366, RZ ;  /* 0x00000366322b7824 */ /* 0x004fe200078e02ff */
        /* <DEDUP_REMOVED lines=436> */
[----:B------:R-:W4:Y:S08]  /*47240*/  LDC R20, c[0x0][0x278] ;  /* 0x00009e00ff147b82 */ /* 0x000f300000000800 */
[----:B------:R-:W4:Y:S01]  /*47250*/  LDC R19, c[0x0][0x278] ;  /* 0x00009e00ff137b82 */ /* 0x000f220000000800 */
[----:B0-----:R-:W-:Y:S01]  /*47260*/  IADD3 R12, P6, R11, R2, RZ ;  /* 0x000000020b0c7210 */ /* 0x001fe20007fde0ff */
[----:B---3--:R-:W-:-:S06]  /*47270*/  IMAD R249, R249, 0x1ee, RZ ;  /* 0x000001eef9f97824 */ /* 0x008fcc00078e02ff */
[----:B------:R-:W0:Y:S01]  /*47280*/  LDC R14, c[0x0][0x278] ;  /* 0x00009e00ff0e7b82 */ /* 0x000e220000000800 */
[----:B------:R-:W-:-:S07]  /*47290*/  LEA.HI.X.SX32 R11, R249, R3, 0x1, P5 ;  /* 0x00000003f90b7211 */ /* 0x000fce00028f0eff */
[----:B------:R-:W3:Y:S01]  /*472a0*/  LDC R249, c[0x0][0x278] ;  /* 0x00009e00fff97b82 */ /* 0x000ee20000000800 */
[----:B--2---:R-:W-:Y:S02]  /*472b0*/  IMAD R23, R23, 0x3da, RZ ;  /* 0x000003da17177824 */ /* 0x004fe400078e02ff */
[----:B-1----:R-:W-:-:S03]  /*472c0*/  IMAD R9, R18, 0x1ed, RZ ;  /* 0x000001ed12097824 */ /* 0x002fc600078e02ff */
[-C--:B------:R-:W-:Y:S01]  /*472d0*/  IADD3 R8, P4, R23, R2.reuse, RZ ;  /* 0x0000000217087210 */ /* 0x080fe20007f9e0ff */
[----:B----4-:R-:W-:Y:S01]  /*472e0*/  IMAD R23, R17, 0x3e0, RZ ;  /* 0x000003e011177824 */ /* 0x010fe200078e02ff */
[----:B------:R1:W-:Y:S01]  /*472f0*/  STG.E.U16 desc[UR60][R4.64], R6 ;  /* 0x0000000604007986 */ /* 0x0003e2000c10153c */
[----:B------:R-:W-:Y:S01]  /*47300*/  PRMT R22, R6, 0x7632, R22 ;  /* 0x0000763206167816 */ /* 0x000fe20000000016 */
[----:B------:R-:W-:Y:S01]  /*47310*/  IMAD R19, R19, 0x3e4, RZ ;  /* 0x000003e413137824 */ /* 0x000fe200078e02ff */
[----:B------:R-:W-:Y:S01]  /*47320*/  LEA.HI.X.SX32 R9, R9, R3, 0x1, P4 ;  /* 0x0000000309097211 */ /* 0x000fe200020f0eff */
[----:B------:R-:W2:Y:S04]  /*47330*/  LDC R21, c[0x0][0x278] ;  /* 0x00009e00ff157b82 */ /* 0x000ea80000000800 */
[----:B------:R4:W-:Y:S01]  /*47340*/  STG.E.U16 desc[UR60][R8.64], R22 ;  /* 0x0000001608007986 */ /* 0x0009e2000c10153c */
[----:B-1----:R-:W-:Y:S01]  /*47350*/  IMAD R5, R20, 0x3e2, RZ ;  /* 0x000003e214057824 */ /* 0x002fe200078e02ff */
[----:B------:R-:W-:-:S02]  /*47360*/  IADD3 R4, P5, R23, R2, RZ ;  /* 0x0000000217047210 */ /* 0x000fc40007fbe0ff */
[----:B------:R-:W1:Y:S01]  /*47370*/  LDC R15, c[0x0][0x278] ;  /* 0x00009e00ff0f7b82 */ /* 0x000e620000000800 */
[----:B---3--:R-:W-:Y:S01]  /*47380*/  IMAD R249, R249, 0x1f0, RZ ;  /* 0x000001f0f9f97824 */ /* 0x008fe200078e02ff */
[----:B----4-:R-:W-:-:S04]  /*47390*/  IADD3 R8, P4, R5, R2, RZ ;  /* 0x0000000205087210 */ /* 0x010fc80007f9e0ff */
[----:B------:R-:W-:Y:S01]  /*473a0*/  LEA.HI.X.SX32 R5, R249, R3, 0x1, P5 ;  /* 0x00000003f9057211 */ /* 0x000fe200028f0eff */
[----:B------:R3:W-:Y:S01]  /*473b0*/  STG.E.U16 desc[UR60][R10.64], R7 ;  /* 0x000000070a007986 */ /* 0x0007e2000c10153c */
[----:B------:R-:W4:Y:S08]  /*473c0*/  LDC R249, c[0x0][0x278] ;  /* 0x00009e00fff97b82 */ /* 0x000f300000000800 */
[----:B------:R-:W1:Y:S01]  /*473d0*/  LDC R16, c[0x0][0x278] ;  /* 0x00009e00ff107b82 */ /* 0x000e620000000800 */
[----:B---3--:R-:W-:-:S07]  /*473e0*/  IADD3 R10, P5, R19, R2, RZ ;  /* 0x00000002130a7210 */ /* 0x008fce0007fbe0ff */
[----:B------:R-:W3:Y:S01]  /*473f0*/  LDC R17, c[0x0][0x278] ;  /* 0x00009e00ff117b82 */ /* 0x000ee20000000800 */
[----:B----4-:R-:W-:Y:S01]  /*47400*/  IMAD R249, R249, 0x1f2, RZ ;  /* 0x000001f2f9f97824 */ /* 0x010fe200078e02ff */
[----:B------:R-:W-:Y:S01]  /*47410*/  PRMT R24, R7, 0x7632, R24 ;  /* 0x0000763207187816 */ /* 0x000fe20000000018 */
[----:B0-----:R-:W-:-:S05]  /*47420*/  IMAD R13, R14, 0x1ef, RZ ;  /* 0x000001ef0e0d7824 */ /* 0x001fca00078e02ff */
[----:B------:R-:W0:Y:S01]  /*47430*/  LDC R18, c[0x0][0x278] ;  /* 0x00009e00ff127b82 */ /* 0x000e220000000800 */
[----:B------:R-:W-:-:S07]  /*47440*/  LEA.HI.X.SX32 R11, R249, R3, 0x1, P5 ;  /* 0x00000003f90b7211 */ /* 0x000fce00028f0eff */
[----:B------:R-:W4:Y:S01]  /*47450*/  LDC R249, c[0x0][0x278] ;  /* 0x00009e00fff97b82 */ /* 0x000f220000000800 */
[----:B------:R-:W-:Y:S01]  /*47460*/  LEA.HI.X.SX32 R13, R13, R3, 0x1, P6 ;  /* 0x000000030d0d7211 */ /* 0x000fe200030f0eff */
[----:B--2---:R-:W-:Y:S02]  /*47470*/  IMAD R21, R21, 0x3e6, RZ ;  /* 0x000003e615157824 */ /* 0x004fe400078e02ff */
[----:B-1----:R-:W-:Y:S02]  /*47480*/  IMAD R15, R15, 0x1f1, RZ ;  /* 0x000001f10f0f7824 */ /* 0x002fe400078e02ff */
[----:B------:R1:W-:Y:S01]  /*47490*/  STG.E.U16 desc[UR60][R12.64], R24 ;  /* 0x000000180c007986 */ /* 0x0003e2000c10153c */
[----:B------:R-:W-:Y:S01]  /*474a0*/  IMAD R7, R16, 0x1f3, RZ ;  /* 0x000001f310077824 */ /* 0x000fe200078e02ff */
[----:B------:R-:W2:Y:S01]  /*474b0*/  LDC R6, c[0x0][0x278] ;  /* 0x00009e00ff067b82 */ /* 0x000ea20000000800 */
[----:B------:R-:W-:Y:S01]  /*474c0*/  PRMT R22, R245, 0x7632, R22 ;  /* 0x00007632f5167816 */ /* 0x000fe20000000016 */
[----:B---3--:R-:W-:-:S06]  /*474d0*/  IMAD R27, R17, 0x3ec, RZ ;  /* 0x000003ec111b7824 */ /* 0x008fcc00078e02ff */
[----:B------:R-:W3:Y:S01]  /*474e0*/  LDC R14, c[0x0][0x278] ;  /* 0x00009e00ff0e7b82 */ /* 0x000ee20000000800 */
[----:B----4-:R-:W-:Y:S01]  /*474f0*/  IMAD R251, R249, 0x1f4, RZ ;  /* 0x000001f4f9fb7824 */ /* 0x010fe200078e02ff */
[----:B-1----:R-:W-:-:S06]  /*47500*/  IADD3 R12, P6, R21, R2, RZ ;  /* 0x00000002150c7210 */ /* 0x002fcc0007fde0ff */
[----:B------:R-:W1:Y:S01]  /*47510*/  LDC R249, c[0x0][0x278] ;  /* 0x00009e00fff97b82 */ /* 0x000e620000000800 */
[-C--:B------:R-:W-:Y:S02]  /*47520*/  LEA.HI.X.SX32 R9, R15, R3.reuse, 0x1, P4 ;  /* 0x000000030f097211 */ /* 0x080fe400020f0eff */
[----:B------:R-:W-:Y:S02]  /*47530*/  PRMT R16, R244, 0x7632, R16 ;  /* 0x00007632f4107816 */ /* 0x000fe40000000010 */
[----:B------:R-:W-:Y:S01]  /*47540*/  LEA.HI.X.SX32 R13, R7, R3, 0x1, P6 ;  /* 0x00000003070d7211 */ /* 0x000fe200030f0eff */
[----:B------:R-:W-:Y:S02]  /*47550*/  STG.E.U16 desc[UR60][R4.64], R244 ;  /* 0x000000f404007986 */ /* 0x000fe4000c10153c */
[----:B------:R-:W4:Y:S02]  /*47560*/  LDC R20, c[0x0][0x278] ;  /* 0x00009e00ff147b82 */ /* 0x000f240000000800 */
[----:B------:R3:W-:Y:S04]  /*47570*/  STG.E.U16 desc[UR60][R8.64], R16 ;  /* 0x0000001008007986 */ /* 0x0007e8000c10153c */
[----:B------:R3:W-:Y:S01]  /*47580*/  STG.E.U16 desc[UR60][R10.64], R245 ;  /* 0x000000f50a007986 */ /* 0x0007e2000c10153c */
[----:B0-----:R-:W-:Y:S01]  /*47590*/  IMAD R23, R18, 0x3e8, RZ ;  /* 0x000003e812177824 */ /* 0x001fe200078e02ff */
[----:B------:R-:W-:Y:S01]  /*475a0*/  PRMT R24, R246, 0x7632, R24 ;  /* 0x00007632f6187816 */ /* 0x000fe20000000018 */
[----:B--2---:R-:W-:Y:S01]  /*475b0*/  IMAD R25, R6, 0x3ea, RZ ;  /* 0x000003ea06197824 */ /* 0x004fe200078e02ff */
[----:B------:R0:W-:Y:S01]  /*475c0*/  STG.E.U16 desc[UR60][R12.64], R22 ;  /* 0x000000160c007986 */ /* 0x0001e2000c10153c */
[----:B------:R-:W2:Y:S01]  /*475d0*/  LDC R17, c[0x0][0x278] ;  /* 0x00009e00ff117b82 */ /* 0x000ea20000000800 */
[----:B-1----:R-:W-:Y:S01]  /*475e0*/  IMAD R249, R249, 0x1f6, RZ ;  /* 0x000001f6f9f97824 */ /* 0x002fe200078e02ff */
[-C--:B---3--:R-:W-:Y:S01]  /*475f0*/  IADD3 R8, P4, R23, R2.reuse, RZ ;  /* 0x0000000217087210 */ /* 0x088fe20007f9e0ff */
[----:B------:R-:W-:Y:S01]  /*47600*/  IMAD R11, R14, 0x1f5, RZ ;  /* 0x000001f50e0b7824 */ /* 0x000fe200078e02ff */
[----:B------:R-:W-:-:S04]  /*47610*/  IADD3 R10, P5, R25, R2, RZ ;  /* 0x00000002190a7210 */ /* 0x000fc80007fbe0ff */
[----:B------:R-:W1:Y:S01]  /*47620*/  LDC R14, c[0x0][0x278] ;  /* 0x00009e00ff0e7b82 */ /* 0x000e620000000800 */
[----:B------:R-:W3:Y:S01]  /*47630*/  LDS.128 R4, [R0] ;  /* 0x0000000000047984 */ /* 0x000ee20000000c00 */
[----:B0-----:R-:W-:-:S04]  /*47640*/  IADD3 R12, P6, R27, R2, RZ ;  /* 0x000000021b0c7210 */ /* 0x001fc80007fde0ff */
[-C--:B------:R-:W-:Y:S02]  /*47650*/  LEA.HI.X.SX32 R13, R249, R3.reuse, 0x1, P6 ;  /* 0x00000003f90d7211 */ /* 0x080fe400030f0eff */
[----:B------:R-:W0:Y:S01]  /*47660*/  LDC R249, c[0x0][0x278] ;  /* 0x00009e00fff97b82 */ /* 0x000e220000000800 */
[-C--:B------:R-:W-:Y:S01]  /*47670*/  LEA.HI.X.SX32 R9, R251, R3.reuse, 0x1, P4 ;  /* 0x00000003fb097211 */ /* 0x080fe200020f0eff */
[----:B----4-:R-:W-:Y:S01]  /*47680*/  IMAD R27, R20, 0x3f0, RZ ;  /* 0x000003f0141b7824 */ /* 0x010fe200078e02ff */
[----:B------:R-:W-:-:S03]  /*47690*/  LEA.HI.X.SX32 R11, R11, R3, 0x1, P5 ;  /* 0x000000030b0b7211 */ /* 0x000fc600028f0eff */
[----:B------:R-:W-:Y:S02]  /*476a0*/  STG.E.U16 desc[UR60][R8.64], R246 ;  /* 0x000000f608007986 */ /* 0x000fe4000c10153c */
[----:B------:R-:W4:Y:S02]  /*476b0*/  LDC R15, c[0x0][0x278] ;  /* 0x00009e00ff0f7b82 */ /* 0x000f240000000800 */
[----:B------:R2:W-:Y:S02]  /*476c0*/  STG.E.U16 desc[UR60][R10.64], R24 ;  /* 0x000000180a007986 */ /* 0x0005e4000c10153c */
[----:B--2---:R-:W-:-:S04]  /*476d0*/  IMAD R17, R17, 0x3f4, RZ ;  /* 0x000003f411117824 */ /* 0x004fc800078e02ff */
[----:B------:R-:W2:Y:S01]  /*476e0*/  LDC R19, c[0x0][0x278] ;  /* 0x00009e00ff137b82 */ /* 0x000ea20000000800 */
[----:B------:R-:W-:Y:S01]  /*476f0*/  IADD3 R10, P4, R27, R2, RZ ;  /* 0x000000021b0a7210 */ /* 0x000fe20007f9e0ff */
[----:B0-----:R-:W-:-:S06]  /*47700*/  IMAD R251, R249, 0x1f8, RZ ;  /* 0x000001f8f9fb7824 */ /* 0x001fcc00078e02ff */
[----:B------:R-:W0:Y:S01]  /*47710*/  LDC R21, c[0x0][0x278] ;  /* 0x00009e00ff157b82 */ /* 0x000e220000000800 */
[----:B------:R-:W-:Y:S02]  /*47720*/  LEA.HI.X.SX32 R11, R251, R3, 0x1, P4 ;  /* 0x00000003fb0b7211 */ /* 0x000fe400020f0eff */
[----:B------:R-:W3:Y:S05]  /*47730*/  LDL.LU R251, [R1+0xdcc] ;  /* 0x000dcc0001fb7983 */ /* 0x000eea0000300800 */
[----:B------:R-:W2:Y:S01]  /*47740*/  LDC R249, c[0x0][0x278] ;  /* 0x00009e00fff97b82 */ /* 0x000ea20000000800 */
[----:B------:R1:W-:Y:S01]  /*47750*/  STG.E.U16 desc[UR60][R12.64], R247 ;  /* 0x000000f70c007986 */ /* 0x0003e2000c10153c */
[----:B----4-:R-:W-:-:S06]  /*47760*/  IMAD R9, R15, 0x1f7, RZ ;  /* 0x000001f70f097824 */ /* 0x010fcc00078e02ff */
[----:B------:R-:W4:Y:S01]  /*47770*/  LDC R18, c[0x0][0x278] ;  /* 0x00009e00ff127b82 */ /* 0x000f220000000800 */
[----:B-1----:R-:W-:Y:S01]  /*47780*/  IMAD R13, R14, 0x1f9, RZ ;  /* 0x000001f90e0d7824 */ /* 0x002fe200078e02ff */
[----:B------:R-:W-:-:S06]  /*47790*/  IADD3 R14, P6, R17, R2, RZ ;  /* 0x00000002110e7210 */ /* 0x000fcc0007fde0ff */
[----:B------:R-:W1:Y:S01]  /*477a0*/  LDC R22, c[0x0][0x278] ;  /* 0x00009e00ff167b82 */ /* 0x000e620000000800 */
[----:B--2---:R-:W-:-:S07]  /*477b0*/  IMAD R249, R249, 0x1fa, RZ ;  /* 0x000001faf9f97824 */ /* 0x004fce00078e02ff */
[----:B------:R-:W2:Y:S01]  /*477c0*/  LDC R0, c[0x0][0x278] ;  /* 0x00009e00ff007b82 */ /* 0x000ea20000000800 */
[----:B------:R-:W-:Y:S02]  /*477d0*/  LEA.HI.X.SX32 R15, R249, R3, 0x1, P6 ;  /* 0x00000003f90f7211 */ /* 0x000fe400030f0eff */
[----:B------:R-:W2:Y:S01]  /*477e0*/  LDL.LU R249, [R1+0xdd0] ;  /* 0x000dd00001f97983 */ /* 0x000ea20000300800 */
[----:B------:R-:W-:-:S04]  /*477f0*/  IMAD R25, R19, 0x3ee, RZ ;  /* 0x000003ee13197824 */ /* 0x000fc800078e02ff */
[----:B------:R-:W2:Y:S08]  /*47800*/  LDC R23, c[0x0][0x278] ;  /* 0x00009e00ff177b82 */ /* 0x000eb00000000800 */
[----:B------:R-:W2:Y:S08]  /*47810*/  LDC R19, c[0x0][0x278] ;  /* 0x00009e00ff137b82 */ /* 0x000eb00000000800 */
[----:B------:R-:W2:Y:S01]  /*47820*/  LDC R20, c[0x0][0x278] ;  /* 0x00009e00ff147b82 */ /* 0x000ea20000000800 */
[----:B------:R-:W-:Y:S01]  /*47830*/  IADD3 R8, P5, R25, R2, RZ ;  /* 0x0000000219087210 */ /* 0x000fe20007fbe0ff */
[----:B0-----:R-:W-:-:S06]  /*47840*/  IMAD R21, R21, 0x3f2, RZ ;  /* 0x000003f215157824 */ /* 0x001fcc00078e02ff */
[----:B------:R-:W0:Y:S01]  /*47850*/  LDC R16, c[0x0][0x278] ;  /* 0x00009e00ff107b82 */ /* 0x000e220000000800 */
[----:B------:R-:W-:-:S07]  /*47860*/  LEA.HI.X.SX32 R9, R9, R3, 0x1, P5 ;  /* 0x0000000309097211 */ /* 0x000fce00028f0eff */
[----:B------:R-:W0:Y:S01]  /*47870*/  LDC R17, c[0x0][0x278] ;  /* 0x00009e00ff117b82 */ /* 0x000e220000000800 */
[----:B------:R-:W-:Y:S02]  /*47880*/  IADD3 R12, P5, R21, R2, RZ ;  /* 0x00000002150c7210 */ /* 0x000fe40007fbe0ff */
[----:B------:R-:W-:Y:S01]  /*47890*/  PRMT R26, R247, 0x7632, R26 ;  /* 0x00007632f71a7816 */ /* 0x000fe2000000001a */
[----:B----4-:R-:W-:Y:S01]  /*478a0*/  IMAD R21, R18, 0x3f6, RZ ;  /* 0x000003f612157824 */ /* 0x010fe200078e02ff */
[----:B------:R-:W-:Y:S02]  /*478b0*/  LEA.HI.X.SX32 R13, R13, R3, 0x1, P5 ;  /* 0x000000030d0d7211 */ /* 0x000fe400028f0eff */
[----:B---3--:R-:W-:Y:S01]  /*478c0*/  PRMT R24, R4, 0x7632, R24 ;  /* 0x0000763204187816 */ /* 0x008fe20000000018 */
[----:B-1----:R-:W-:Y:S01]  /*478d0*/  IMAD R25, R22, 0x3f8, RZ ;  /* 0x000003f816197824 */ /* 0x002fe200078e02ff */
[----:B------:R1:W-:Y:S01]  /*478e0*/  STG.E.U16 desc[UR60][R8.64], R26 ;  /* 0x0000001a08007986 */ /* 0x0003e2000c10153c */
[----:B--2---:R-:W-:-:S03]  /*478f0*/  IMAD R19, R19, 0x3fa, RZ ;  /* 0x000003fa13137824 */ /* 0x004fc600078e02ff */
[----:B------:R2:W-:Y:S01]  /*47900*/  STG.E.U16 desc[UR60][R10.64], R4 ;  /* 0x000000040a007986 */ /* 0x0005e2000c10153c */
[----:B------:R-:W-:Y:S02]  /*47910*/  IMAD R23, R23, 0x3fc, RZ ;  /* 0x000003fc17177824 */ /* 0x000fe400078e02ff */
[----:B------:R-:W-:Y:S01]  /*47920*/  IMAD R234, R234, 0x1fc, RZ ;  /* 0x000001fceaea7824 */ /* 0x000fe200078e02ff */
[----:B------:R3:W-:Y:S01]  /*47930*/  STG.E.U16 desc[UR60][R12.64], R24 ;  /* 0x000000180c007986 */ /* 0x0007e2000c10153c */
[----:B-1----:R-:W-:-:S03]  /*47940*/  IMAD R9, R0, 0x1fb, RZ ;  /* 0x000001fb00097824 */ /* 0x002fc600078e02ff */
[----:B------:R1:W-:Y:S01]  /*47950*/  STG.E.U16 desc[UR60][R14.64], R5 ;  /* 0x000000050e007986 */ /* 0x0003e2000c10153c */
[-C--:B------:R-:W-:Y:S02]  /*47960*/  IADD3 R8, P5, R21, R2.reuse, RZ ;  /* 0x0000000215087210 */ /* 0x080fe40007fbe0ff */
[-C--:B--2---:R-:W-:Y:S02]  /*47970*/  IADD3 R10, P4, R25, R2.reuse, RZ ;  /* 0x00000002190a7210 */ /* 0x084fe40007f9e0ff */
[-C--:B------:R-:W-:Y:S02]  /*47980*/  LEA.HI.X.SX32 R9, R9, R3.reuse, 0x1, P5 ;  /* 0x0000000309097211 */ /* 0x080fe400028f0eff */
[----:B---3--:R-:W-:Y:S01]  /*47990*/  PRMT R13, R5, 0x7632, R13 ;  /* 0x00007632050d7816 */ /* 0x008fe2000000000d */
[----:B-1----:R-:W-:Y:S01]  /*479a0*/  IMAD R15, R20, 0x3fe, RZ ;  /* 0x000003fe140f7824 */ /* 0x002fe200078e02ff */
[-C--:B------:R-:W-:Y:S01]  /*479b0*/  IADD3 R4, P5, R19, R2.reuse, RZ ;  /* 0x0000000213047210 */ /* 0x080fe20007fbe0ff */
[----:B0-----:R-:W-:Y:S01]  /*479c0*/  IMAD R5, R16, 0x1fd, RZ ;  /* 0x000001fd10057824 */ /* 0x001fe200078e02ff */
[----:B------:R-:W-:Y:S01]  /*479d0*/  IADD3 R12, P6, R23, R2, RZ ;  /* 0x00000002170c7210 */ /* 0x000fe20007fde0ff */
[----:B------:R-:W-:Y:S01]  /*479e0*/  IMAD R236, R236, 0x1fe, RZ ;  /* 0x000001feecec7824 */ /* 0x000fe200078e02ff */
[----:B------:R-:W-:-:S02]  /*479f0*/  LEA.HI.X.SX32 R11, R234, R3, 0x1, P4 ;  /* 0x00000003ea0b7211 */ /* 0x000fc400020f0eff */
[----:B------:R-:W-:Y:S01]  /*47a00*/  IADD3 R2, P4, R15, R2, RZ ;  /* 0x000000020f027210 */ /* 0x000fe20007f9e0ff */
[----:B------:R-:W-:Y:S01]  /*47a10*/  IMAD R15, R17, 0x1ff, RZ ;  /* 0x000001ff110f7824 */ /* 0x000fe200078e02ff */
[----:B------:R0:W-:Y:S01]  /*47a20*/  STG.E.U16 desc[UR60][R8.64], R13 ;  /* 0x0000000d08007986 */ /* 0x0001e2000c10153c */
[-C--:B------:R-:W-:Y:S02]  /*47a30*/  LEA.HI.X.SX32 R5, R5, R3.reuse, 0x1, P5 ;  /* 0x0000000305057211 */ /* 0x080fe400028f0eff */
[----:B------:R-:W-:Y:S02]  /*47a40*/  PRMT R16, R6, 0x7632, R16 ;  /* 0x0000763206107816 */ /* 0x000fe40000000010 */
[----:B------:R-:W-:Y:S01]  /*47a50*/  PRMT R18, R7, 0x7632, R18 ;  /* 0x0000763207127816 */ /* 0x000fe20000000012 */
[----:B------:R1:W-:Y:S01]  /*47a60*/  STG.E.U16 desc[UR60][R10.64], R6 ;  /* 0x000000060a007986 */ /* 0x0003e2000c10153c */
[-C--:B0-----:R-:W-:Y:S02]  /*47a70*/  LEA.HI.X.SX32 R13, R236, R3.reuse, 0x1, P6 ;  /* 0x00000003ec0d7211 */ /* 0x081fe400030f0eff */
[----:B------:R-:W-:Y:S01]  /*47a80*/  LEA.HI.X.SX32 R3, R15, R3, 0x1, P4 ;  /* 0x000000030f037211 */ /* 0x000fe200020f0eff */
[----:B------:R0:W-:Y:S04]  /*47a90*/  STG.E.U16 desc[UR60][R4.64], R16 ;  /* 0x0000001004007986 */ /* 0x0001e8000c10153c */
[----:B------:R2:W-:Y:S04]  /*47aa0*/  STG.E.U16 desc[UR60][R12.64], R7 ;  /* 0x000000070c007986 */ /* 0x0005e8000c10153c */
[----:B------:R3:W-:Y:S01]  /*47ab0*/  STG.E.U16 desc[UR60][R2.64], R18 ;  /* 0x0000001202007986 */ /* 0x0007e2000c10153c */
[----:B------:R-:W-:-:S02]  /*47ac0*/  FSEL R9, R239, -INF , P0 ;  /* 0xff800000ef097808 */ /* 0x000fc40000000000 */
[----:B------:R-:W-:Y:S02]  /*47ad0*/  FSEL R8, R237, -INF , P3 ;  /* 0xff800000ed087808 */ /* 0x000fe40001800000 */
[----:B------:R-:W-:Y:S02]  /*47ae0*/  FSEL R0, R238, -INF , P2 ;  /* 0xff800000ee007808 */ /* 0x000fe40001000000 */
[----:B------:R-:W-:Y:S01]  /*47af0*/  FSEL R14, R240, -INF , P1 ;  /* 0xff800000f00e7808 */ /* 0x000fe20000800000 */
[----:B-1----:R-:W-:Y:S01]  /*47b00*/  FFMA R10, R9, 0.69314718246459960938, R243 ;  /* 0x3f317218090a7823 */ /* 0x002fe200000000f3 */
[----:B------:R-:W-:Y:S01]  /*47b10*/  BAR.SYNC.DEFER_BLOCKING 0x0 ;  /* 0x0000000000007b1d */ /* 0x000fe20000010000 */
[----:B------:R-:W-:Y:S01]  /*47b20*/  FFMA R11, R8, 0.69314718246459960938, R241 ;  /* 0x3f317218080b7823 */ /* 0x000fe200000000f1 */
[----:B0-----:R-:W-:Y:S01]  /*47b30*/  FFMA R4, R0, 0.69314718246459960938, R242 ;  /* 0x3f31721800047823 */ /* 0x001fe200000000f2 */
[----:B------:R-:W-:-:S05]  /*47b40*/  FFMA R5, R14, 0.69314718246459960938, R248 ;  /* 0x3f3172180e057823 */ /* 0x000fca00000000f8 */
[----:B------:R-:W0:Y:S08]  /*47b50*/  LDC R0, c[0x0][0x27c] ;  /* 0x00009f00ff007b82 */ /* 0x000e300000000800 */
[----:B--2---:R-:W1:Y:S01]  /*47b60*/  LDC.64 R12, c[0x0][0x230] ;  /* 0x00008c00ff0c7b82 */ /* 0x004e620000000a00 */
[C---:B------:R-:W-:Y:S01]  /*47b70*/  SHF.L.U32 R6, R252.reuse, 0x2, RZ ;  /* 0x00000002fc067819 */ /* 0x040fe200000006ff */
[----:B---3--:R-:W-:-:S04]  /*47b80*/  IMAD.HI R3, R252, 0x4, RZ ;  /* 0x00000004fc037827 */ /* 0x008fc800078e02ff */
[----:B0-----:R-:W-:-:S05]  /*47b90*/  IMAD R0, R250, R0, RZ ;  /* 0x00000000fa007224 */ /* 0x001fca00078e02ff */
[C---:B------:R-:W-:Y:S01]  /*47ba0*/  SHF.L.U32 R7, R0.reuse, 0x2, RZ ;  /* 0x0000000200077819 */ /* 0x040fe200000006ff */
[----:B------:R-:W-:-:S03]  /*47bb0*/  IMAD.HI R0, R0, 0x4, RZ ;  /* 0x0000000400007827 */ /* 0x000fc600078e02ff */
[----:B-1----:R-:W-:-:S04]  /*47bc0*/  IADD3 R2, P0, P1, R6, R12, R7 ;  /* 0x0000000c06027210 */ /* 0x002fc8000791e007 */
[----:B------:R-:W-:Y:S01]  /*47bd0*/  IADD3.X R3, R3, R13, R0, P0, P1 ;  /* 0x0000000d03037210 */ /* 0x000fe200007e2400 */
[----:B------:R-:W-:Y:S04]  /*47be0*/  STS.64 [R251], R10 ;  /* 0x0000000afb007388 */ /* 0x000fe80000000a00 */
[----:B------:R-:W-:Y:S01]  /*47bf0*/  STS.64 [R251+0x100], R4 ;  /* 0x00010004fb007388 */ /* 0x000fe20000000a00 */
[----:B------:R-:W-:Y:S06]  /*47c00*/  BAR.SYNC.DEFER_BLOCKING 0x0 ;  /* 0x0000000000007b1d */ /* 0x000fec0000010000 */
[----:B------:R-:W0:Y:S04]  /*47c10*/  LDS R9, [R249] ;  /* 0x00000000f9097984 */ /* 0x000e280000000800 */
[----:B0-----:R-:W-:Y:S01]  /*47c20*/  STG.E desc[UR60][R2.64], R9 ;  /* 0x0000000902007986 */ /* 0x001fe2000c10193c */
[----:B------:R-:W-:Y:S05]  /*47c30*/  EXIT ;  /* 0x000000000000794d */ /* 0x000fea0003800000 */
.L_x_2:
[----:B------:R-:W-:-:S00]  /*47c40*/  BRA `(.L_x_2) ;  /* 0xfffffffc00fc7947 */ /* 0x000fc0000383ffff */
[----:B------:R-:W-:-:S00]  /*47c50*/  NOP ;  /* 0x0000000000007918 */ /* 0x000fc00000000000 */
        /* <DEDUP_REMOVED lines=10> */
.L_x_3:


//--------------------- .nv.global.init           --------------------------
	.section	.nv.global.init,"aw",@progbits
.nv.global.init:
	.type		_$_str,@object
	.size		_$_str,(.L_0 - _$_str)
_$_str:
        /*0000*/ 	.byte	0x5f, 0x5f, 0x43, 0x55, 0x44, 0x41, 0x5f, 0x46, 0x54, 0x5a, 0x00
.L_0:


//--------------------- .nv.shared.attn_fwd       --------------------------
	.section	.nv.shared.attn_fwd,"aw",@nobits
	.sectionflags	@""
	.align	16
	.zero		1024


//--------------------- .nv.shared.reserved.0     --------------------------
	.section	.nv.shared.reserved.0,"aw",@nobits
	.weak		__nv_reservedSMEM_offset_0_alias
	.size		__nv_reservedSMEM_offset_0_alias, 0, 0
	.other		__nv_reservedSMEM_offset_0_alias,@"STO_CUDA_RESERVED_SHARED STV_DEFAULT"
__nv_reservedSMEM_offset_0_alias:
	.zero		0


//--------------------- .nv.constant0.attn_fwd    --------------------------
	.section	.nv.constant0.attn_fwd,"a",@progbits
	.sectionflags	@""
	.align	4
.nv.constant0.attn_fwd:
	.zero		664


//--------------------- SYMBOLS --------------------------

	.type		.nv.reservedSmem.offset0,@object
	.size		.nv.reservedSmem.offset0,0x4
